	.target	sm_80

	.elftype	@"ET_EXEC"


//--------------------- .note.nv.tkinfo           --------------------------
	.section	.note.nv.tkinfo,"",@"SHT_NOTE"
	.sectionflags	@"SHF_NOTE_NV_TKINFO"
	.tkinfo
        /*0018*/ 	.word	0x00000002
        /*0030*/ 	.string	""
        /*0030*/ 	.string	"ptxas"
        /*0030*/ 	.string	"Cuda compilation tools, release 13.0, V13.0.88"
        /*0030*/ 	.string	"Build cuda_13.0.r13.0/compiler.36424714_0"
        /*0030*/ 	.string	"-arch sm_80 -m 64 "



//--------------------- .note.nv.cuinfo           --------------------------
	.section	.note.nv.cuinfo,"",@"SHT_NOTE"
	.sectionflags	@"SHF_NOTE_NV_CUINFO"
        /*0018*/ 	.short	0x0002
        /*001a*/ 	.short	0x0050
        /*001c*/ 	.short	0x0082
	.zero		2


//--------------------- .nv.info                  --------------------------
	.section	.nv.info,"",@"SHT_CUDA_INFO"
	.align	4


	//----- nvinfo : EIATTR_REGCOUNT
	.align		4
        /*0000*/ 	.byte	0x04, 0x2f
        /*0002*/ 	.short	(.L_29 - .L_28)
	.align		4
.L_28:
        /*0004*/ 	.word	index@(_ZN2at6native53_GLOBAL__N__069e5665_20_UpSampleNearest3d_cu_ab8a35b428upsample_nearest3d_out_frameIdXadL_ZNS0_37nearest_neighbor_compute_source_indexEfiiEEEEvPKT_mmmmmmmmPS3_fff)
        /*0008*/ 	.word	0x00000020


	//----- nvinfo : EIATTR_FRAME_SIZE
	.align		4
.L_29:
        /*000c*/ 	.byte	0x04, 0x11
        /*000e*/ 	.short	(.L_31 - .L_30)
	.align		4
.L_30:
        /*0010*/ 	.word	index@($__internal_59_$__cuda_sm20_rem_u64)
        /*0014*/ 	.word	0x00000000


	//----- nvinfo : EIATTR_FRAME_SIZE
	.align		4
.L_31:
        /*0018*/ 	.byte	0x04, 0x11
        /*001a*/ 	.short	(.L_33 - .L_32)
	.align		4
.L_32:
        /*001c*/ 	.word	index@($__internal_58_$__cuda_sm20_div_u64)
        /*0020*/ 	.word	0x00000000


	//----- nvinfo : EIATTR_FRAME_SIZE
	.align		4
.L_33:
        /*0024*/ 	.byte	0x04, 0x11
        /*0026*/ 	.short	(.L_35 - .L_34)
	.align		4
.L_34:
        /*0028*/ 	.word	index@($__internal_57_$__cuda_sm20_div_s64)
        /*002c*/ 	.word	0x00000000


	//----- nvinfo : EIATTR_FRAME_SIZE
	.align		4
.L_35:
        /*0030*/ 	.byte	0x04, 0x11
        /*0032*/ 	.short	(.L_37 - .L_36)
	.align		4
.L_36:
        /*0034*/ 	.word	index@(_ZN2at6native53_GLOBAL__N__069e5665_20_UpSampleNearest3d_cu_ab8a35b428upsample_nearest3d_out_frameIdXadL_ZNS0_37nearest_neighbor_compute_source_indexEfiiEEEEvPKT_mmmmmmmmPS3_fff)
        /*0038*/ 	.word	0x00000000


	//----- nvinfo : EIATTR_REGCOUNT
	.align		4
.L_37:
        /*003c*/ 	.byte	0x04, 0x2f
        /*003e*/ 	.short	(.L_39 - .L_38)
	.align		4
.L_38:
        /*0040*/ 	.word	index@(_ZN2at6native53_GLOBAL__N__069e5665_20_UpSampleNearest3d_cu_ab8a35b428upsample_nearest3d_out_frameIfXadL_ZNS0_37nearest_neighbor_compute_source_indexEfiiEEEEvPKT_mmmmmmmmPS3_fff)
        /*0044*/ 	.word	0x00000020


	//----- nvinfo : EIATTR_FRAME_SIZE
	.align		4
.L_39:
        /*0048*/ 	.byte	0x04, 0x11
        /*004a*/ 	.short	(.L_41 - .L_40)
	.align		4
.L_40:
        /*004c*/ 	.word	index@($__internal_56_$__cuda_sm20_rem_u64)
        /*0050*/ 	.word	0x00000000


	//----- nvinfo : EIATTR_FRAME_SIZE
	.align		4
.L_41:
        /*0054*/ 	.byte	0x04, 0x11
        /*0056*/ 	.short	(.L_43 - .L_42)
	.align		4
.L_42:
        /*0058*/ 	.word	index@($__internal_55_$__cuda_sm20_div_u64)
        /*005c*/ 	.word	0x00000000


	//----- nvinfo : EIATTR_FRAME_SIZE
	.align		4
.L_43:
        /*0060*/ 	.byte	0x04, 0x11
        /*0062*/ 	.short	(.L_45 - .L_44)
	.align		4
.L_44:
        /*0064*/ 	.word	index@($__internal_54_$__cuda_sm20_div_s64)
        /*0068*/ 	.word	0x00000000


	//----- nvinfo : EIATTR_FRAME_SIZE
	.align		4
.L_45:
        /*006c*/ 	.byte	0x04, 0x11
        /*006e*/ 	.short	(.L_47 - .L_46)
	.align		4
.L_46:
        /*0070*/ 	.word	index@(_ZN2at6native53_GLOBAL__N__069e5665_20_UpSampleNearest3d_cu_ab8a35b428upsample_nearest3d_out_frameIfXadL_ZNS0_37nearest_neighbor_compute_source_indexEfiiEEEEvPKT_mmmmmmmmPS3_fff)
        /*0074*/ 	.word	0x00000000


	//----- nvinfo : EIATTR_REGCOUNT
	.align		4
.L_47:
        /*0078*/ 	.byte	0x04, 0x2f
        /*007a*/ 	.short	(.L_49 - .L_48)
	.align		4
.L_48:
        /*007c*/ 	.word	index@(_ZN2at6native53_GLOBAL__N__069e5665_20_UpSampleNearest3d_cu_ab8a35b428upsample_nearest3d_out_frameIN3c104HalfEXadL_ZNS0_37nearest_neighbor_compute_source_indexEfiiEEEEvPKT_mmmmmmmmPS5_fff)
        /*0080*/ 	.word	0x00000020


	//----- nvinfo : EIATTR_FRAME_SIZE
	.align		4
.L_49:
        /*0084*/ 	.byte	0x04, 0x11
        /*0086*/ 	.short	(.L_51 - .L_50)
	.align		4
.L_50:
        /*0088*/ 	.word	index@($__internal_53_$__cuda_sm20_rem_u64)
        /*008c*/ 	.word	0x00000000


	//----- nvinfo : EIATTR_FRAME_SIZE
	.align		4
.L_51:
        /*0090*/ 	.byte	0x04, 0x11
        /*0092*/ 	.short	(.L_53 - .L_52)
	.align		4
.L_52:
        /*0094*/ 	.word	index@($__internal_52_$__cuda_sm20_div_u64)
        /*0098*/ 	.word	0x00000000


	//----- nvinfo : EIATTR_FRAME_SIZE
	.align		4
.L_53:
        /*009c*/ 	.byte	0x04, 0x11
        /*009e*/ 	.short	(.L_55 - .L_54)
	.align		4
.L_54:
        /*00a0*/ 	.word	index@($__internal_51_$__cuda_sm20_div_s64)
        /*00a4*/ 	.word	0x00000000


	//----- nvinfo : EIATTR_FRAME_SIZE
	.align		4
.L_55:
        /*00a8*/ 	.byte	0x04, 0x11
        /*00aa*/ 	.short	(.L_57 - .L_56)
	.align		4
.L_56:
        /*00ac*/ 	.word	index@(_ZN2at6native53_GLOBAL__N__069e5665_20_UpSampleNearest3d_cu_ab8a35b428upsample_nearest3d_out_frameIN3c104HalfEXadL_ZNS0_37nearest_neighbor_compute_source_indexEfiiEEEEvPKT_mmmmmmmmPS5_fff)
        /*00b0*/ 	.word	0x00000000


	//----- nvinfo : EIATTR_REGCOUNT
	.align		4
.L_57:
        /*00b4*/ 	.byte	0x04, 0x2f
        /*00b6*/ 	.short	(.L_59 - .L_58)
	.align		4
.L_58:
        /*00b8*/ 	.word	index@(_ZN2at6native53_GLOBAL__N__069e5665_20_UpSampleNearest3d_cu_ab8a35b428upsample_nearest3d_out_frameIN3c108BFloat16EXadL_ZNS0_37nearest_neighbor_compute_source_indexEfiiEEEEvPKT_mmmmmmmmPS5_fff)
        /*00bc*/ 	.word	0x00000020


	//----- nvinfo : EIATTR_FRAME_SIZE
	.align		4
.L_59:
        /*00c0*/ 	.byte	0x04, 0x11
        /*00c2*/ 	.short	(.L_61 - .L_60)
	.align		4
.L_60:
        /*00c4*/ 	.word	index@($__internal_50_$__cuda_sm20_rem_u64)
        /*00c8*/ 	.word	0x00000000


	//----- nvinfo : EIATTR_FRAME_SIZE
	.align		4
.L_61:
        /*00cc*/ 	.byte	0x04, 0x11
        /*00ce*/ 	.short	(.L_63 - .L_62)
	.align		4
.L_62:
        /*00d0*/ 	.word	index@($__internal_49_$__cuda_sm20_div_u64)
        /*00d4*/ 	.word	0x00000000


	//----- nvinfo : EIATTR_FRAME_SIZE
	.align		4
.L_63:
        /*00d8*/ 	.byte	0x04, 0x11
        /*00da*/ 	.short	(.L_65 - .L_64)
	.align		4
.L_64:
        /*00dc*/ 	.word	index@($__internal_48_$__cuda_sm20_div_s64)
        /*00e0*/ 	.word	0x00000000


	//----- nvinfo : EIATTR_FRAME_SIZE
	.align		4
.L_65:
        /*00e4*/ 	.byte	0x04, 0x11
        /*00e6*/ 	.short	(.L_67 - .L_66)
	.align		4
.L_66:
        /*00e8*/ 	.word	index@(_ZN2at6native53_GLOBAL__N__069e5665_20_UpSampleNearest3d_cu_ab8a35b428upsample_nearest3d_out_frameIN3c108BFloat16EXadL_ZNS0_37nearest_neighbor_compute_source_indexEfiiEEEEvPKT_mmmmmmmmPS5_fff)
        /*00ec*/ 	.word	0x00000000


	//----- nvinfo : EIATTR_REGCOUNT
	.align		4
.L_67:
        /*00f0*/ 	.byte	0x04, 0x2f
        /*00f2*/ 	.short	(.L_69 - .L_68)
	.align		4
.L_68:
        /*00f4*/ 	.word	index@(_ZN2at6native53_GLOBAL__N__069e5665_20_UpSampleNearest3d_cu_ab8a35b428upsample_nearest3d_out_frameIhXadL_ZNS0_37nearest_neighbor_compute_source_indexEfiiEEEEvPKT_mmmmmmmmPS3_fff)
        /*00f8*/ 	.word	0x00000020


	//----- nvinfo : EIATTR_FRAME_SIZE
	.align		4
.L_69:
        /*00fc*/ 	.byte	0x04, 0x11
        /*00fe*/ 	.short	(.L_71 - .L_70)
	.align		4
.L_70:
        /*0100*/ 	.word	index@($__internal_47_$__cuda_sm20_rem_u64)
        /*0104*/ 	.word	0x00000000


	//----- nvinfo : EIATTR_FRAME_SIZE
	.align		4
.L_71:
        /*0108*/ 	.byte	0x04, 0x11
        /*010a*/ 	.short	(.L_73 - .L_72)
	.align		4
.L_72:
        /*010c*/ 	.word	index@($__internal_46_$__cuda_sm20_div_u64)
        /*0110*/ 	.word	0x00000000


	//----- nvinfo : EIATTR_FRAME_SIZE
	.align		4
.L_73:
        /*0114*/ 	.byte	0x04, 0x11
        /*0116*/ 	.short	(.L_75 - .L_74)
	.align		4
.L_74:
        /*0118*/ 	.word	index@($__internal_45_$__cuda_sm20_div_s64)
        /*011c*/ 	.word	0x00000000


	//----- nvinfo : EIATTR_FRAME_SIZE
	.align		4
.L_75:
        /*0120*/ 	.byte	0x04, 0x11
        /*0122*/ 	.short	(.L_77 - .L_76)
	.align		4
.L_76:
        /*0124*/ 	.word	index@(_ZN2at6native53_GLOBAL__N__069e5665_20_UpSampleNearest3d_cu_ab8a35b428upsample_nearest3d_out_frameIhXadL_ZNS0_37nearest_neighbor_compute_source_indexEfiiEEEEvPKT_mmmmmmmmPS3_fff)
        /*0128*/ 	.word	0x00000000


	//----- nvinfo : EIATTR_REGCOUNT
	.align		4
.L_77:
        /*012c*/ 	.byte	0x04, 0x2f
        /*012e*/ 	.short	(.L_79 - .L_78)
	.align		4
.L_78:
        /*0130*/ 	.word	index@(_ZN2at6native53_GLOBAL__N__069e5665_20_UpSampleNearest3d_cu_ab8a35b428upsample_nearest3d_out_frameIdXadL_ZNS0_43nearest_neighbor_exact_compute_source_indexEfiiEEEEvPKT_mmmmmmmmPS3_fff)
        /*0134*/ 	.word	0x00000020


	//----- nvinfo : EIATTR_FRAME_SIZE
	.align		4
.L_79:
        /*0138*/ 	.byte	0x04, 0x11
        /*013a*/ 	.short	(.L_81 - .L_80)
	.align		4
.L_80:
        /*013c*/ 	.word	index@($__internal_44_$__cuda_sm20_rem_u64)
        /*0140*/ 	.word	0x00000000


	//----- nvinfo : EIATTR_FRAME_SIZE
	.align		4
.L_81:
        /*0144*/ 	.byte	0x04, 0x11
        /*0146*/ 	.short	(.L_83 - .L_82)
	.align		4
.L_82:
        /*0148*/ 	.word	index@($__internal_43_$__cuda_sm20_div_u64)
        /*014c*/ 	.word	0x00000000


	//----- nvinfo : EIATTR_FRAME_SIZE
	.align		4
.L_83:
        /*0150*/ 	.byte	0x04, 0x11
        /*0152*/ 	.short	(.L_85 - .L_84)
	.align		4
.L_84:
        /*0154*/ 	.word	index@($__internal_42_$__cuda_sm20_div_s64)
        /*0158*/ 	.word	0x00000000


	//----- nvinfo : EIATTR_FRAME_SIZE
	.align		4
.L_85:
        /*015c*/ 	.byte	0x04, 0x11
        /*015e*/ 	.short	(.L_87 - .L_86)
	.align		4
.L_86:
        /*0160*/ 	.word	index@(_ZN2at6native53_GLOBAL__N__069e5665_20_UpSampleNearest3d_cu_ab8a35b428upsample_nearest3d_out_frameIdXadL_ZNS0_43nearest_neighbor_exact_compute_source_indexEfiiEEEEvPKT_mmmmmmmmPS3_fff)
        /*0164*/ 	.word	0x00000000


	//----- nvinfo : EIATTR_REGCOUNT
	.align		4
.L_87:
        /*0168*/ 	.byte	0x04, 0x2f
        /*016a*/ 	.short	(.L_89 - .L_88)
	.align		4
.L_88:
        /*016c*/ 	.word	index@(_ZN2at6native53_GLOBAL__N__069e5665_20_UpSampleNearest3d_cu_ab8a35b428upsample_nearest3d_out_frameIfXadL_ZNS0_43nearest_neighbor_exact_compute_source_indexEfiiEEEEvPKT_mmmmmmmmPS3_fff)
        /*0170*/ 	.word	0x00000020


	//----- nvinfo : EIATTR_FRAME_SIZE
	.align		4
.L_89:
        /*0174*/ 	.byte	0x04, 0x11
        /*0176*/ 	.short	(.L_91 - .L_90)
	.align		4
.L_90:
        /*0178*/ 	.word	index@($__internal_41_$__cuda_sm20_rem_u64)
        /*017c*/ 	.word	0x00000000


	//----- nvinfo : EIATTR_FRAME_SIZE
	.align		4
.L_91:
        /*0180*/ 	.byte	0x04, 0x11
        /*0182*/ 	.short	(.L_93 - .L_92)
	.align		4
.L_92:
        /*0184*/ 	.word	index@($__internal_40_$__cuda_sm20_div_u64)
        /*0188*/ 	.word	0x00000000


	//----- nvinfo : EIATTR_FRAME_SIZE
	.align		4
.L_93:
        /*018c*/ 	.byte	0x04, 0x11
        /*018e*/ 	.short	(.L_95 - .L_94)
	.align		4
.L_94:
        /*0190*/ 	.word	index@($__internal_39_$__cuda_sm20_div_s64)
        /*0194*/ 	.word	0x00000000


	//----- nvinfo : EIATTR_FRAME_SIZE
	.align		4
.L_95:
        /*0198*/ 	.byte	0x04, 0x11
        /*019a*/ 	.short	(.L_97 - .L_96)
	.align		4
.L_96:
        /*019c*/ 	.word	index@(_ZN2at6native53_GLOBAL__N__069e5665_20_UpSampleNearest3d_cu_ab8a35b428upsample_nearest3d_out_frameIfXadL_ZNS0_43nearest_neighbor_exact_compute_source_indexEfiiEEEEvPKT_mmmmmmmmPS3_fff)
        /*01a0*/ 	.word	0x00000000


	//----- nvinfo : EIATTR_REGCOUNT
	.align		4
.L_97:
        /*01a4*/ 	.byte	0x04, 0x2f
        /*01a6*/ 	.short	(.L_99 - .L_98)
	.align		4
.L_98:
        /*01a8*/ 	.word	index@(_ZN2at6native53_GLOBAL__N__069e5665_20_UpSampleNearest3d_cu_ab8a35b428upsample_nearest3d_out_frameIN3c104HalfEXadL_ZNS0_43nearest_neighbor_exact_compute_source_indexEfiiEEEEvPKT_mmmmmmmmPS5_fff)
        /*01ac*/ 	.word	0x00000020


	//----- nvinfo : EIATTR_FRAME_SIZE
	.align		4
.L_99:
        /*01b0*/ 	.byte	0x04, 0x11
        /*01b2*/ 	.short	(.L_101 - .L_100)
	.align		4
.L_100:
        /*01b4*/ 	.word	index@($__internal_38_$__cuda_sm20_rem_u64)
        /*01b8*/ 	.word	0x00000000


	//----- nvinfo : EIATTR_FRAME_SIZE
	.align		4
.L_101:
        /*01bc*/ 	.byte	0x04, 0x11
        /*01be*/ 	.short	(.L_103 - .L_102)
	.align		4
.L_102:
        /*01c0*/ 	.word	index@($__internal_37_$__cuda_sm20_div_u64)
        /*01c4*/ 	.word	0x00000000


	//----- nvinfo : EIATTR_FRAME_SIZE
	.align		4
.L_103:
        /*01c8*/ 	.byte	0x04, 0x11
        /*01ca*/ 	.short	(.L_105 - .L_104)
	.align		4
.L_104:
        /*01cc*/ 	.word	index@($__internal_36_$__cuda_sm20_div_s64)
        /*01d0*/ 	.word	0x00000000


	//----- nvinfo : EIATTR_FRAME_SIZE
	.align		4
.L_105:
        /*01d4*/ 	.byte	0x04, 0x11
        /*01d6*/ 	.short	(.L_107 - .L_106)
	.align		4
.L_106:
        /*01d8*/ 	.word	index@(_ZN2at6native53_GLOBAL__N__069e5665_20_UpSampleNearest3d_cu_ab8a35b428upsample_nearest3d_out_frameIN3c104HalfEXadL_ZNS0_43nearest_neighbor_exact_compute_source_indexEfiiEEEEvPKT_mmmmmmmmPS5_fff)
        /*01dc*/ 	.word	0x00000000


	//----- nvinfo : EIATTR_REGCOUNT
	.align		4
.L_107:
        /*01e0*/ 	.byte	0x04, 0x2f
        /*01e2*/ 	.short	(.L_109 - .L_108)
	.align		4
.L_108:
        /*01e4*/ 	.word	index@(_ZN2at6native53_GLOBAL__N__069e5665_20_UpSampleNearest3d_cu_ab8a35b428upsample_nearest3d_out_frameIN3c108BFloat16EXadL_ZNS0_43nearest_neighbor_exact_compute_source_indexEfiiEEEEvPKT_mmmmmmmmPS5_fff)
        /*01e8*/ 	.word	0x00000020


	//----- nvinfo : EIATTR_FRAME_SIZE
	.align		4
.L_109:
        /*01ec*/ 	.byte	0x04, 0x11
        /*01ee*/ 	.short	(.L_111 - .L_110)
	.align		4
.L_110:
        /*01f0*/ 	.word	index@($__internal_35_$__cuda_sm20_rem_u64)
        /*01f4*/ 	.word	0x00000000


	//----- nvinfo : EIATTR_FRAME_SIZE
	.align		4
.L_111:
        /*01f8*/ 	.byte	0x04, 0x11
        /*01fa*/ 	.short	(.L_113 - .L_112)
	.align		4
.L_112:
        /*01fc*/ 	.word	index@($__internal_34_$__cuda_sm20_div_u64)
        /*0200*/ 	.word	0x00000000


	//----- nvinfo : EIATTR_FRAME_SIZE
	.align		4
.L_113:
        /*0204*/ 	.byte	0x04, 0x11
        /*0206*/ 	.short	(.L_115 - .L_114)
	.align		4
.L_114:
        /*0208*/ 	.word	index@($__internal_33_$__cuda_sm20_div_s64)
        /*020c*/ 	.word	0x00000000


	//----- nvinfo : EIATTR_FRAME_SIZE
	.align		4
.L_115:
        /*0210*/ 	.byte	0x04, 0x11
        /*0212*/ 	.short	(.L_117 - .L_116)
	.align		4
.L_116:
        /*0214*/ 	.word	index@(_ZN2at6native53_GLOBAL__N__069e5665_20_UpSampleNearest3d_cu_ab8a35b428upsample_nearest3d_out_frameIN3c108BFloat16EXadL_ZNS0_43nearest_neighbor_exact_compute_source_indexEfiiEEEEvPKT_mmmmmmmmPS5_fff)
        /*0218*/ 	.word	0x00000000


	//----- nvinfo : EIATTR_REGCOUNT
	.align		4
.L_117:
        /*021c*/ 	.byte	0x04, 0x2f
        /*021e*/ 	.short	(.L_119 - .L_118)
	.align		4
.L_118:
        /*0220*/ 	.word	index@(_ZN2at6native53_GLOBAL__N__069e5665_20_UpSampleNearest3d_cu_ab8a35b428upsample_nearest3d_out_frameIhXadL_ZNS0_43nearest_neighbor_exact_compute_source_indexEfiiEEEEvPKT_mmmmmmmmPS3_fff)
        /*0224*/ 	.word	0x00000020


	//----- nvinfo : EIATTR_FRAME_SIZE
	.align		4
.L_119:
        /*0228*/ 	.byte	0x04, 0x11
        /*022a*/ 	.short	(.L_121 - .L_120)
	.align		4
.L_120:
        /*022c*/ 	.word	index@($__internal_32_$__cuda_sm20_rem_u64)
        /*0230*/ 	.word	0x00000000


	//----- nvinfo : EIATTR_FRAME_SIZE
	.align		4
.L_121:
        /*0234*/ 	.byte	0x04, 0x11
        /*0236*/ 	.short	(.L_123 - .L_122)
	.align		4
.L_122:
        /*0238*/ 	.word	index@($__internal_31_$__cuda_sm20_div_u64)
        /*023c*/ 	.word	0x00000000


	//----- nvinfo : EIATTR_FRAME_SIZE
	.align		4
.L_123:
        /*0240*/ 	.byte	0x04, 0x11
        /*0242*/ 	.short	(.L_125 - .L_124)
	.align		4
.L_124:
        /*0244*/ 	.word	index@($__internal_30_$__cuda_sm20_div_s64)
        /*0248*/ 	.word	0x00000000


	//----- nvinfo : EIATTR_FRAME_SIZE
	.align		4
.L_125:
        /*024c*/ 	.byte	0x04, 0x11
        /*024e*/ 	.short	(.L_127 - .L_126)
	.align		4
.L_126:
        /*0250*/ 	.word	index@(_ZN2at6native53_GLOBAL__N__069e5665_20_UpSampleNearest3d_cu_ab8a35b428upsample_nearest3d_out_frameIhXadL_ZNS0_43nearest_neighbor_exact_compute_source_indexEfiiEEEEvPKT_mmmmmmmmPS3_fff)
        /*0254*/ 	.word	0x00000000


	//----- nvinfo : EIATTR_REGCOUNT
	.align		4
.L_127:
        /*0258*/ 	.byte	0x04, 0x2f
        /*025a*/ 	.short	(.L_129 - .L_128)
	.align		4
.L_128:
        /*025c*/ 	.word	index@(_ZN2at6native53_GLOBAL__N__069e5665_20_UpSampleNearest3d_cu_ab8a35b437upsample_nearest3d_backward_out_frameIddXadL_ZNS0_40nearest_neighbor_bw_compute_source_indexEfiiEEEEvPKT_mmmmmmmmPS3_fff)
        /*0260*/ 	.word	0x00000040


	//----- nvinfo : EIATTR_FRAME_SIZE
	.align		4
.L_129:
        /*0264*/ 	.byte	0x04, 0x11
        /*0266*/ 	.short	(.L_131 - .L_130)
	.align		4
.L_130:
        /*0268*/ 	.word	index@($__internal_29_$__cuda_sm20_rem_u64)
        /*026c*/ 	.word	0x00000000


	//----- nvinfo : EIATTR_FRAME_SIZE
	.align		4
.L_131:
        /*0270*/ 	.byte	0x04, 0x11
        /*0272*/ 	.short	(.L_133 - .L_132)
	.align		4
.L_132:
        /*0274*/ 	.word	index@($__internal_28_$__cuda_sm20_div_u64)
        /*0278*/ 	.word	0x00000000


	//----- nvinfo : EIATTR_FRAME_SIZE
	.align		4
.L_133:
        /*027c*/ 	.byte	0x04, 0x11
        /*027e*/ 	.short	(.L_135 - .L_134)
	.align		4
.L_134:
        /*0280*/ 	.word	index@($__internal_27_$__cuda_sm20_div_s64)
        /*0284*/ 	.word	0x00000000


	//----- nvinfo : EIATTR_FRAME_SIZE
	.align		4
.L_135:
        /*0288*/ 	.byte	0x04, 0x11
        /*028a*/ 	.short	(.L_137 - .L_136)
	.align		4
.L_136:
        /*028c*/ 	.word	index@(_ZN2at6native53_GLOBAL__N__069e5665_20_UpSampleNearest3d_cu_ab8a35b437upsample_nearest3d_backward_out_frameIddXadL_ZNS0_40nearest_neighbor_bw_compute_source_indexEfiiEEEEvPKT_mmmmmmmmPS3_fff)
        /*0290*/ 	.word	0x00000000


	//----- nvinfo : EIATTR_REGCOUNT
	.align		4
.L_137:
        /*0294*/ 	.byte	0x04, 0x2f
        /*0296*/ 	.short	(.L_139 - .L_138)
	.align		4
.L_138:
        /*0298*/ 	.word	index@(_ZN2at6native53_GLOBAL__N__069e5665_20_UpSampleNearest3d_cu_ab8a35b437upsample_nearest3d_backward_out_frameIffXadL_ZNS0_40nearest_neighbor_bw_compute_source_indexEfiiEEEEvPKT_mmmmmmmmPS3_fff)
        /*029c*/ 	.word	0x00000035


	//----- nvinfo : EIATTR_FRAME_SIZE
	.align		4
.L_139:
        /*02a0*/ 	.byte	0x04, 0x11
        /*02a2*/ 	.short	(.L_141 - .L_140)
	.align		4
.L_140:
        /*02a4*/ 	.word	index@($__internal_26_$__cuda_sm20_rem_u64)
        /*02a8*/ 	.word	0x00000000


	//----- nvinfo : EIATTR_FRAME_SIZE
	.align		4
.L_141:
        /*02ac*/ 	.byte	0x04, 0x11
        /*02ae*/ 	.short	(.L_143 - .L_142)
	.align		4
.L_142:
        /*02b0*/ 	.word	index@($__internal_25_$__cuda_sm20_div_u64)
        /*02b4*/ 	.word	0x00000000


	//----- nvinfo : EIATTR_FRAME_SIZE
	.align		4
.L_143:
        /*02b8*/ 	.byte	0x04, 0x11
        /*02ba*/ 	.short	(.L_145 - .L_144)
	.align		4
.L_144:
        /*02bc*/ 	.word	index@($__internal_24_$__cuda_sm20_div_s64)
        /*02c0*/ 	.word	0x00000000


	//----- nvinfo : EIATTR_FRAME_SIZE
	.align		4
.L_145:
        /*02c4*/ 	.byte	0x04, 0x11
        /*02c6*/ 	.short	(.L_147 - .L_146)
	.align		4
.L_146:
        /*02c8*/ 	.word	index@(_ZN2at6native53_GLOBAL__N__069e5665_20_UpSampleNearest3d_cu_ab8a35b437upsample_nearest3d_backward_out_frameIffXadL_ZNS0_40nearest_neighbor_bw_compute_source_indexEfiiEEEEvPKT_mmmmmmmmPS3_fff)
        /*02cc*/ 	.word	0x00000000


	//----- nvinfo : EIATTR_REGCOUNT
	.align		4
.L_147:
        /*02d0*/ 	.byte	0x04, 0x2f
        /*02d2*/ 	.short	(.L_149 - .L_148)
	.align		4
.L_148:
        /*02d4*/ 	.word	index@(_ZN2at6native53_GLOBAL__N__069e5665_20_UpSampleNearest3d_cu_ab8a35b437upsample_nearest3d_backward_out_frameIN3c104HalfEfXadL_ZNS0_40nearest_neighbor_bw_compute_source_indexEfiiEEEEvPKT_mmmmmmmmPS5_fff)
        /*02d8*/ 	.word	0x00000020


	//----- nvinfo : EIATTR_FRAME_SIZE
	.align		4
.L_149:
        /*02dc*/ 	.byte	0x04, 0x11
        /*02de*/ 	.short	(.L_151 - .L_150)
	.align		4
.L_150:
        /*02e0*/ 	.word	index@($__internal_23_$__cuda_sm20_rem_u64)
        /*02e4*/ 	.word	0x00000000


	//----- nvinfo : EIATTR_FRAME_SIZE
	.align		4
.L_151:
        /*02e8*/ 	.byte	0x04, 0x11
        /*02ea*/ 	.short	(.L_153 - .L_152)
	.align		4
.L_152:
        /*02ec*/ 	.word	index@($__internal_22_$__cuda_sm20_div_u64)
        /*02f0*/ 	.word	0x00000000


	//----- nvinfo : EIATTR_FRAME_SIZE
	.align		4
.L_153:
        /*02f4*/ 	.byte	0x04, 0x11
        /*02f6*/ 	.short	(.L_155 - .L_154)
	.align		4
.L_154:
        /*02f8*/ 	.word	index@($__internal_21_$__cuda_sm20_div_s64)
        /*02fc*/ 	.word	0x00000000


	//----- nvinfo : EIATTR_FRAME_SIZE
	.align		4
.L_155:
        /*0300*/ 	.byte	0x04, 0x11
        /*0302*/ 	.short	(.L_157 - .L_156)
	.align		4
.L_156:
        /*0304*/ 	.word	index@(_ZN2at6native53_GLOBAL__N__069e5665_20_UpSampleNearest3d_cu_ab8a35b437upsample_nearest3d_backward_out_frameIN3c104HalfEfXadL_ZNS0_40nearest_neighbor_bw_compute_source_indexEfiiEEEEvPKT_mmmmmmmmPS5_fff)
        /*0308*/ 	.word	0x00000020


	//----- nvinfo : EIATTR_REGCOUNT
	.align		4
.L_157:
        /*030c*/ 	.byte	0x04, 0x2f
        /*030e*/ 	.short	(.L_159 - .L_158)
	.align		4
.L_158:
        /*0310*/ 	.word	index@(_ZN2at6native53_GLOBAL__N__069e5665_20_UpSampleNearest3d_cu_ab8a35b437upsample_nearest3d_backward_out_frameIN3c108BFloat16EfXadL_ZNS0_40nearest_neighbor_bw_compute_source_indexEfiiEEEEvPKT_mmmmmmmmPS5_fff)
        /*0314*/ 	.word	0x00000020


	//----- nvinfo : EIATTR_FRAME_SIZE
	.align		4
.L_159:
        /*0318*/ 	.byte	0x04, 0x11
        /*031a*/ 	.short	(.L_161 - .L_160)
	.align		4
.L_160:
        /*031c*/ 	.word	index@($__internal_20_$__cuda_sm20_rem_u64)
        /*0320*/ 	.word	0x00000000


	//----- nvinfo : EIATTR_FRAME_SIZE
	.align		4
.L_161:
        /*0324*/ 	.byte	0x04, 0x11
        /*0326*/ 	.short	(.L_163 - .L_162)
	.align		4
.L_162:
        /*0328*/ 	.word	index@($__internal_19_$__cuda_sm20_div_u64)
        /*032c*/ 	.word	0x00000000


	//----- nvinfo : EIATTR_FRAME_SIZE
	.align		4
.L_163:
        /*0330*/ 	.byte	0x04, 0x11
        /*0332*/ 	.short	(.L_165 - .L_164)
	.align		4
.L_164:
        /*0334*/ 	.word	index@($__internal_18_$__cuda_sm20_div_s64)
        /*0338*/ 	.word	0x00000000


	//----- nvinfo : EIATTR_FRAME_SIZE
	.align		4
.L_165:
        /*033c*/ 	.byte	0x04, 0x11
        /*033e*/ 	.short	(.L_167 - .L_166)
	.align		4
.L_166:
        /*0340*/ 	.word	index@(_ZN2at6native53_GLOBAL__N__069e5665_20_UpSampleNearest3d_cu_ab8a35b437upsample_nearest3d_backward_out_frameIN3c108BFloat16EfXadL_ZNS0_40nearest_neighbor_bw_compute_source_indexEfiiEEEEvPKT_mmmmmmmmPS5_fff)
        /*0344*/ 	.word	0x00000020


	//----- nvinfo : EIATTR_REGCOUNT
	.align		4
.L_167:
        /*0348*/ 	.byte	0x04, 0x2f
        /*034a*/ 	.short	(.L_169 - .L_168)
	.align		4
.L_168:
        /*034c*/ 	.word	index@(_ZN2at6native53_GLOBAL__N__069e5665_20_UpSampleNearest3d_cu_ab8a35b437upsample_nearest3d_backward_out_frameIhlXadL_ZNS0_40nearest_neighbor_bw_compute_source_indexEfiiEEEEvPKT_mmmmmmmmPS3_fff)
        /*0350*/ 	.word	0x00000031


	//----- nvinfo : EIATTR_FRAME_SIZE
	.align		4
.L_169:
        /*0354*/ 	.byte	0x04, 0x11
        /*0356*/ 	.short	(.L_171 - .L_170)
	.align		4
.L_170:
        /*0358*/ 	.word	index@($__internal_17_$__cuda_sm20_rem_u64)
        /*035c*/ 	.word	0x00000000


	//----- nvinfo : EIATTR_FRAME_SIZE
	.align		4
.L_171:
        /*0360*/ 	.byte	0x04, 0x11
        /*0362*/ 	.short	(.L_173 - .L_172)
	.align		4
.L_172:
        /*0364*/ 	.word	index@($__internal_16_$__cuda_sm20_div_u64)
        /*0368*/ 	.word	0x00000000


	//----- nvinfo : EIATTR_FRAME_SIZE
	.align		4
.L_173:
        /*036c*/ 	.byte	0x04, 0x11
        /*036e*/ 	.short	(.L_175 - .L_174)
	.align		4
.L_174:
        /*0370*/ 	.word	index@($__internal_15_$__cuda_sm20_div_s64)
        /*0374*/ 	.word	0x00000000


	//----- nvinfo : EIATTR_FRAME_SIZE
	.align		4
.L_175:
        /*0378*/ 	.byte	0x04, 0x11
        /*037a*/ 	.short	(.L_177 - .L_176)
	.align		4
.L_176:
        /*037c*/ 	.word	index@(_ZN2at6native53_GLOBAL__N__069e5665_20_UpSampleNearest3d_cu_ab8a35b437upsample_nearest3d_backward_out_frameIhlXadL_ZNS0_40nearest_neighbor_bw_compute_source_indexEfiiEEEEvPKT_mmmmmmmmPS3_fff)
        /*0380*/ 	.word	0x00000000


	//----- nvinfo : EIATTR_REGCOUNT
	.align		4
.L_177:
        /*0384*/ 	.byte	0x04, 0x2f
        /*0386*/ 	.short	(.L_179 - .L_178)
	.align		4
.L_178:
        /*0388*/ 	.word	index@(_ZN2at6native53_GLOBAL__N__069e5665_20_UpSampleNearest3d_cu_ab8a35b437upsample_nearest3d_backward_out_frameIddXadL_ZNS0_46nearest_neighbor_exact_bw_compute_source_indexEfiiEEEEvPKT_mmmmmmmmPS3_fff)
        /*038c*/ 	.word	0x00000040


	//----- nvinfo : EIATTR_FRAME_SIZE
	.align		4
.L_179:
        /*0390*/ 	.byte	0x04, 0x11
        /*0392*/ 	.short	(.L_181 - .L_180)
	.align		4
.L_180:
        /*0394*/ 	.word	index@($__internal_14_$__cuda_sm20_rem_u64)
        /*0398*/ 	.word	0x00000000


	//----- nvinfo : EIATTR_FRAME_SIZE
	.align		4
.L_181:
        /*039c*/ 	.byte	0x04, 0x11
        /*039e*/ 	.short	(.L_183 - .L_182)
	.align		4
.L_182:
        /*03a0*/ 	.word	index@($__internal_13_$__cuda_sm20_div_u64)
        /*03a4*/ 	.word	0x00000000


	//----- nvinfo : EIATTR_FRAME_SIZE
	.align		4
.L_183:
        /*03a8*/ 	.byte	0x04, 0x11
        /*03aa*/ 	.short	(.L_185 - .L_184)
	.align		4
.L_184:
        /*03ac*/ 	.word	index@($__internal_12_$__cuda_sm20_div_s64)
        /*03b0*/ 	.word	0x00000000


	//----- nvinfo : EIATTR_FRAME_SIZE
	.align		4
.L_185:
        /*03b4*/ 	.byte	0x04, 0x11
        /*03b6*/ 	.short	(.L_187 - .L_186)
	.align		4
.L_186:
        /*03b8*/ 	.word	index@(_ZN2at6native53_GLOBAL__N__069e5665_20_UpSampleNearest3d_cu_ab8a35b437upsample_nearest3d_backward_out_frameIddXadL_ZNS0_46nearest_neighbor_exact_bw_compute_source_indexEfiiEEEEvPKT_mmmmmmmmPS3_fff)
        /*03bc*/ 	.word	0x00000000


	//----- nvinfo : EIATTR_REGCOUNT
	.align		4
.L_187:
        /*03c0*/ 	.byte	0x04, 0x2f
        /*03c2*/ 	.short	(.L_189 - .L_188)
	.align		4
.L_188:
        /*03c4*/ 	.word	index@(_ZN2at6native53_GLOBAL__N__069e5665_20_UpSampleNearest3d_cu_ab8a35b437upsample_nearest3d_backward_out_frameIffXadL_ZNS0_46nearest_neighbor_exact_bw_compute_source_indexEfiiEEEEvPKT_mmmmmmmmPS3_fff)
        /*03c8*/ 	.word	0x00000035


	//----- nvinfo : EIATTR_FRAME_SIZE
	.align		4
.L_189:
        /*03cc*/ 	.byte	0x04, 0x11
        /*03ce*/ 	.short	(.L_191 - .L_190)
	.align		4
.L_190:
        /*03d0*/ 	.word	index@($__internal_11_$__cuda_sm20_rem_u64)
        /*03d4*/ 	.word	0x00000000


	//----- nvinfo : EIATTR_FRAME_SIZE
	.align		4
.L_191:
        /*03d8*/ 	.byte	0x04, 0x11
        /*03da*/ 	.short	(.L_193 - .L_192)
	.align		4
.L_192:
        /*03dc*/ 	.word	index@($__internal_10_$__cuda_sm20_div_u64)
        /*03e0*/ 	.word	0x00000000


	//----- nvinfo : EIATTR_FRAME_SIZE
	.align		4
.L_193:
        /*03e4*/ 	.byte	0x04, 0x11
        /*03e6*/ 	.short	(.L_195 - .L_194)
	.align		4
.L_194:
        /*03e8*/ 	.word	index@($__internal_9_$__cuda_sm20_div_s64)
        /*03ec*/ 	.word	0x00000000


	//----- nvinfo : EIATTR_FRAME_SIZE
	.align		4
.L_195:
        /*03f0*/ 	.byte	0x04, 0x11
        /*03f2*/ 	.short	(.L_197 - .L_196)
	.align		4
.L_196:
        /*03f4*/ 	.word	index@(_ZN2at6native53_GLOBAL__N__069e5665_20_UpSampleNearest3d_cu_ab8a35b437upsample_nearest3d_backward_out_frameIffXadL_ZNS0_46nearest_neighbor_exact_bw_compute_source_indexEfiiEEEEvPKT_mmmmmmmmPS3_fff)
        /*03f8*/ 	.word	0x00000000


	//----- nvinfo : EIATTR_REGCOUNT
	.align		4
.L_197:
        /*03fc*/ 	.byte	0x04, 0x2f
        /*03fe*/ 	.short	(.L_199 - .L_198)
	.align		4
.L_198:
        /*0400*/ 	.word	index@(_ZN2at6native53_GLOBAL__N__069e5665_20_UpSampleNearest3d_cu_ab8a35b437upsample_nearest3d_backward_out_frameIN3c104HalfEfXadL_ZNS0_46nearest_neighbor_exact_bw_compute_source_indexEfiiEEEEvPKT_mmmmmmmmPS5_fff)
        /*0404*/ 	.word	0x00000020


	//----- nvinfo : EIATTR_FRAME_SIZE
	.align		4
.L_199:
        /*0408*/ 	.byte	0x04, 0x11
        /*040a*/ 	.short	(.L_201 - .L_200)
	.align		4
.L_200:
        /*040c*/ 	.word	index@($__internal_8_$__cuda_sm20_rem_u64)
        /*0410*/ 	.word	0x00000000


	//----- nvinfo : EIATTR_FRAME_SIZE
	.align		4
.L_201:
        /*0414*/ 	.byte	0x04, 0x11
        /*0416*/ 	.short	(.L_203 - .L_202)
	.align		4
.L_202:
        /*0418*/ 	.word	index@($__internal_7_$__cuda_sm20_div_u64)
        /*041c*/ 	.word	0x00000000


	//----- nvinfo : EIATTR_FRAME_SIZE
	.align		4
.L_203:
        /*0420*/ 	.byte	0x04, 0x11
        /*0422*/ 	.short	(.L_205 - .L_204)
	.align		4
.L_204:
        /*0424*/ 	.word	index@($__internal_6_$__cuda_sm20_div_s64)
        /*0428*/ 	.word	0x00000000


	//----- nvinfo : EIATTR_FRAME_SIZE
	.align		4
.L_205:
        /*042c*/ 	.byte	0x04, 0x11
        /*042e*/ 	.short	(.L_207 - .L_206)
	.align		4
.L_206:
        /*0430*/ 	.word	index@(_ZN2at6native53_GLOBAL__N__069e5665_20_UpSampleNearest3d_cu_ab8a35b437upsample_nearest3d_backward_out_frameIN3c104HalfEfXadL_ZNS0_46nearest_neighbor_exact_bw_compute_source_indexEfiiEEEEvPKT_mmmmmmmmPS5_fff)
        /*0434*/ 	.word	0x00000020


	//----- nvinfo : EIATTR_REGCOUNT
	.align		4
.L_207:
        /*0438*/ 	.byte	0x04, 0x2f
        /*043a*/ 	.short	(.L_209 - .L_208)
	.align		4
.L_208:
        /*043c*/ 	.word	index@(_ZN2at6native53_GLOBAL__N__069e5665_20_UpSampleNearest3d_cu_ab8a35b437upsample_nearest3d_backward_out_frameIN3c108BFloat16EfXadL_ZNS0_46nearest_neighbor_exact_bw_compute_source_indexEfiiEEEEvPKT_mmmmmmmmPS5_fff)
        /*0440*/ 	.word	0x00000020


	//----- nvinfo : EIATTR_FRAME_SIZE
	.align		4
.L_209:
        /*0444*/ 	.byte	0x04, 0x11
        /*0446*/ 	.short	(.L_211 - .L_210)
	.align		4
.L_210:
        /*0448*/ 	.word	index@($__internal_5_$__cuda_sm20_rem_u64)
        /*044c*/ 	.word	0x00000000


	//----- nvinfo : EIATTR_FRAME_SIZE
	.align		4
.L_211:
        /*0450*/ 	.byte	0x04, 0x11
        /*0452*/ 	.short	(.L_213 - .L_212)
	.align		4
.L_212:
        /*0454*/ 	.word	index@($__internal_4_$__cuda_sm20_div_u64)
        /*0458*/ 	.word	0x00000000


	//----- nvinfo : EIATTR_FRAME_SIZE
	.align		4
.L_213:
        /*045c*/ 	.byte	0x04, 0x11
        /*045e*/ 	.short	(.L_215 - .L_214)
	.align		4
.L_214:
        /*0460*/ 	.word	index@($__internal_3_$__cuda_sm20_div_s64)
        /*0464*/ 	.word	0x00000000


	//----- nvinfo : EIATTR_FRAME_SIZE
	.align		4
.L_215:
        /*0468*/ 	.byte	0x04, 0x11
        /*046a*/ 	.short	(.L_217 - .L_216)
	.align		4
.L_216:
        /*046c*/ 	.word	index@(_ZN2at6native53_GLOBAL__N__069e5665_20_UpSampleNearest3d_cu_ab8a35b437upsample_nearest3d_backward_out_frameIN3c108BFloat16EfXadL_ZNS0_46nearest_neighbor_exact_bw_compute_source_indexEfiiEEEEvPKT_mmmmmmmmPS5_fff)
        /*0470*/ 	.word	0x00000020


	//----- nvinfo : EIATTR_REGCOUNT
	.align		4
.L_217:
        /*0474*/ 	.byte	0x04, 0x2f
        /*0476*/ 	.short	(.L_219 - .L_218)
	.align		4
.L_218:
        /*0478*/ 	.word	index@(_ZN2at6native53_GLOBAL__N__069e5665_20_UpSampleNearest3d_cu_ab8a35b437upsample_nearest3d_backward_out_frameIhlXadL_ZNS0_46nearest_neighbor_exact_bw_compute_source_indexEfiiEEEEvPKT_mmmmmmmmPS3_fff)
        /*047c*/ 	.word	0x00000031


	//----- nvinfo : EIATTR_FRAME_SIZE
	.align		4
.L_219:
        /*0480*/ 	.byte	0x04, 0x11
        /*0482*/ 	.short	(.L_221 - .L_220)
	.align		4
.L_220:
        /*0484*/ 	.word	index@($__internal_2_$__cuda_sm20_rem_u64)
        /*0488*/ 	.word	0x00000000


	//----- nvinfo : EIATTR_FRAME_SIZE
	.align		4
.L_221:
        /*048c*/ 	.byte	0x04, 0x11
        /*048e*/ 	.short	(.L_223 - .L_222)
	.align		4
.L_222:
        /*0490*/ 	.word	index@($__internal_1_$__cuda_sm20_div_u64)
        /*0494*/ 	.word	0x00000000


	//----- nvinfo : EIATTR_FRAME_SIZE
	.align		4
.L_223:
        /*0498*/ 	.byte	0x04, 0x11
        /*049a*/ 	.short	(.L_225 - .L_224)
	.align		4
.L_224:
        /*049c*/ 	.word	index@($__internal_0_$__cuda_sm20_div_s64)
        /*04a0*/ 	.word	0x00000000


	//----- nvinfo : EIATTR_FRAME_SIZE
	.align		4
.L_225:
        /*04a4*/ 	.byte	0x04, 0x11
        /*04a6*/ 	.short	(.L_227 - .L_226)
	.align		4
.L_226:
        /*04a8*/ 	.word	index@(_ZN2at6native53_GLOBAL__N__069e5665_20_UpSampleNearest3d_cu_ab8a35b437upsample_nearest3d_backward_out_frameIhlXadL_ZNS0_46nearest_neighbor_exact_bw_compute_source_indexEfiiEEEEvPKT_mmmmmmmmPS3_fff)
        /*04ac*/ 	.word	0x00000000


	//----- nvinfo : EIATTR_MIN_STACK_SIZE
	.align		4
.L_227:
        /*04b0*/ 	.byte	0x04, 0x12
        /*04b2*/ 	.short	(.L_229 - .L_228)
	.align		4
.L_228:
        /*04b4*/ 	.word	index@(_ZN2at6native53_GLOBAL__N__069e5665_20_UpSampleNearest3d_cu_ab8a35b437upsample_nearest3d_backward_out_frameIhlXadL_ZNS0_46nearest_neighbor_exact_bw_compute_source_indexEfiiEEEEvPKT_mmmmmmmmPS3_fff)
        /*04b8*/ 	.word	0x00000000


	//----- nvinfo : EIATTR_MIN_STACK_SIZE
	.align		4
.L_229:
        /*04bc*/ 	.byte	0x04, 0x12
        /*04be*/ 	.short	(.L_231 - .L_230)
	.align		4
.L_230:
        /*04c0*/ 	.word	index@(_ZN2at6native53_GLOBAL__N__069e5665_20_UpSampleNearest3d_cu_ab8a35b437upsample_nearest3d_backward_out_frameIN3c108BFloat16EfXadL_ZNS0_46nearest_neighbor_exact_bw_compute_source_indexEfiiEEEEvPKT_mmmmmmmmPS5_fff)
        /*04c4*/ 	.word	0x00000020


	//----- nvinfo : EIATTR_MIN_STACK_SIZE
	.align		4
.L_231:
        /*04c8*/ 	.byte	0x04, 0x12
        /*04ca*/ 	.short	(.L_233 - .L_232)
	.align		4
.L_232:
        /*04cc*/ 	.word	index@(_ZN2at6native53_GLOBAL__N__069e5665_20_UpSampleNearest3d_cu_ab8a35b437upsample_nearest3d_backward_out_frameIN3c104HalfEfXadL_ZNS0_46nearest_neighbor_exact_bw_compute_source_indexEfiiEEEEvPKT_mmmmmmmmPS5_fff)
        /*04d0*/ 	.word	0x00000020


	//----- nvinfo : EIATTR_MIN_STACK_SIZE
	.align		4
.L_233:
        /*04d4*/ 	.byte	0x04, 0x12
        /*04d6*/ 	.short	(.L_235 - .L_234)
	.align		4
.L_234:
        /*04d8*/ 	.word	index@(_ZN2at6native53_GLOBAL__N__069e5665_20_UpSampleNearest3d_cu_ab8a35b437upsample_nearest3d_backward_out_frameIffXadL_ZNS0_46nearest_neighbor_exact_bw_compute_source_indexEfiiEEEEvPKT_mmmmmmmmPS3_fff)
        /*04dc*/ 	.word	0x00000000


	//----- nvinfo : EIATTR_MIN_STACK_SIZE
	.align		4
.L_235:
        /*04e0*/ 	.byte	0x04, 0x12
        /*04e2*/ 	.short	(.L_237 - .L_236)
	.align		4
.L_236:
        /*04e4*/ 	.word	index@(_ZN2at6native53_GLOBAL__N__069e5665_20_UpSampleNearest3d_cu_ab8a35b437upsample_nearest3d_backward_out_frameIddXadL_ZNS0_46nearest_neighbor_exact_bw_compute_source_indexEfiiEEEEvPKT_mmmmmmmmPS3_fff)
        /*04e8*/ 	.word	0x00000000


	//----- nvinfo : EIATTR_MIN_STACK_SIZE
	.align		4
.L_237:
        /*04ec*/ 	.byte	0x04, 0x12
        /*04ee*/ 	.short	(.L_239 - .L_238)
	.align		4
.L_238:
        /*04f0*/ 	.word	index@(_ZN2at6native53_GLOBAL__N__069e5665_20_UpSampleNearest3d_cu_ab8a35b437upsample_nearest3d_backward_out_frameIhlXadL_ZNS0_40nearest_neighbor_bw_compute_source_indexEfiiEEEEvPKT_mmmmmmmmPS3_fff)
        /*04f4*/ 	.word	0x00000000


	//----- nvinfo : EIATTR_MIN_STACK_SIZE
	.align		4
.L_239:
        /*04f8*/ 	.byte	0x04, 0x12
        /*04fa*/ 	.short	(.L_241 - .L_240)
	.align		4
.L_240:
        /*04fc*/ 	.word	index@(_ZN2at6native53_GLOBAL__N__069e5665_20_UpSampleNearest3d_cu_ab8a35b437upsample_nearest3d_backward_out_frameIN3c108BFloat16EfXadL_ZNS0_40nearest_neighbor_bw_compute_source_indexEfiiEEEEvPKT_mmmmmmmmPS5_fff)
        /*0500*/ 	.word	0x00000020


	//----- nvinfo : EIATTR_MIN_STACK_SIZE
	.align		4
.L_241:
        /*0504*/ 	.byte	0x04, 0x12
        /*0506*/ 	.short	(.L_243 - .L_242)
	.align		4
.L_242:
        /*0508*/ 	.word	index@(_ZN2at6native53_GLOBAL__N__069e5665_20_UpSampleNearest3d_cu_ab8a35b437upsample_nearest3d_backward_out_frameIN3c104HalfEfXadL_ZNS0_40nearest_neighbor_bw_compute_source_indexEfiiEEEEvPKT_mmmmmmmmPS5_fff)
        /*050c*/ 	.word	0x00000020


	//----- nvinfo : EIATTR_MIN_STACK_SIZE
	.align		4
.L_243:
        /*0510*/ 	.byte	0x04, 0x12
        /*0512*/ 	.short	(.L_245 - .L_244)
	.align		4
.L_244:
        /*0514*/ 	.word	index@(_ZN2at6native53_GLOBAL__N__069e5665_20_UpSampleNearest3d_cu_ab8a35b437upsample_nearest3d_backward_out_frameIffXadL_ZNS0_40nearest_neighbor_bw_compute_source_indexEfiiEEEEvPKT_mmmmmmmmPS3_fff)
        /*0518*/ 	.word	0x00000000


	//----- nvinfo : EIATTR_MIN_STACK_SIZE
	.align		4
.L_245:
        /*051c*/ 	.byte	0x04, 0x12
        /*051e*/ 	.short	(.L_247 - .L_246)
	.align		4
.L_246:
        /*0520*/ 	.word	index@(_ZN2at6native53_GLOBAL__N__069e5665_20_UpSampleNearest3d_cu_ab8a35b437upsample_nearest3d_backward_out_frameIddXadL_ZNS0_40nearest_neighbor_bw_compute_source_indexEfiiEEEEvPKT_mmmmmmmmPS3_fff)
        /*0524*/ 	.word	0x00000000


	//----- nvinfo : EIATTR_MIN_STACK_SIZE
	.align		4
.L_247:
        /*0528*/ 	.byte	0x04, 0x12
        /*052a*/ 	.short	(.L_249 - .L_248)
	.align		4
.L_248:
        /*052c*/ 	.word	index@(_ZN2at6native53_GLOBAL__N__069e5665_20_UpSampleNearest3d_cu_ab8a35b428upsample_nearest3d_out_frameIhXadL_ZNS0_43nearest_neighbor_exact_compute_source_indexEfiiEEEEvPKT_mmmmmmmmPS3_fff)
        /*0530*/ 	.word	0x00000000


	//----- nvinfo : EIATTR_MIN_STACK_SIZE
	.align		4
.L_249:
        /*0534*/ 	.byte	0x04, 0x12
        /*0536*/ 	.short	(.L_251 - .L_250)
	.align		4
.L_250:
        /*0538*/ 	.word	index@(_ZN2at6native53_GLOBAL__N__069e5665_20_UpSampleNearest3d_cu_ab8a35b428upsample_nearest3d_out_frameIN3c108BFloat16EXadL_ZNS0_43nearest_neighbor_exact_compute_source_indexEfiiEEEEvPKT_mmmmmmmmPS5_fff)
        /*053c*/ 	.word	0x00000000


	//----- nvinfo : EIATTR_MIN_STACK_SIZE
	.align		4
.L_251:
        /*0540*/ 	.byte	0x04, 0x12
        /*0542*/ 	.short	(.L_253 - .L_252)
	.align		4
.L_252:
        /*0544*/ 	.word	index@(_ZN2at6native53_GLOBAL__N__069e5665_20_UpSampleNearest3d_cu_ab8a35b428upsample_nearest3d_out_frameIN3c104HalfEXadL_ZNS0_43nearest_neighbor_exact_compute_source_indexEfiiEEEEvPKT_mmmmmmmmPS5_fff)
        /*0548*/ 	.word	0x00000000


	//----- nvinfo : EIATTR_MIN_STACK_SIZE
	.align		4
.L_253:
        /*054c*/ 	.byte	0x04, 0x12
        /*054e*/ 	.short	(.L_255 - .L_254)
	.align		4
.L_254:
        /*0550*/ 	.word	index@(_ZN2at6native53_GLOBAL__N__069e5665_20_UpSampleNearest3d_cu_ab8a35b428upsample_nearest3d_out_frameIfXadL_ZNS0_43nearest_neighbor_exact_compute_source_indexEfiiEEEEvPKT_mmmmmmmmPS3_fff)
        /*0554*/ 	.word	0x00000000


	//----- nvinfo : EIATTR_MIN_STACK_SIZE
	.align		4
.L_255:
        /*0558*/ 	.byte	0x04, 0x12
        /*055a*/ 	.short	(.L_257 - .L_256)
	.align		4
.L_256:
        /*055c*/ 	.word	index@(_ZN2at6native53_GLOBAL__N__069e5665_20_UpSampleNearest3d_cu_ab8a35b428upsample_nearest3d_out_frameIdXadL_ZNS0_43nearest_neighbor_exact_compute_source_indexEfiiEEEEvPKT_mmmmmmmmPS3_fff)
        /*0560*/ 	.word	0x00000000


	//----- nvinfo : EIATTR_MIN_STACK_SIZE
	.align		4
.L_257:
        /*0564*/ 	.byte	0x04, 0x12
        /*0566*/ 	.short	(.L_259 - .L_258)
	.align		4
.L_258:
        /*0568*/ 	.word	index@(_ZN2at6native53_GLOBAL__N__069e5665_20_UpSampleNearest3d_cu_ab8a35b428upsample_nearest3d_out_frameIhXadL_ZNS0_37nearest_neighbor_compute_source_indexEfiiEEEEvPKT_mmmmmmmmPS3_fff)
        /*056c*/ 	.word	0x00000000


	//----- nvinfo : EIATTR_MIN_STACK_SIZE
	.align		4
.L_259:
        /*0570*/ 	.byte	0x04, 0x12
        /*0572*/ 	.short	(.L_261 - .L_260)
	.align		4
.L_260:
        /*0574*/ 	.word	index@(_ZN2at6native53_GLOBAL__N__069e5665_20_UpSampleNearest3d_cu_ab8a35b428upsample_nearest3d_out_frameIN3c108BFloat16EXadL_ZNS0_37nearest_neighbor_compute_source_indexEfiiEEEEvPKT_mmmmmmmmPS5_fff)
        /*0578*/ 	.word	0x00000000


	//----- nvinfo : EIATTR_MIN_STACK_SIZE
	.align		4
.L_261:
        /*057c*/ 	.byte	0x04, 0x12
        /*057e*/ 	.short	(.L_263 - .L_262)
	.align		4
.L_262:
        /*0580*/ 	.word	index@(_ZN2at6native53_GLOBAL__N__069e5665_20_UpSampleNearest3d_cu_ab8a35b428upsample_nearest3d_out_frameIN3c104HalfEXadL_ZNS0_37nearest_neighbor_compute_source_indexEfiiEEEEvPKT_mmmmmmmmPS5_fff)
        /*0584*/ 	.word	0x00000000


	//----- nvinfo : EIATTR_MIN_STACK_SIZE
	.align		4
.L_263:
        /*0588*/ 	.byte	0x04, 0x12
        /*058a*/ 	.short	(.L_265 - .L_264)
	.align		4
.L_264:
        /*058c*/ 	.word	index@(_ZN2at6native53_GLOBAL__N__069e5665_20_UpSampleNearest3d_cu_ab8a35b428upsample_nearest3d_out_frameIfXadL_ZNS0_37nearest_neighbor_compute_source_indexEfiiEEEEvPKT_mmmmmmmmPS3_fff)
        /*0590*/ 	.word	0x00000000


	//----- nvinfo : EIATTR_MIN_STACK_SIZE
	.align		4
.L_265:
        /*0594*/ 	.byte	0x04, 0x12
        /*0596*/ 	.short	(.L_267 - .L_266)
	.align		4
.L_266:
        /*0598*/ 	.word	index@(_ZN2at6native53_GLOBAL__N__069e5665_20_UpSampleNearest3d_cu_ab8a35b428upsample_nearest3d_out_frameIdXadL_ZNS0_37nearest_neighbor_compute_source_indexEfiiEEEEvPKT_mmmmmmmmPS3_fff)
        /*059c*/ 	.word	0x00000000
.L_267:


//--------------------- .nv.info._ZN2at6native53_GLOBAL__N__069e5665_20_UpSampleNearest3d_cu_ab8a35b437upsample_nearest3d_backward_out_frameIhlXadL_ZNS0_46nearest_neighbor_exact_bw_compute_source_indexEfiiEEEEvPKT_mmmmmmmmPS3_fff --------------------------
	.section	.nv.info._ZN2at6native53_GLOBAL__N__069e5665_20_UpSampleNearest3d_cu_ab8a35b437upsample_nearest3d_backward_out_frameIhlXadL_ZNS0_46nearest_neighbor_exact_bw_compute_source_indexEfiiEEEEvPKT_mmmmmmmmPS3_fff,"",@"SHT_CUDA_INFO"
	.sectionflags	@""
	.align	4


	//----- nvinfo : EIATTR_CUDA_API_VERSION
	.align		4
        /*0000*/ 	.byte	0x04, 0x37
        /*0002*/ 	.short	(.L_269 - .L_268)
.L_268:
        /*0004*/ 	.word	0x00000082


	//----- nvinfo : EIATTR_SW2861232_WAR
	.align		4
.L_269:
        /*0008*/ 	.byte	0x01, 0x35
	.zero		2


	//----- nvinfo : EIATTR_PARAM_CBANK
	.align		4
        /*000c*/ 	.byte	0x04, 0x0a
        /*000e*/ 	.short	(.L_271 - .L_270)
	.align		4
.L_270:
        /*0010*/ 	.word	index@(.nv.constant0._ZN2at6native53_GLOBAL__N__069e5665_20_UpSampleNearest3d_cu_ab8a35b437upsample_nearest3d_backward_out_frameIhlXadL_ZNS0_46nearest_neighbor_exact_bw_compute_source_indexEfiiEEEEvPKT_mmmmmmmmPS3_fff)
        /*0014*/ 	.short	0x0160
        /*0016*/ 	.short	0x005c


	//----- nvinfo : EIATTR_CBANK_PARAM_SIZE
	.align		4
.L_271:
        /*0018*/ 	.byte	0x03, 0x19
        /*001a*/ 	.short	0x005c


	//----- nvinfo : EIATTR_KPARAM_INFO
	.align		4
        /*001c*/ 	.byte	0x04, 0x17
        /*001e*/ 	.short	(.L_273 - .L_272)
.L_272:
        /*0020*/ 	.word	0x00000000
        /*0024*/ 	.short	0x000c
        /*0026*/ 	.short	0x0058
        /*0028*/ 	.byte	0x00, 0xf0, 0x11, 0x00


	//----- nvinfo : EIATTR_KPARAM_INFO
	.align		4
.L_273:
        /*002c*/ 	.byte	0x04, 0x17
        /*002e*/ 	.short	(.L_275 - .L_274)
.L_274:
        /*0030*/ 	.word	0x00000000
        /*0034*/ 	.short	0x000b
        /*0036*/ 	.short	0x0054
        /*0038*/ 	.byte	0x00, 0xf0, 0x11, 0x00


	//----- nvinfo : EIATTR_KPARAM_INFO
	.align		4
.L_275:
        /*003c*/ 	.byte	0x04, 0x17
        /*003e*/ 	.short	(.L_277 - .L_276)
.L_276:
        /*0040*/ 	.word	0x00000000
        /*0044*/ 	.short	0x000a
        /*0046*/ 	.short	0x0050
        /*0048*/ 	.byte	0x00, 0xf0, 0x11, 0x00


	//----- nvinfo : EIATTR_KPARAM_INFO
	.align		4
.L_277:
        /*004c*/ 	.byte	0x04, 0x17
        /*004e*/ 	.short	(.L_279 - .L_278)
.L_278:
        /*0050*/ 	.word	0x00000000
        /*0054*/ 	.short	0x0009
        /*0056*/ 	.short	0x0048
        /*0058*/ 	.byte	0x00, 0xf0, 0x21, 0x00


	//----- nvinfo : EIATTR_KPARAM_INFO
	.align		4
.L_279:
        /*005c*/ 	.byte	0x04, 0x17
        /*005e*/ 	.short	(.L_281 - .L_280)
.L_280:
        /*0060*/ 	.word	0x00000000
        /*0064*/ 	.short	0x0008
        /*0066*/ 	.short	0x0040
        /*0068*/ 	.byte	0x00, 0xf0, 0x21, 0x00


	//----- nvinfo : EIATTR_KPARAM_INFO
	.align		4
.L_281:
        /*006c*/ 	.byte	0x04, 0x17
        /*006e*/ 	.short	(.L_283 - .L_282)
.L_282:
        /*0070*/ 	.word	0x00000000
        /*0074*/ 	.short	0x0007
        /*0076*/ 	.short	0x0038
        /*0078*/ 	.byte	0x00, 0xf0, 0x21, 0x00


	//----- nvinfo : EIATTR_KPARAM_INFO
	.align		4
.L_283:
        /*007c*/ 	.byte	0x04, 0x17
        /*007e*/ 	.short	(.L_285 - .L_284)
.L_284:
        /*0080*/ 	.word	0x00000000
        /*0084*/ 	.short	0x0006
        /*0086*/ 	.short	0x0030
        /*0088*/ 	.byte	0x00, 0xf0, 0x21, 0x00


	//----- nvinfo : EIATTR_KPARAM_INFO
	.align		4
.L_285:
        /*008c*/ 	.byte	0x04, 0x17
        /*008e*/ 	.short	(.L_287 - .L_286)
.L_286:
        /*0090*/ 	.word	0x00000000
        /*0094*/ 	.short	0x0005
        /*0096*/ 	.short	0x0028
        /*0098*/ 	.byte	0x00, 0xf0, 0x21, 0x00


	//----- nvinfo : EIATTR_KPARAM_INFO
	.align		4
.L_287:
        /*009c*/ 	.byte	0x04, 0x17
        /*009e*/ 	.short	(.L_289 - .L_288)
.L_288:
        /*00a0*/ 	.word	0x00000000
        /*00a4*/ 	.short	0x0004
        /*00a6*/ 	.short	0x0020
        /*00a8*/ 	.byte	0x00, 0xf0, 0x21, 0x00


	//----- nvinfo : EIATTR_KPARAM_INFO
	.align		4
.L_289:
        /*00ac*/ 	.byte	0x04, 0x17
        /*00ae*/ 	.short	(.L_291 - .L_290)
.L_290:
        /*00b0*/ 	.word	0x00000000
        /*00b4*/ 	.short	0x0003
        /*00b6*/ 	.short	0x0018
        /*00b8*/ 	.byte	0x00, 0xf0, 0x21, 0x00


	//----- nvinfo : EIATTR_KPARAM_INFO
	.align		4
.L_291:
        /*00bc*/ 	.byte	0x04, 0x17
        /*00be*/ 	.short	(.L_293 - .L_292)
.L_292:
        /*00c0*/ 	.word	0x00000000
        /*00c4*/ 	.short	0x0002
        /*00c6*/ 	.short	0x0010
        /*00c8*/ 	.byte	0x00, 0xf0, 0x21, 0x00


	//----- nvinfo : EIATTR_KPARAM_INFO
	.align		4
.L_293:
        /*00cc*/ 	.byte	0x04, 0x17
        /*00ce*/ 	.short	(.L_295 - .L_294)
.L_294:
        /*00d0*/ 	.word	0x00000000
        /*00d4*/ 	.short	0x0001
        /*00d6*/ 	.short	0x0008
        /*00d8*/ 	.byte	0x00, 0xf0, 0x21, 0x00


	//----- nvinfo : EIATTR_KPARAM_INFO
	.align		4
.L_295:
        /*00dc*/ 	.byte	0x04, 0x17
        /*00de*/ 	.short	(.L_297 - .L_296)
.L_296:
        /*00e0*/ 	.word	0x00000000
        /*00e4*/ 	.short	0x0000
        /*00e6*/ 	.short	0x0000
        /*00e8*/ 	.byte	0x00, 0xf0, 0x21, 0x00


	//----- nvinfo : EIATTR_MAXREG_COUNT
	.align		4
.L_297:
        /*00ec*/ 	.byte	0x03, 0x1b
        /*00ee*/ 	.short	0x0040


	//----- nvinfo : EIATTR_MERCURY_ISA_VERSION
	.align		4
        /*00f0*/ 	.byte	0x03, 0x5f
        /*00f2*/ 	.short	0x0000


	//----- nvinfo : EIATTR_EXIT_INSTR_OFFSETS
	.align		4
        /*00f4*/ 	.byte	0x04, 0x1c
        /*00f6*/ 	.short	(.L_299 - .L_298)


	//   ....[0]....
.L_298:
        /*00f8*/ 	.word	0x00000150


	//   ....[1]....
        /*00fc*/ 	.word	0x000010c0


	//   ....[2]....
        /*0100*/ 	.word	0x00001d70


	//----- nvinfo : EIATTR_MAX_THREADS
	.align		4
.L_299:
        /*0104*/ 	.byte	0x04, 0x05
        /*0106*/ 	.short	(.L_301 - .L_300)
.L_300:
        /*0108*/ 	.word	0x00000400
        /*010c*/ 	.word	0x00000001
        /*0110*/ 	.word	0x00000001


	//----- nvinfo : EIATTR_CRS_STACK_SIZE
	.align		4
.L_301:
        /*0114*/ 	.byte	0x04, 0x1e
        /*0116*/ 	.short	(.L_303 - .L_302)
.L_302:
        /*0118*/ 	.word	0x00000000
.L_303:


//--------------------- .nv.info._ZN2at6native53_GLOBAL__N__069e5665_20_UpSampleNearest3d_cu_ab8a35b437upsample_nearest3d_backward_out_frameIN3c108BFloat16EfXadL_ZNS0_46nearest_neighbor_exact_bw_compute_source_indexEfiiEEEEvPKT_mmmmmmmmPS5_fff --------------------------
	.section	.nv.info._ZN2at6native53_GLOBAL__N__069e5665_20_UpSampleNearest3d_cu_ab8a35b437upsample_nearest3d_backward_out_frameIN3c108BFloat16EfXadL_ZNS0_46nearest_neighbor_exact_bw_compute_source_indexEfiiEEEEvPKT_mmmmmmmmPS5_fff,"",@"SHT_CUDA_INFO"
	.sectionflags	@""
	.align	4


	//----- nvinfo : EIATTR_CUDA_API_VERSION
	.align		4
        /*0000*/ 	.byte	0x04, 0x37
        /*0002*/ 	.short	(.L_305 - .L_304)
.L_304:
        /*0004*/ 	.word	0x00000082


	//----- nvinfo : EIATTR_SW2861232_WAR
	.align		4
.L_305:
        /*0008*/ 	.byte	0x01, 0x35
	.zero		2


	//----- nvinfo : EIATTR_PARAM_CBANK
	.align		4
        /*000c*/ 	.byte	0x04, 0x0a
        /*000e*/ 	.short	(.L_307 - .L_306)
	.align		4
.L_306:
        /*0010*/ 	.word	index@(.nv.constant0._ZN2at6native53_GLOBAL__N__069e5665_20_UpSampleNearest3d_cu_ab8a35b437upsample_nearest3d_backward_out_frameIN3c108BFloat16EfXadL_ZNS0_46nearest_neighbor_exact_bw_compute_source_indexEfiiEEEEvPKT_mmmmmmmmPS5_fff)
        /*0014*/ 	.short	0x0160
        /*0016*/ 	.short	0x005c


	//----- nvinfo : EIATTR_CBANK_PARAM_SIZE
	.align		4
.L_307:
        /*0018*/ 	.byte	0x03, 0x19
        /*001a*/ 	.short	0x005c


	//----- nvinfo : EIATTR_KPARAM_INFO
	.align		4
        /*001c*/ 	.byte	0x04, 0x17
        /*001e*/ 	.short	(.L_309 - .L_308)
.L_308:
        /*0020*/ 	.word	0x00000000
        /*0024*/ 	.short	0x000c
        /*0026*/ 	.short	0x0058
        /*0028*/ 	.byte	0x00, 0xf0, 0x11, 0x00


	//----- nvinfo : EIATTR_KPARAM_INFO
	.align		4
.L_309:
        /*002c*/ 	.byte	0x04, 0x17
        /*002e*/ 	.short	(.L_311 - .L_310)
.L_310:
        /*0030*/ 	.word	0x00000000
        /*0034*/ 	.short	0x000b
        /*0036*/ 	.short	0x0054
        /*0038*/ 	.byte	0x00, 0xf0, 0x11, 0x00


	//----- nvinfo : EIATTR_KPARAM_INFO
	.align		4
.L_311:
        /*003c*/ 	.byte	0x04, 0x17
        /*003e*/ 	.short	(.L_313 - .L_312)
.L_312:
        /*0040*/ 	.word	0x00000000
        /*0044*/ 	.short	0x000a
        /*0046*/ 	.short	0x0050
        /*0048*/ 	.byte	0x00, 0xf0, 0x11, 0x00


	//----- nvinfo : EIATTR_KPARAM_INFO
	.align		4
.L_313:
        /*004c*/ 	.byte	0x04, 0x17
        /*004e*/ 	.short	(.L_315 - .L_314)
.L_314:
        /*0050*/ 	.word	0x00000000
        /*0054*/ 	.short	0x0009
        /*0056*/ 	.short	0x0048
        /*0058*/ 	.byte	0x00, 0xf0, 0x21, 0x00


	//----- nvinfo : EIATTR_KPARAM_INFO
	.align		4
.L_315:
        /*005c*/ 	.byte	0x04, 0x17
        /*005e*/ 	.short	(.L_317 - .L_316)
.L_316:
        /*0060*/ 	.word	0x00000000
        /*0064*/ 	.short	0x0008
        /*0066*/ 	.short	0x0040
        /*0068*/ 	.byte	0x00, 0xf0, 0x21, 0x00


	//----- nvinfo : EIATTR_KPARAM_INFO
	.align		4
.L_317:
        /*006c*/ 	.byte	0x04, 0x17
        /*006e*/ 	.short	(.L_319 - .L_318)
.L_318:
        /*0070*/ 	.word	0x00000000
        /*0074*/ 	.short	0x0007
        /*0076*/ 	.short	0x0038
        /*0078*/ 	.byte	0x00, 0xf0, 0x21, 0x00


	//----- nvinfo : EIATTR_KPARAM_INFO
	.align		4
.L_319:
        /*007c*/ 	.byte	0x04, 0x17
        /*007e*/ 	.short	(.L_321 - .L_320)
.L_320:
        /*0080*/ 	.word	0x00000000
        /*0084*/ 	.short	0x0006
        /*0086*/ 	.short	0x0030
        /*0088*/ 	.byte	0x00, 0xf0, 0x21, 0x00


	//----- nvinfo : EIATTR_KPARAM_INFO
	.align		4
.L_321:
        /*008c*/ 	.byte	0x04, 0x17
        /*008e*/ 	.short	(.L_323 - .L_322)
.L_322:
        /*0090*/ 	.word	0x00000000
        /*0094*/ 	.short	0x0005
        /*0096*/ 	.short	0x0028
        /*0098*/ 	.byte	0x00, 0xf0, 0x21, 0x00


	//----- nvinfo : EIATTR_KPARAM_INFO
	.align		4
.L_323:
        /*009c*/ 	.byte	0x04, 0x17
        /*009e*/ 	.short	(.L_325 - .L_324)
.L_324:
        /*00a0*/ 	.word	0x00000000
        /*00a4*/ 	.short	0x0004
        /*00a6*/ 	.short	0x0020
        /*00a8*/ 	.byte	0x00, 0xf0, 0x21, 0x00


	//----- nvinfo : EIATTR_KPARAM_INFO
	.align		4
.L_325:
        /*00ac*/ 	.byte	0x04, 0x17
        /*00ae*/ 	.short	(.L_327 - .L_326)
.L_326:
        /*00b0*/ 	.word	0x00000000
        /*00b4*/ 	.short	0x0003
        /*00b6*/ 	.short	0x0018
        /*00b8*/ 	.byte	0x00, 0xf0, 0x21, 0x00


	//----- nvinfo : EIATTR_KPARAM_INFO
	.align		4
.L_327:
        /*00bc*/ 	.byte	0x04, 0x17
        /*00be*/ 	.short	(.L_329 - .L_328)
.L_328:
        /*00c0*/ 	.word	0x00000000
        /*00c4*/ 	.short	0x0002
        /*00c6*/ 	.short	0x0010
        /*00c8*/ 	.byte	0x00, 0xf0, 0x21, 0x00


	//----- nvinfo : EIATTR_KPARAM_INFO
	.align		4
.L_329:
        /*00cc*/ 	.byte	0x04, 0x17
        /*00ce*/ 	.short	(.L_331 - .L_330)
.L_330:
        /*00d0*/ 	.word	0x00000000
        /*00d4*/ 	.short	0x0001
        /*00d6*/ 	.short	0x0008
        /*00d8*/ 	.byte	0x00, 0xf0, 0x21, 0x00


	//----- nvinfo : EIATTR_KPARAM_INFO
	.align		4
.L_331:
        /*00dc*/ 	.byte	0x04, 0x17
        /*00de*/ 	.short	(.L_333 - .L_332)
.L_332:
        /*00e0*/ 	.word	0x00000000
        /*00e4*/ 	.short	0x0000
        /*00e6*/ 	.short	0x0000
        /*00e8*/ 	.byte	0x00, 0xf0, 0x21, 0x00


	//----- nvinfo : EIATTR_MAXREG_COUNT
	.align		4
.L_333:
        /*00ec*/ 	.byte	0x03, 0x1b
        /*00ee*/ 	.short	0x0040


	//----- nvinfo : EIATTR_ANNOTATIONS
	.align		4
        /*00f0*/ 	.byte	0x04, 0x55
        /*00f2*/ 	.short	(.L_335 - .L_334)


	//   ....[0]....
.L_334:
        /*00f4*/ 	.word	0x00000001
        /*00f8*/ 	.byte	0x00, 0x02, 0x00, 0x00, 0x01, 0x00, 0x00, 0x00, 0x30, 0x02, 0x00, 0x00, 0x01, 0x00, 0x00, 0x00
        /* <DEDUP_REMOVED lines=13> */
        /*01d8*/ 	.byte	0xc0, 0x22, 0x00, 0x00


	//----- nvinfo : EIATTR_MERCURY_ISA_VERSION
	.align		4
.L_335:
        /*01dc*/ 	.byte	0x03, 0x5f
        /*01de*/ 	.short	0x0000


	//----- nvinfo : EIATTR_EXIT_INSTR_OFFSETS
	.align		4
        /*01e0*/ 	.byte	0x04, 0x1c
        /*01e2*/ 	.short	(.L_337 - .L_336)


	//   ....[0]....
.L_336:
        /*01e4*/ 	.word	0x00000190


	//   ....[1]....
        /*01e8*/ 	.word	0x00001170


	//   ....[2]....
        /*01ec*/ 	.word	0x000022a0


	//----- nvinfo : EIATTR_MAX_THREADS
	.align		4
.L_337:
        /*01f0*/ 	.byte	0x04, 0x05
        /*01f2*/ 	.short	(.L_339 - .L_338)
.L_338:
        /*01f4*/ 	.word	0x00000400
        /*01f8*/ 	.word	0x00000001
        /*01fc*/ 	.word	0x00000001


	//----- nvinfo : EIATTR_CRS_STACK_SIZE
	.align		4
.L_339:
        /*0200*/ 	.byte	0x04, 0x1e
        /*0202*/ 	.short	(.L_341 - .L_340)
.L_340:
        /*0204*/ 	.word	0x00000000
.L_341:


//--------------------- .nv.info._ZN2at6native53_GLOBAL__N__069e5665_20_UpSampleNearest3d_cu_ab8a35b437upsample_nearest3d_backward_out_frameIN3c104HalfEfXadL_ZNS0_46nearest_neighbor_exact_bw_compute_source_indexEfiiEEEEvPKT_mmmmmmmmPS5_fff --------------------------
	.section	.nv.info._ZN2at6native53_GLOBAL__N__069e5665_20_UpSampleNearest3d_cu_ab8a35b437upsample_nearest3d_backward_out_frameIN3c104HalfEfXadL_ZNS0_46nearest_neighbor_exact_bw_compute_source_indexEfiiEEEEvPKT_mmmmmmmmPS5_fff,"",@"SHT_CUDA_INFO"
	.sectionflags	@""
	.align	4


	//----- nvinfo : EIATTR_CUDA_API_VERSION
	.align		4
        /*0000*/ 	.byte	0x04, 0x37
        /*0002*/ 	.short	(.L_343 - .L_342)
.L_342:
        /*0004*/ 	.word	0x00000082


	//----- nvinfo : EIATTR_SW2861232_WAR
	.align		4
.L_343:
        /*0008*/ 	.byte	0x01, 0x35
	.zero		2


	//----- nvinfo : EIATTR_PARAM_CBANK
	.align		4
        /*000c*/ 	.byte	0x04, 0x0a
        /*000e*/ 	.short	(.L_345 - .L_344)
	.align		4
.L_344:
        /*0010*/ 	.word	index@(.nv.constant0._ZN2at6native53_GLOBAL__N__069e5665_20_UpSampleNearest3d_cu_ab8a35b437upsample_nearest3d_backward_out_frameIN3c104HalfEfXadL_ZNS0_46nearest_neighbor_exact_bw_compute_source_indexEfiiEEEEvPKT_mmmmmmmmPS5_fff)
        /*0014*/ 	.short	0x0160
        /*0016*/ 	.short	0x005c


	//----- nvinfo : EIATTR_CBANK_PARAM_SIZE
	.align		4
.L_345:
        /*0018*/ 	.byte	0x03, 0x19
        /*001a*/ 	.short	0x005c


	//----- nvinfo : EIATTR_KPARAM_INFO
	.align		4
        /*001c*/ 	.byte	0x04, 0x17
        /*001e*/ 	.short	(.L_347 - .L_346)
.L_346:
        /*0020*/ 	.word	0x00000000
        /*0024*/ 	.short	0x000c
        /*0026*/ 	.short	0x0058
        /*0028*/ 	.byte	0x00, 0xf0, 0x11, 0x00


	//----- nvinfo : EIATTR_KPARAM_INFO
	.align		4
.L_347:
        /*002c*/ 	.byte	0x04, 0x17
        /*002e*/ 	.short	(.L_349 - .L_348)
.L_348:
        /*0030*/ 	.word	0x00000000
        /*0034*/ 	.short	0x000b
        /*0036*/ 	.short	0x0054
        /*0038*/ 	.byte	0x00, 0xf0, 0x11, 0x00


	//----- nvinfo : EIATTR_KPARAM_INFO
	.align		4
.L_349:
        /*003c*/ 	.byte	0x04, 0x17
        /*003e*/ 	.short	(.L_351 - .L_350)
.L_350:
        /*0040*/ 	.word	0x00000000
        /*0044*/ 	.short	0x000a
        /*0046*/ 	.short	0x0050
        /*0048*/ 	.byte	0x00, 0xf0, 0x11, 0x00


	//----- nvinfo : EIATTR_KPARAM_INFO
	.align		4
.L_351:
        /*004c*/ 	.byte	0x04, 0x17
        /*004e*/ 	.short	(.L_353 - .L_352)
.L_352:
        /*0050*/ 	.word	0x00000000
        /*0054*/ 	.short	0x0009
        /*0056*/ 	.short	0x0048
        /*0058*/ 	.byte	0x00, 0xf0, 0x21, 0x00


	//----- nvinfo : EIATTR_KPARAM_INFO
	.align		4
.L_353:
        /*005c*/ 	.byte	0x04, 0x17
        /*005e*/ 	.short	(.L_355 - .L_354)
.L_354:
        /*0060*/ 	.word	0x00000000
        /*0064*/ 	.short	0x0008
        /*0066*/ 	.short	0x0040
        /*0068*/ 	.byte	0x00, 0xf0, 0x21, 0x00


	//----- nvinfo : EIATTR_KPARAM_INFO
	.align		4
.L_355:
        /*006c*/ 	.byte	0x04, 0x17
        /*006e*/ 	.short	(.L_357 - .L_356)
.L_356:
        /*0070*/ 	.word	0x00000000
        /*0074*/ 	.short	0x0007
        /*0076*/ 	.short	0x0038
        /*0078*/ 	.byte	0x00, 0xf0, 0x21, 0x00


	//----- nvinfo : EIATTR_KPARAM_INFO
	.align		4
.L_357:
        /*007c*/ 	.byte	0x04, 0x17
        /*007e*/ 	.short	(.L_359 - .L_358)
.L_358:
        /*0080*/ 	.word	0x00000000
        /*0084*/ 	.short	0x0006
        /*0086*/ 	.short	0x0030
        /*0088*/ 	.byte	0x00, 0xf0, 0x21, 0x00


	//----- nvinfo : EIATTR_KPARAM_INFO
	.align		4
.L_359:
        /*008c*/ 	.byte	0x04, 0x17
        /*008e*/ 	.short	(.L_361 - .L_360)
.L_360:
        /*0090*/ 	.word	0x00000000
        /*0094*/ 	.short	0x0005
        /*0096*/ 	.short	0x0028
        /*0098*/ 	.byte	0x00, 0xf0, 0x21, 0x00


	//----- nvinfo : EIATTR_KPARAM_INFO
	.align		4
.L_361:
        /*009c*/ 	.byte	0x04, 0x17
        /*009e*/ 	.short	(.L_363 - .L_362)
.L_362:
        /*00a0*/ 	.word	0x00000000
        /*00a4*/ 	.short	0x0004
        /*00a6*/ 	.short	0x0020
        /*00a8*/ 	.byte	0x00, 0xf0, 0x21, 0x00


	//----- nvinfo : EIATTR_KPARAM_INFO
	.align		4
.L_363:
        /*00ac*/ 	.byte	0x04, 0x17
        /*00ae*/ 	.short	(.L_365 - .L_364)
.L_364:
        /*00b0*/ 	.word	0x00000000
        /*00b4*/ 	.short	0x0003
        /*00b6*/ 	.short	0x0018
        /*00b8*/ 	.byte	0x00, 0xf0, 0x21, 0x00


	//----- nvinfo : EIATTR_KPARAM_INFO
	.align		4
.L_365:
        /*00bc*/ 	.byte	0x04, 0x17
        /*00be*/ 	.short	(.L_367 - .L_366)
.L_366:
        /*00c0*/ 	.word	0x00000000
        /*00c4*/ 	.short	0x0002
        /*00c6*/ 	.short	0x0010
        /*00c8*/ 	.byte	0x00, 0xf0, 0x21, 0x00


	//----- nvinfo : EIATTR_KPARAM_INFO
	.align		4
.L_367:
        /*00cc*/ 	.byte	0x04, 0x17
        /*00ce*/ 	.short	(.L_369 - .L_368)
.L_368:
        /*00d0*/ 	.word	0x00000000
        /*00d4*/ 	.short	0x0001
        /*00d6*/ 	.short	0x0008
        /*00d8*/ 	.byte	0x00, 0xf0, 0x21, 0x00


	//----- nvinfo : EIATTR_KPARAM_INFO
	.align		4
.L_369:
        /*00dc*/ 	.byte	0x04, 0x17
        /*00de*/ 	.short	(.L_371 - .L_370)
.L_370:
        /*00e0*/ 	.word	0x00000000
        /*00e4*/ 	.short	0x0000
        /*00e6*/ 	.short	0x0000
        /*00e8*/ 	.byte	0x00, 0xf0, 0x21, 0x00


	//----- nvinfo : EIATTR_MAXREG_COUNT
	.align		4
.L_371:
        /*00ec*/ 	.byte	0x03, 0x1b
        /*00ee*/ 	.short	0x0040


	//----- nvinfo : EIATTR_ANNOTATIONS
	.align		4
        /*00f0*/ 	.byte	0x04, 0x55
        /*00f2*/ 	.short	(.L_373 - .L_372)


	//   ....[0]....
.L_372:
        /* <DEDUP_REMOVED lines=16> */


	//----- nvinfo : EIATTR_MERCURY_ISA_VERSION
	.align		4
.L_373:
        /*01dc*/ 	.byte	0x03, 0x5f
        /*01de*/ 	.short	0x0000


	//----- nvinfo : EIATTR_EXIT_INSTR_OFFSETS
	.align		4
        /*01e0*/ 	.byte	0x04, 0x1c
        /*01e2*/ 	.short	(.L_375 - .L_374)


	//   ....[0]....
.L_374:
        /*01e4*/ 	.word	0x00000190


	//   ....[1]....
        /*01e8*/ 	.word	0x00001170


	//   ....[2]....
        /*01ec*/ 	.word	0x000022a0


	//----- nvinfo : EIATTR_MAX_THREADS
	.align		4
.L_375:
        /*01f0*/ 	.byte	0x04, 0x05
        /*01f2*/ 	.short	(.L_377 - .L_376)
.L_376:
        /*01f4*/ 	.word	0x00000400
        /*01f8*/ 	.word	0x00000001
        /*01fc*/ 	.word	0x00000001


	//----- nvinfo : EIATTR_CRS_STACK_SIZE
	.align		4
.L_377:
        /*0200*/ 	.byte	0x04, 0x1e
        /*0202*/ 	.short	(.L_379 - .L_378)
.L_378:
        /*0204*/ 	.word	0x00000000
.L_379:


//--------------------- .nv.info._ZN2at6native53_GLOBAL__N__069e5665_20_UpSampleNearest3d_cu_ab8a35b437upsample_nearest3d_backward_out_frameIffXadL_ZNS0_46nearest_neighbor_exact_bw_compute_source_indexEfiiEEEEvPKT_mmmmmmmmPS3_fff --------------------------
	.section	.nv.info._ZN2at6native53_GLOBAL__N__069e5665_20_UpSampleNearest3d_cu_ab8a35b437upsample_nearest3d_backward_out_frameIffXadL_ZNS0_46nearest_neighbor_exact_bw_compute_source_indexEfiiEEEEvPKT_mmmmmmmmPS3_fff,"",@"SHT_CUDA_INFO"
	.sectionflags	@""
	.align	4


	//----- nvinfo : EIATTR_CUDA_API_VERSION
	.align		4
        /*0000*/ 	.byte	0x04, 0x37
        /*0002*/ 	.short	(.L_381 - .L_380)
.L_380:
        /*0004*/ 	.word	0x00000082


	//----- nvinfo : EIATTR_SW2861232_WAR
	.align		4
.L_381:
        /*0008*/ 	.byte	0x01, 0x35
	.zero		2


	//----- nvinfo : EIATTR_PARAM_CBANK
	.align		4
        /*000c*/ 	.byte	0x04, 0x0a
        /*000e*/ 	.short	(.L_383 - .L_382)
	.align		4
.L_382:
        /*0010*/ 	.word	index@(.nv.constant0._ZN2at6native53_GLOBAL__N__069e5665_20_UpSampleNearest3d_cu_ab8a35b437upsample_nearest3d_backward_out_frameIffXadL_ZNS0_46nearest_neighbor_exact_bw_compute_source_indexEfiiEEEEvPKT_mmmmmmmmPS3_fff)
        /*0014*/ 	.short	0x0160
        /*0016*/ 	.short	0x005c


	//----- nvinfo : EIATTR_CBANK_PARAM_SIZE
	.align		4
.L_383:
        /*0018*/ 	.byte	0x03, 0x19
        /*001a*/ 	.short	0x005c


	//----- nvinfo : EIATTR_KPARAM_INFO
	.align		4
        /*001c*/ 	.byte	0x04, 0x17
        /*001e*/ 	.short	(.L_385 - .L_384)
.L_384:
        /*0020*/ 	.word	0x00000000
        /*0024*/ 	.short	0x000c
        /*0026*/ 	.short	0x0058
        /*0028*/ 	.byte	0x00, 0xf0, 0x11, 0x00


	//----- nvinfo : EIATTR_KPARAM_INFO
	.align		4
.L_385:
        /*002c*/ 	.byte	0x04, 0x17
        /*002e*/ 	.short	(.L_387 - .L_386)
.L_386:
        /*0030*/ 	.word	0x00000000
        /*0034*/ 	.short	0x000b
        /*0036*/ 	.short	0x0054
        /*0038*/ 	.byte	0x00, 0xf0, 0x11, 0x00


	//----- nvinfo : EIATTR_KPARAM_INFO
	.align		4
.L_387:
        /*003c*/ 	.byte	0x04, 0x17
        /*003e*/ 	.short	(.L_389 - .L_388)
.L_388:
        /*0040*/ 	.word	0x00000000
        /*0044*/ 	.short	0x000a
        /*0046*/ 	.short	0x0050
        /*0048*/ 	.byte	0x00, 0xf0, 0x11, 0x00


	//----- nvinfo : EIATTR_KPARAM_INFO
	.align		4
.L_389:
        /*004c*/ 	.byte	0x04, 0x17
        /*004e*/ 	.short	(.L_391 - .L_390)
.L_390:
        /*0050*/ 	.word	0x00000000
        /*0054*/ 	.short	0x0009
        /*0056*/ 	.short	0x0048
        /*0058*/ 	.byte	0x00, 0xf0, 0x21, 0x00


	//----- nvinfo : EIATTR_KPARAM_INFO
	.align		4
.L_391:
        /*005c*/ 	.byte	0x04, 0x17
        /*005e*/ 	.short	(.L_393 - .L_392)
.L_392:
        /*0060*/ 	.word	0x00000000
        /*0064*/ 	.short	0x0008
        /*0066*/ 	.short	0x0040
        /*0068*/ 	.byte	0x00, 0xf0, 0x21, 0x00


	//----- nvinfo : EIATTR_KPARAM_INFO
	.align		4
.L_393:
        /*006c*/ 	.byte	0x04, 0x17
        /*006e*/ 	.short	(.L_395 - .L_394)
.L_394:
        /*0070*/ 	.word	0x00000000
        /*0074*/ 	.short	0x0007
        /*0076*/ 	.short	0x0038
        /*0078*/ 	.byte	0x00, 0xf0, 0x21, 0x00


	//----- nvinfo : EIATTR_KPARAM_INFO
	.align		4
.L_395:
        /*007c*/ 	.byte	0x04, 0x17
        /*007e*/ 	.short	(.L_397 - .L_396)
.L_396:
        /*0080*/ 	.word	0x00000000
        /*0084*/ 	.short	0x0006
        /*0086*/ 	.short	0x0030
        /*0088*/ 	.byte	0x00, 0xf0, 0x21, 0x00


	//----- nvinfo : EIATTR_KPARAM_INFO
	.align		4
.L_397:
        /*008c*/ 	.byte	0x04, 0x17
        /*008e*/ 	.short	(.L_399 - .L_398)
.L_398:
        /*0090*/ 	.word	0x00000000
        /*0094*/ 	.short	0x0005
        /*0096*/ 	.short	0x0028
        /*0098*/ 	.byte	0x00, 0xf0, 0x21, 0x00


	//----- nvinfo : EIATTR_KPARAM_INFO
	.align		4
.L_399:
        /*009c*/ 	.byte	0x04, 0x17
        /*009e*/ 	.short	(.L_401 - .L_400)
.L_400:
        /*00a0*/ 	.word	0x00000000
        /*00a4*/ 	.short	0x0004
        /*00a6*/ 	.short	0x0020
        /*00a8*/ 	.byte	0x00, 0xf0, 0x21, 0x00


	//----- nvinfo : EIATTR_KPARAM_INFO
	.align		4
.L_401:
        /*00ac*/ 	.byte	0x04, 0x17
        /*00ae*/ 	.short	(.L_403 - .L_402)
.L_402:
        /*00b0*/ 	.word	0x00000000
        /*00b4*/ 	.short	0x0003
        /*00b6*/ 	.short	0x0018
        /*00b8*/ 	.byte	0x00, 0xf0, 0x21, 0x00


	//----- nvinfo : EIATTR_KPARAM_INFO
	.align		4
.L_403:
        /*00bc*/ 	.byte	0x04, 0x17
        /*00be*/ 	.short	(.L_405 - .L_404)
.L_404:
        /*00c0*/ 	.word	0x00000000
        /*00c4*/ 	.short	0x0002
        /*00c6*/ 	.short	0x0010
        /*00c8*/ 	.byte	0x00, 0xf0, 0x21, 0x00


	//----- nvinfo : EIATTR_KPARAM_INFO
	.align		4
.L_405:
        /*00cc*/ 	.byte	0x04, 0x17
        /*00ce*/ 	.short	(.L_407 - .L_406)
.L_406:
        /*00d0*/ 	.word	0x00000000
        /*00d4*/ 	.short	0x0001
        /*00d6*/ 	.short	0x0008
        /*00d8*/ 	.byte	0x00, 0xf0, 0x21, 0x00


	//----- nvinfo : EIATTR_KPARAM_INFO
	.align		4
.L_407:
        /*00dc*/ 	.byte	0x04, 0x17
        /*00de*/ 	.short	(.L_409 - .L_408)
.L_408:
        /*00e0*/ 	.word	0x00000000
        /*00e4*/ 	.short	0x0000
        /*00e6*/ 	.short	0x0000
        /*00e8*/ 	.byte	0x00, 0xf0, 0x21, 0x00


	//----- nvinfo : EIATTR_MAXREG_COUNT
	.align		4
.L_409:
        /*00ec*/ 	.byte	0x03, 0x1b
        /*00ee*/ 	.short	0x0040


	//----- nvinfo : EIATTR_MERCURY_ISA_VERSION
	.align		4
        /*00f0*/ 	.byte	0x03, 0x5f
        /*00f2*/ 	.short	0x0000


	//----- nvinfo : EIATTR_EXIT_INSTR_OFFSETS
	.align		4
        /*00f4*/ 	.byte	0x04, 0x1c
        /*00f6*/ 	.short	(.L_411 - .L_410)


	//   ....[0]....
.L_410:
        /*00f8*/ 	.word	0x00000150


	//   ....[1]....
        /*00fc*/ 	.word	0x000010a0


	//   ....[2]....
        /*0100*/ 	.word	0x00001ea0


	//----- nvinfo : EIATTR_MAX_THREADS
	.align		4
.L_411:
        /*0104*/ 	.byte	0x04, 0x05
        /*0106*/ 	.short	(.L_413 - .L_412)
.L_412:
        /*0108*/ 	.word	0x00000400
        /*010c*/ 	.word	0x00000001
        /*0110*/ 	.word	0x00000001


	//----- nvinfo : EIATTR_CRS_STACK_SIZE
	.align		4
.L_413:
        /*0114*/ 	.byte	0x04, 0x1e
        /*0116*/ 	.short	(.L_415 - .L_414)
.L_414:
        /*0118*/ 	.word	0x00000000
.L_415:


//--------------------- .nv.info._ZN2at6native53_GLOBAL__N__069e5665_20_UpSampleNearest3d_cu_ab8a35b437upsample_nearest3d_backward_out_frameIddXadL_ZNS0_46nearest_neighbor_exact_bw_compute_source_indexEfiiEEEEvPKT_mmmmmmmmPS3_fff --------------------------
	.section	.nv.info._ZN2at6native53_GLOBAL__N__069e5665_20_UpSampleNearest3d_cu_ab8a35b437upsample_nearest3d_backward_out_frameIddXadL_ZNS0_46nearest_neighbor_exact_bw_compute_source_indexEfiiEEEEvPKT_mmmmmmmmPS3_fff,"",@"SHT_CUDA_INFO"
	.sectionflags	@""
	.align	4


	//----- nvinfo : EIATTR_CUDA_API_VERSION
	.align		4
        /*0000*/ 	.byte	0x04, 0x37
        /*0002*/ 	.short	(.L_417 - .L_416)
.L_416:
        /*0004*/ 	.word	0x00000082


	//----- nvinfo : EIATTR_SW2861232_WAR
	.align		4
.L_417:
        /*0008*/ 	.byte	0x01, 0x35
	.zero		2


	//----- nvinfo : EIATTR_PARAM_CBANK
	.align		4
        /*000c*/ 	.byte	0x04, 0x0a
        /*000e*/ 	.short	(.L_419 - .L_418)
	.align		4
.L_418:
        /*0010*/ 	.word	index@(.nv.constant0._ZN2at6native53_GLOBAL__N__069e5665_20_UpSampleNearest3d_cu_ab8a35b437upsample_nearest3d_backward_out_frameIddXadL_ZNS0_46nearest_neighbor_exact_bw_compute_source_indexEfiiEEEEvPKT_mmmmmmmmPS3_fff)
        /*0014*/ 	.short	0x0160
        /*0016*/ 	.short	0x005c


	//----- nvinfo : EIATTR_CBANK_PARAM_SIZE
	.align		4
.L_419:
        /*0018*/ 	.byte	0x03, 0x19
        /*001a*/ 	.short	0x005c


	//----- nvinfo : EIATTR_KPARAM_INFO
	.align		4
        /*001c*/ 	.byte	0x04, 0x17
        /*001e*/ 	.short	(.L_421 - .L_420)
.L_420:
        /*0020*/ 	.word	0x00000000
        /*0024*/ 	.short	0x000c
        /*0026*/ 	.short	0x0058
        /*0028*/ 	.byte	0x00, 0xf0, 0x11, 0x00


	//----- nvinfo : EIATTR_KPARAM_INFO
	.align		4
.L_421:
        /*002c*/ 	.byte	0x04, 0x17
        /*002e*/ 	.short	(.L_423 - .L_422)
.L_422:
        /*0030*/ 	.word	0x00000000
        /*0034*/ 	.short	0x000b
        /*0036*/ 	.short	0x0054
        /*0038*/ 	.byte	0x00, 0xf0, 0x11, 0x00


	//----- nvinfo : EIATTR_KPARAM_INFO
	.align		4
.L_423:
        /*003c*/ 	.byte	0x04, 0x17
        /*003e*/ 	.short	(.L_425 - .L_424)
.L_424:
        /*0040*/ 	.word	0x00000000
        /*0044*/ 	.short	0x000a
        /*0046*/ 	.short	0x0050
        /*0048*/ 	.byte	0x00, 0xf0, 0x11, 0x00


	//----- nvinfo : EIATTR_KPARAM_INFO
	.align		4
.L_425:
        /*004c*/ 	.byte	0x04, 0x17
        /*004e*/ 	.short	(.L_427 - .L_426)
.L_426:
        /*0050*/ 	.word	0x00000000
        /*0054*/ 	.short	0x0009
        /*0056*/ 	.short	0x0048
        /*0058*/ 	.byte	0x00, 0xf0, 0x21, 0x00


	//----- nvinfo : EIATTR_KPARAM_INFO
	.align		4
.L_427:
        /*005c*/ 	.byte	0x04, 0x17
        /*005e*/ 	.short	(.L_429 - .L_428)
.L_428:
        /*0060*/ 	.word	0x00000000
        /*0064*/ 	.short	0x0008
        /*0066*/ 	.short	0x0040
        /*0068*/ 	.byte	0x00, 0xf0, 0x21, 0x00


	//----- nvinfo : EIATTR_KPARAM_INFO
	.align		4
.L_429:
        /*006c*/ 	.byte	0x04, 0x17
        /*006e*/ 	.short	(.L_431 - .L_430)
.L_430:
        /*0070*/ 	.word	0x00000000
        /*0074*/ 	.short	0x0007
        /*0076*/ 	.short	0x0038
        /*0078*/ 	.byte	0x00, 0xf0, 0x21, 0x00


	//----- nvinfo : EIATTR_KPARAM_INFO
	.align		4
.L_431:
        /*007c*/ 	.byte	0x04, 0x17
        /*007e*/ 	.short	(.L_433 - .L_432)
.L_432:
        /*0080*/ 	.word	0x00000000
        /*0084*/ 	.short	0x0006
        /*0086*/ 	.short	0x0030
        /*0088*/ 	.byte	0x00, 0xf0, 0x21, 0x00


	//----- nvinfo : EIATTR_KPARAM_INFO
	.align		4
.L_433:
        /*008c*/ 	.byte	0x04, 0x17
        /*008e*/ 	.short	(.L_435 - .L_434)
.L_434:
        /*0090*/ 	.word	0x00000000
        /*0094*/ 	.short	0x0005
        /*0096*/ 	.short	0x0028
        /*0098*/ 	.byte	0x00, 0xf0, 0x21, 0x00


	//----- nvinfo : EIATTR_KPARAM_INFO
	.align		4
.L_435:
        /*009c*/ 	.byte	0x04, 0x17
        /*009e*/ 	.short	(.L_437 - .L_436)
.L_436:
        /*00a0*/ 	.word	0x00000000
        /*00a4*/ 	.short	0x0004
        /*00a6*/ 	.short	0x0020
        /*00a8*/ 	.byte	0x00, 0xf0, 0x21, 0x00


	//----- nvinfo : EIATTR_KPARAM_INFO
	.align		4
.L_437:
        /*00ac*/ 	.byte	0x04, 0x17
        /*00ae*/ 	.short	(.L_439 - .L_438)
.L_438:
        /*00b0*/ 	.word	0x00000000
        /*00b4*/ 	.short	0x0003
        /*00b6*/ 	.short	0x0018
        /*00b8*/ 	.byte	0x00, 0xf0, 0x21, 0x00


	//----- nvinfo : EIATTR_KPARAM_INFO
	.align		4
.L_439:
        /*00bc*/ 	.byte	0x04, 0x17
        /*00be*/ 	.short	(.L_441 - .L_440)
.L_440:
        /*00c0*/ 	.word	0x00000000
        /*00c4*/ 	.short	0x0002
        /*00c6*/ 	.short	0x0010
        /*00c8*/ 	.byte	0x00, 0xf0, 0x21, 0x00


	//----- nvinfo : EIATTR_KPARAM_INFO
	.align		4
.L_441:
        /*00cc*/ 	.byte	0x04, 0x17
        /*00ce*/ 	.short	(.L_443 - .L_442)
.L_442:
        /*00d0*/ 	.word	0x00000000
        /*00d4*/ 	.short	0x0001
        /*00d6*/ 	.short	0x0008
        /*00d8*/ 	.byte	0x00, 0xf0, 0x21, 0x00


	//----- nvinfo : EIATTR_KPARAM_INFO
	.align		4
.L_443:
        /*00dc*/ 	.byte	0x04, 0x17
        /*00de*/ 	.short	(.L_445 - .L_444)
.L_444:
        /*00e0*/ 	.word	0x00000000
        /*00e4*/ 	.short	0x0000
        /*00e6*/ 	.short	0x0000
        /*00e8*/ 	.byte	0x00, 0xf0, 0x21, 0x00


	//----- nvinfo : EIATTR_MAXREG_COUNT
	.align		4
.L_445:
        /*00ec*/ 	.byte	0x03, 0x1b
        /*00ee*/ 	.short	0x0040


	//----- nvinfo : EIATTR_MERCURY_ISA_VERSION
	.align		4
        /*00f0*/ 	.byte	0x03, 0x5f
        /*00f2*/ 	.short	0x0000


	//----- nvinfo : EIATTR_EXIT_INSTR_OFFSETS
	.align		4
        /*00f4*/ 	.byte	0x04, 0x1c
        /*00f6*/ 	.short	(.L_447 - .L_446)


	//   ....[0]....
.L_446:
        /*00f8*/ 	.word	0x00000180


	//   ....[1]....
        /*00fc*/ 	.word	0x000010a0


	//   ....[2]....
        /*0100*/ 	.word	0x00001ef0


	//----- nvinfo : EIATTR_MAX_THREADS
	.align		4
.L_447:
        /*0104*/ 	.byte	0x04, 0x05
        /*0106*/ 	.short	(.L_449 - .L_448)
.L_448:
        /*0108*/ 	.word	0x00000400
        /*010c*/ 	.word	0x00000001
        /*0110*/ 	.word	0x00000001


	//----- nvinfo : EIATTR_CRS_STACK_SIZE
	.align		4
.L_449:
        /*0114*/ 	.byte	0x04, 0x1e
        /*0116*/ 	.short	(.L_451 - .L_450)
.L_450:
        /*0118*/ 	.word	0x00000000
.L_451:


//--------------------- .nv.info._ZN2at6native53_GLOBAL__N__069e5665_20_UpSampleNearest3d_cu_ab8a35b437upsample_nearest3d_backward_out_frameIhlXadL_ZNS0_40nearest_neighbor_bw_compute_source_indexEfiiEEEEvPKT_mmmmmmmmPS3_fff --------------------------
	.section	.nv.info._ZN2at6native53_GLOBAL__N__069e5665_20_UpSampleNearest3d_cu_ab8a35b437upsample_nearest3d_backward_out_frameIhlXadL_ZNS0_40nearest_neighbor_bw_compute_source_indexEfiiEEEEvPKT_mmmmmmmmPS3_fff,"",@"SHT_CUDA_INFO"
	.sectionflags	@""
	.align	4


	//----- nvinfo : EIATTR_CUDA_API_VERSION
	.align		4
        /*0000*/ 	.byte	0x04, 0x37
        /*0002*/ 	.short	(.L_453 - .L_452)
.L_452:
        /*0004*/ 	.word	0x00000082


	//----- nvinfo : EIATTR_SW2861232_WAR
	.align		4
.L_453:
        /*0008*/ 	.byte	0x01, 0x35
	.zero		2


	//----- nvinfo : EIATTR_PARAM_CBANK
	.align		4
        /*000c*/ 	.byte	0x04, 0x0a
        /*000e*/ 	.short	(.L_455 - .L_454)
	.align		4
.L_454:
        /*0010*/ 	.word	index@(.nv.constant0._ZN2at6native53_GLOBAL__N__069e5665_20_UpSampleNearest3d_cu_ab8a35b437upsample_nearest3d_backward_out_frameIhlXadL_ZNS0_40nearest_neighbor_bw_compute_source_indexEfiiEEEEvPKT_mmmmmmmmPS3_fff)
        /*0014*/ 	.short	0x0160
        /*0016*/ 	.short	0x005c


	//----- nvinfo : EIATTR_CBANK_PARAM_SIZE
	.align		4
.L_455:
        /*0018*/ 	.byte	0x03, 0x19
        /*001a*/ 	.short	0x005c


	//----- nvinfo : EIATTR_KPARAM_INFO
	.align		4
        /*001c*/ 	.byte	0x04, 0x17
        /*001e*/ 	.short	(.L_457 - .L_456)
.L_456:
        /*0020*/ 	.word	0x00000000
        /*0024*/ 	.short	0x000c
        /*0026*/ 	.short	0x0058
        /*0028*/ 	.byte	0x00, 0xf0, 0x11, 0x00


	//----- nvinfo : EIATTR_KPARAM_INFO
	.align		4
.L_457:
        /*002c*/ 	.byte	0x04, 0x17
        /*002e*/ 	.short	(.L_459 - .L_458)
.L_458:
        /*0030*/ 	.word	0x00000000
        /*0034*/ 	.short	0x000b
        /*0036*/ 	.short	0x0054
        /*0038*/ 	.byte	0x00, 0xf0, 0x11, 0x00


	//----- nvinfo : EIATTR_KPARAM_INFO
	.align		4
.L_459:
        /*003c*/ 	.byte	0x04, 0x17
        /*003e*/ 	.short	(.L_461 - .L_460)
.L_460:
        /*0040*/ 	.word	0x00000000
        /*0044*/ 	.short	0x000a
        /*0046*/ 	.short	0x0050
        /*0048*/ 	.byte	0x00, 0xf0, 0x11, 0x00


	//----- nvinfo : EIATTR_KPARAM_INFO
	.align		4
.L_461:
        /*004c*/ 	.byte	0x04, 0x17
        /*004e*/ 	.short	(.L_463 - .L_462)
.L_462:
        /*0050*/ 	.word	0x00000000
        /*0054*/ 	.short	0x0009
        /*0056*/ 	.short	0x0048
        /*0058*/ 	.byte	0x00, 0xf0, 0x21, 0x00


	//----- nvinfo : EIATTR_KPARAM_INFO
	.align		4
.L_463:
        /*005c*/ 	.byte	0x04, 0x17
        /*005e*/ 	.short	(.L_465 - .L_464)
.L_464:
        /*0060*/ 	.word	0x00000000
        /*0064*/ 	.short	0x0008
        /*0066*/ 	.short	0x0040
        /*0068*/ 	.byte	0x00, 0xf0, 0x21, 0x00


	//----- nvinfo : EIATTR_KPARAM_INFO
	.align		4
.L_465:
        /*006c*/ 	.byte	0x04, 0x17
        /*006e*/ 	.short	(.L_467 - .L_466)
.L_466:
        /*0070*/ 	.word	0x00000000
        /*0074*/ 	.short	0x0007
        /*0076*/ 	.short	0x0038
        /*0078*/ 	.byte	0x00, 0xf0, 0x21, 0x00


	//----- nvinfo : EIATTR_KPARAM_INFO
	.align		4
.L_467:
        /*007c*/ 	.byte	0x04, 0x17
        /*007e*/ 	.short	(.L_469 - .L_468)
.L_468:
        /*0080*/ 	.word	0x00000000
        /*0084*/ 	.short	0x0006
        /*0086*/ 	.short	0x0030
        /*0088*/ 	.byte	0x00, 0xf0, 0x21, 0x00


	//----- nvinfo : EIATTR_KPARAM_INFO
	.align		4
.L_469:
        /*008c*/ 	.byte	0x04, 0x17
        /*008e*/ 	.short	(.L_471 - .L_470)
.L_470:
        /*0090*/ 	.word	0x00000000
        /*0094*/ 	.short	0x0005
        /*0096*/ 	.short	0x0028
        /*0098*/ 	.byte	0x00, 0xf0, 0x21, 0x00


	//----- nvinfo : EIATTR_KPARAM_INFO
	.align		4
.L_471:
        /*009c*/ 	.byte	0x04, 0x17
        /*009e*/ 	.short	(.L_473 - .L_472)
.L_472:
        /*00a0*/ 	.word	0x00000000
        /*00a4*/ 	.short	0x0004
        /*00a6*/ 	.short	0x0020
        /*00a8*/ 	.byte	0x00, 0xf0, 0x21, 0x00


	//----- nvinfo : EIATTR_KPARAM_INFO
	.align		4
.L_473:
        /*00ac*/ 	.byte	0x04, 0x17
        /*00ae*/ 	.short	(.L_475 - .L_474)
.L_474:
        /*00b0*/ 	.word	0x00000000
        /*00b4*/ 	.short	0x0003
        /*00b6*/ 	.short	0x0018
        /*00b8*/ 	.byte	0x00, 0xf0, 0x21, 0x00


	//----- nvinfo : EIATTR_KPARAM_INFO
	.align		4
.L_475:
        /*00bc*/ 	.byte	0x04, 0x17
        /*00be*/ 	.short	(.L_477 - .L_476)
.L_476:
        /*00c0*/ 	.word	0x00000000
        /*00c4*/ 	.short	0x0002
        /*00c6*/ 	.short	0x0010
        /*00c8*/ 	.byte	0x00, 0xf0, 0x21, 0x00


	//----- nvinfo : EIATTR_KPARAM_INFO
	.align		4
.L_477:
        /*00cc*/ 	.byte	0x04, 0x17
        /*00ce*/ 	.short	(.L_479 - .L_478)
.L_478:
        /*00d0*/ 	.word	0x00000000
        /*00d4*/ 	.short	0x0001
        /*00d6*/ 	.short	0x0008
        /*00d8*/ 	.byte	0x00, 0xf0, 0x21, 0x00


	//----- nvinfo : EIATTR_KPARAM_INFO
	.align		4
.L_479:
        /*00dc*/ 	.byte	0x04, 0x17
        /*00de*/ 	.short	(.L_481 - .L_480)
.L_480:
        /*00e0*/ 	.word	0x00000000
        /*00e4*/ 	.short	0x0000
        /*00e6*/ 	.short	0x0000
        /*00e8*/ 	.byte	0x00, 0xf0, 0x21, 0x00


	//----- nvinfo : EIATTR_MAXREG_COUNT
	.align		4
.L_481:
        /*00ec*/ 	.byte	0x03, 0x1b
        /*00ee*/ 	.short	0x0040


	//----- nvinfo : EIATTR_MERCURY_ISA_VERSION
	.align		4
        /*00f0*/ 	.byte	0x03, 0x5f
        /*00f2*/ 	.short	0x0000


	//----- nvinfo : EIATTR_EXIT_INSTR_OFFSETS
	.align		4
        /*00f4*/ 	.byte	0x04, 0x1c
        /*00f6*/ 	.short	(.L_483 - .L_482)


	//   ....[0]....
.L_482:
        /*00f8*/ 	.word	0x00000150


	//   ....[1]....
        /*00fc*/ 	.word	0x00001030


	//   ....[2]....
        /*0100*/ 	.word	0x00001d40


	//----- nvinfo : EIATTR_MAX_THREADS
	.align		4
.L_483:
        /*0104*/ 	.byte	0x04, 0x05
        /*0106*/ 	.short	(.L_485 - .L_484)
.L_484:
        /*0108*/ 	.word	0x00000400
        /*010c*/ 	.word	0x00000001
        /*0110*/ 	.word	0x00000001


	//----- nvinfo : EIATTR_CRS_STACK_SIZE
	.align		4
.L_485:
        /*0114*/ 	.byte	0x04, 0x1e
        /*0116*/ 	.short	(.L_487 - .L_486)
.L_486:
        /*0118*/ 	.word	0x00000000
.L_487:


//--------------------- .nv.info._ZN2at6native53_GLOBAL__N__069e5665_20_UpSampleNearest3d_cu_ab8a35b437upsample_nearest3d_backward_out_frameIN3c108BFloat16EfXadL_ZNS0_40nearest_neighbor_bw_compute_source_indexEfiiEEEEvPKT_mmmmmmmmPS5_fff --------------------------
	.section	.nv.info._ZN2at6native53_GLOBAL__N__069e5665_20_UpSampleNearest3d_cu_ab8a35b437upsample_nearest3d_backward_out_frameIN3c108BFloat16EfXadL_ZNS0_40nearest_neighbor_bw_compute_source_indexEfiiEEEEvPKT_mmmmmmmmPS5_fff,"",@"SHT_CUDA_INFO"
	.sectionflags	@""
	.align	4


	//----- nvinfo : EIATTR_CUDA_API_VERSION
	.align		4
        /*0000*/ 	.byte	0x04, 0x37
        /*0002*/ 	.short	(.L_489 - .L_488)
.L_488:
        /*0004*/ 	.word	0x00000082


	//----- nvinfo : EIATTR_SW2861232_WAR
	.align		4
.L_489:
        /*0008*/ 	.byte	0x01, 0x35
	.zero		2


	//----- nvinfo : EIATTR_PARAM_CBANK
	.align		4
        /*000c*/ 	.byte	0x04, 0x0a
        /*000e*/ 	.short	(.L_491 - .L_490)
	.align		4
.L_490:
        /*0010*/ 	.word	index@(.nv.constant0._ZN2at6native53_GLOBAL__N__069e5665_20_UpSampleNearest3d_cu_ab8a35b437upsample_nearest3d_backward_out_frameIN3c108BFloat16EfXadL_ZNS0_40nearest_neighbor_bw_compute_source_indexEfiiEEEEvPKT_mmmmmmmmPS5_fff)
        /*0014*/ 	.short	0x0160
        /*0016*/ 	.short	0x005c


	//----- nvinfo : EIATTR_CBANK_PARAM_SIZE
	.align		4
.L_491:
        /*0018*/ 	.byte	0x03, 0x19
        /*001a*/ 	.short	0x005c


	//----- nvinfo : EIATTR_KPARAM_INFO
	.align		4
        /*001c*/ 	.byte	0x04, 0x17
        /*001e*/ 	.short	(.L_493 - .L_492)
.L_492:
        /*0020*/ 	.word	0x00000000
        /*0024*/ 	.short	0x000c
        /*0026*/ 	.short	0x0058
        /*0028*/ 	.byte	0x00, 0xf0, 0x11, 0x00


	//----- nvinfo : EIATTR_KPARAM_INFO
	.align		4
.L_493:
        /*002c*/ 	.byte	0x04, 0x17
        /*002e*/ 	.short	(.L_495 - .L_494)
.L_494:
        /*0030*/ 	.word	0x00000000
        /*0034*/ 	.short	0x000b
        /*0036*/ 	.short	0x0054
        /*0038*/ 	.byte	0x00, 0xf0, 0x11, 0x00


	//----- nvinfo : EIATTR_KPARAM_INFO
	.align		4
.L_495:
        /*003c*/ 	.byte	0x04, 0x17
        /*003e*/ 	.short	(.L_497 - .L_496)
.L_496:
        /*0040*/ 	.word	0x00000000
        /*0044*/ 	.short	0x000a
        /*0046*/ 	.short	0x0050
        /*0048*/ 	.byte	0x00, 0xf0, 0x11, 0x00


	//----- nvinfo : EIATTR_KPARAM_INFO
	.align		4
.L_497:
        /*004c*/ 	.byte	0x04, 0x17
        /*004e*/ 	.short	(.L_499 - .L_498)
.L_498:
        /*0050*/ 	.word	0x00000000
        /*0054*/ 	.short	0x0009
        /*0056*/ 	.short	0x0048
        /*0058*/ 	.byte	0x00, 0xf0, 0x21, 0x00


	//----- nvinfo : EIATTR_KPARAM_INFO
	.align		4
.L_499:
        /*005c*/ 	.byte	0x04, 0x17
        /*005e*/ 	.short	(.L_501 - .L_500)
.L_500:
        /*0060*/ 	.word	0x00000000
        /*0064*/ 	.short	0x0008
        /*0066*/ 	.short	0x0040
        /*0068*/ 	.byte	0x00, 0xf0, 0x21, 0x00


	//----- nvinfo : EIATTR_KPARAM_INFO
	.align		4
.L_501:
        /*006c*/ 	.byte	0x04, 0x17
        /*006e*/ 	.short	(.L_503 - .L_502)
.L_502:
        /*0070*/ 	.word	0x00000000
        /*0074*/ 	.short	0x0007
        /*0076*/ 	.short	0x0038
        /*0078*/ 	.byte	0x00, 0xf0, 0x21, 0x00


	//----- nvinfo : EIATTR_KPARAM_INFO
	.align		4
.L_503:
        /*007c*/ 	.byte	0x04, 0x17
        /*007e*/ 	.short	(.L_505 - .L_504)
.L_504:
        /*0080*/ 	.word	0x00000000
        /*0084*/ 	.short	0x0006
        /*0086*/ 	.short	0x0030
        /*0088*/ 	.byte	0x00, 0xf0, 0x21, 0x00


	//----- nvinfo : EIATTR_KPARAM_INFO
	.align		4
.L_505:
        /*008c*/ 	.byte	0x04, 0x17
        /*008e*/ 	.short	(.L_507 - .L_506)
.L_506:
        /*0090*/ 	.word	0x00000000
        /*0094*/ 	.short	0x0005
        /*0096*/ 	.short	0x0028
        /*0098*/ 	.byte	0x00, 0xf0, 0x21, 0x00


	//----- nvinfo : EIATTR_KPARAM_INFO
	.align		4
.L_507:
        /*009c*/ 	.byte	0x04, 0x17
        /*009e*/ 	.short	(.L_509 - .L_508)
.L_508:
        /*00a0*/ 	.word	0x00000000
        /*00a4*/ 	.short	0x0004
        /*00a6*/ 	.short	0x0020
        /*00a8*/ 	.byte	0x00, 0xf0, 0x21, 0x00


	//----- nvinfo : EIATTR_KPARAM_INFO
	.align		4
.L_509:
        /*00ac*/ 	.byte	0x04, 0x17
        /*00ae*/ 	.short	(.L_511 - .L_510)
.L_510:
        /*00b0*/ 	.word	0x00000000
        /*00b4*/ 	.short	0x0003
        /*00b6*/ 	.short	0x0018
        /*00b8*/ 	.byte	0x00, 0xf0, 0x21, 0x00


	//----- nvinfo : EIATTR_KPARAM_INFO
	.align		4
.L_511:
        /*00bc*/ 	.byte	0x04, 0x17
        /*00be*/ 	.short	(.L_513 - .L_512)
.L_512:
        /*00c0*/ 	.word	0x00000000
        /*00c4*/ 	.short	0x0002
        /*00c6*/ 	.short	0x0010
        /*00c8*/ 	.byte	0x00, 0xf0, 0x21, 0x00


	//----- nvinfo : EIATTR_KPARAM_INFO
	.align		4
.L_513:
        /*00cc*/ 	.byte	0x04, 0x17
        /*00ce*/ 	.short	(.L_515 - .L_514)
.L_514:
        /*00d0*/ 	.word	0x00000000
        /*00d4*/ 	.short	0x0001
        /*00d6*/ 	.short	0x0008
        /*00d8*/ 	.byte	0x00, 0xf0, 0x21, 0x00


	//----- nvinfo : EIATTR_KPARAM_INFO
	.align		4
.L_515:
        /*00dc*/ 	.byte	0x04, 0x17
        /*00de*/ 	.short	(.L_517 - .L_516)
.L_516:
        /*00e0*/ 	.word	0x00000000
        /*00e4*/ 	.short	0x0000
        /*00e6*/ 	.short	0x0000
        /*00e8*/ 	.byte	0x00, 0xf0, 0x21, 0x00


	//----- nvinfo : EIATTR_MAXREG_COUNT
	.align		4
.L_517:
        /*00ec*/ 	.byte	0x03, 0x1b
        /*00ee*/ 	.short	0x0040


	//----- nvinfo : EIATTR_ANNOTATIONS
	.align		4
        /*00f0*/ 	.byte	0x04, 0x55
        /*00f2*/ 	.short	(.L_519 - .L_518)


	//   ....[0]....
.L_518:
        /* <DEDUP_REMOVED lines=16> */


	//----- nvinfo : EIATTR_MERCURY_ISA_VERSION
	.align		4
.L_519:
        /*01dc*/ 	.byte	0x03, 0x5f
        /*01de*/ 	.short	0x0000


	//----- nvinfo : EIATTR_EXIT_INSTR_OFFSETS
	.align		4
        /*01e0*/ 	.byte	0x04, 0x1c
        /*01e2*/ 	.short	(.L_521 - .L_520)


	//   ....[0]....
.L_520:
        /*01e4*/ 	.word	0x00000190


	//   ....[1]....
        /*01e8*/ 	.word	0x000010e0


	//   ....[2]....
        /*01ec*/ 	.word	0x00002270


	//----- nvinfo : EIATTR_MAX_THREADS
	.align		4
.L_521:
        /*01f0*/ 	.byte	0x04, 0x05
        /*01f2*/ 	.short	(.L_523 - .L_522)
.L_522:
        /*01f4*/ 	.word	0x00000400
        /*01f8*/ 	.word	0x00000001
        /*01fc*/ 	.word	0x00000001


	//----- nvinfo : EIATTR_CRS_STACK_SIZE
	.align		4
.L_523:
        /*0200*/ 	.byte	0x04, 0x1e
        /*0202*/ 	.short	(.L_525 - .L_524)
.L_524:
        /*0204*/ 	.word	0x00000000
.L_525:


//--------------------- .nv.info._ZN2at6native53_GLOBAL__N__069e5665_20_UpSampleNearest3d_cu_ab8a35b437upsample_nearest3d_backward_out_frameIN3c104HalfEfXadL_ZNS0_40nearest_neighbor_bw_compute_source_indexEfiiEEEEvPKT_mmmmmmmmPS5_fff --------------------------
	.section	.nv.info._ZN2at6native53_GLOBAL__N__069e5665_20_UpSampleNearest3d_cu_ab8a35b437upsample_nearest3d_backward_out_frameIN3c104HalfEfXadL_ZNS0_40nearest_neighbor_bw_compute_source_indexEfiiEEEEvPKT_mmmmmmmmPS5_fff,"",@"SHT_CUDA_INFO"
	.sectionflags	@""
	.align	4


	//----- nvinfo : EIATTR_CUDA_API_VERSION
	.align		4
        /*0000*/ 	.byte	0x04, 0x37
        /*0002*/ 	.short	(.L_527 - .L_526)
.L_526:
        /*0004*/ 	.word	0x00000082


	//----- nvinfo : EIATTR_SW2861232_WAR
	.align		4
.L_527:
        /*0008*/ 	.byte	0x01, 0x35
	.zero		2


	//----- nvinfo : EIATTR_PARAM_CBANK
	.align		4
        /*000c*/ 	.byte	0x04, 0x0a
        /*000e*/ 	.short	(.L_529 - .L_528)
	.align		4
.L_528:
        /*0010*/ 	.word	index@(.nv.constant0._ZN2at6native53_GLOBAL__N__069e5665_20_UpSampleNearest3d_cu_ab8a35b437upsample_nearest3d_backward_out_frameIN3c104HalfEfXadL_ZNS0_40nearest_neighbor_bw_compute_source_indexEfiiEEEEvPKT_mmmmmmmmPS5_fff)
        /*0014*/ 	.short	0x0160
        /*0016*/ 	.short	0x005c


	//----- nvinfo : EIATTR_CBANK_PARAM_SIZE
	.align		4
.L_529:
        /*0018*/ 	.byte	0x03, 0x19
        /*001a*/ 	.short	0x005c


	//----- nvinfo : EIATTR_KPARAM_INFO
	.align		4
        /*001c*/ 	.byte	0x04, 0x17
        /*001e*/ 	.short	(.L_531 - .L_530)
.L_530:
        /*0020*/ 	.word	0x00000000
        /*0024*/ 	.short	0x000c
        /*0026*/ 	.short	0x0058
        /*0028*/ 	.byte	0x00, 0xf0, 0x11, 0x00


	//----- nvinfo : EIATTR_KPARAM_INFO
	.align		4
.L_531:
        /*002c*/ 	.byte	0x04, 0x17
        /*002e*/ 	.short	(.L_533 - .L_532)
.L_532:
        /*0030*/ 	.word	0x00000000
        /*0034*/ 	.short	0x000b
        /*0036*/ 	.short	0x0054
        /*0038*/ 	.byte	0x00, 0xf0, 0x11, 0x00


	//----- nvinfo : EIATTR_KPARAM_INFO
	.align		4
.L_533:
        /*003c*/ 	.byte	0x04, 0x17
        /*003e*/ 	.short	(.L_535 - .L_534)
.L_534:
        /*0040*/ 	.word	0x00000000
        /*0044*/ 	.short	0x000a
        /*0046*/ 	.short	0x0050
        /*0048*/ 	.byte	0x00, 0xf0, 0x11, 0x00


	//----- nvinfo : EIATTR_KPARAM_INFO
	.align		4
.L_535:
        /*004c*/ 	.byte	0x04, 0x17
        /*004e*/ 	.short	(.L_537 - .L_536)
.L_536:
        /*0050*/ 	.word	0x00000000
        /*0054*/ 	.short	0x0009
        /*0056*/ 	.short	0x0048
        /*0058*/ 	.byte	0x00, 0xf0, 0x21, 0x00


	//----- nvinfo : EIATTR_KPARAM_INFO
	.align		4
.L_537:
        /*005c*/ 	.byte	0x04, 0x17
        /*005e*/ 	.short	(.L_539 - .L_538)
.L_538:
        /*0060*/ 	.word	0x00000000
        /*0064*/ 	.short	0x0008
        /*0066*/ 	.short	0x0040
        /*0068*/ 	.byte	0x00, 0xf0, 0x21, 0x00


	//----- nvinfo : EIATTR_KPARAM_INFO
	.align		4
.L_539:
        /*006c*/ 	.byte	0x04, 0x17
        /*006e*/ 	.short	(.L_541 - .L_540)
.L_540:
        /*0070*/ 	.word	0x00000000
        /*0074*/ 	.short	0x0007
        /*0076*/ 	.short	0x0038
        /*0078*/ 	.byte	0x00, 0xf0, 0x21, 0x00


	//----- nvinfo : EIATTR_KPARAM_INFO
	.align		4
.L_541:
        /*007c*/ 	.byte	0x04, 0x17
        /*007e*/ 	.short	(.L_543 - .L_542)
.L_542:
        /*0080*/ 	.word	0x00000000
        /*0084*/ 	.short	0x0006
        /*0086*/ 	.short	0x0030
        /*0088*/ 	.byte	0x00, 0xf0, 0x21, 0x00


	//----- nvinfo : EIATTR_KPARAM_INFO
	.align		4
.L_543:
        /*008c*/ 	.byte	0x04, 0x17
        /*008e*/ 	.short	(.L_545 - .L_544)
.L_544:
        /*0090*/ 	.word	0x00000000
        /*0094*/ 	.short	0x0005
        /*0096*/ 	.short	0x0028
        /*0098*/ 	.byte	0x00, 0xf0, 0x21, 0x00


	//----- nvinfo : EIATTR_KPARAM_INFO
	.align		4
.L_545:
        /*009c*/ 	.byte	0x04, 0x17
        /*009e*/ 	.short	(.L_547 - .L_546)
.L_546:
        /*00a0*/ 	.word	0x00000000
        /*00a4*/ 	.short	0x0004
        /*00a6*/ 	.short	0x0020
        /*00a8*/ 	.byte	0x00, 0xf0, 0x21, 0x00


	//----- nvinfo : EIATTR_KPARAM_INFO
	.align		4
.L_547:
        /*00ac*/ 	.byte	0x04, 0x17
        /*00ae*/ 	.short	(.L_549 - .L_548)
.L_548:
        /*00b0*/ 	.word	0x00000000
        /*00b4*/ 	.short	0x0003
        /*00b6*/ 	.short	0x0018
        /*00b8*/ 	.byte	0x00, 0xf0, 0x21, 0x00


	//----- nvinfo : EIATTR_KPARAM_INFO
	.align		4
.L_549:
        /*00bc*/ 	.byte	0x04, 0x17
        /*00be*/ 	.short	(.L_551 - .L_550)
.L_550:
        /*00c0*/ 	.word	0x00000000
        /*00c4*/ 	.short	0x0002
        /*00c6*/ 	.short	0x0010
        /*00c8*/ 	.byte	0x00, 0xf0, 0x21, 0x00


	//----- nvinfo : EIATTR_KPARAM_INFO
	.align		4
.L_551:
        /*00cc*/ 	.byte	0x04, 0x17
        /*00ce*/ 	.short	(.L_553 - .L_552)
.L_552:
        /*00d0*/ 	.word	0x00000000
        /*00d4*/ 	.short	0x0001
        /*00d6*/ 	.short	0x0008
        /*00d8*/ 	.byte	0x00, 0xf0, 0x21, 0x00


	//----- nvinfo : EIATTR_KPARAM_INFO
	.align		4
.L_553:
        /*00dc*/ 	.byte	0x04, 0x17
        /*00de*/ 	.short	(.L_555 - .L_554)
.L_554:
        /*00e0*/ 	.word	0x00000000
        /*00e4*/ 	.short	0x0000
        /*00e6*/ 	.short	0x0000
        /*00e8*/ 	.byte	0x00, 0xf0, 0x21, 0x00


	//----- nvinfo : EIATTR_MAXREG_COUNT
	.align		4
.L_555:
        /*00ec*/ 	.byte	0x03, 0x1b
        /*00ee*/ 	.short	0x0040


	//----- nvinfo : EIATTR_ANNOTATIONS
	.align		4
        /*00f0*/ 	.byte	0x04, 0x55
        /*00f2*/ 	.short	(.L_557 - .L_556)


	//   ....[0]....
.L_556:
        /* <DEDUP_REMOVED lines=16> */


	//----- nvinfo : EIATTR_MERCURY_ISA_VERSION
	.align		4
.L_557:
        /*01dc*/ 	.byte	0x03, 0x5f
        /*01de*/ 	.short	0x0000


	//----- nvinfo : EIATTR_EXIT_INSTR_OFFSETS
	.align		4
        /*01e0*/ 	.byte	0x04, 0x1c
        /*01e2*/ 	.short	(.L_559 - .L_558)


	//   ....[0]....
.L_558:
        /*01e4*/ 	.word	0x00000190


	//   ....[1]....
        /*01e8*/ 	.word	0x000010e0


	//   ....[2]....
        /*01ec*/ 	.word	0x00002270


	//----- nvinfo : EIATTR_MAX_THREADS
	.align		4
.L_559:
        /*01f0*/ 	.byte	0x04, 0x05
        /*01f2*/ 	.short	(.L_561 - .L_560)
.L_560:
        /*01f4*/ 	.word	0x00000400
        /*01f8*/ 	.word	0x00000001
        /*01fc*/ 	.word	0x00000001


	//----- nvinfo : EIATTR_CRS_STACK_SIZE
	.align		4
.L_561:
        /*0200*/ 	.byte	0x04, 0x1e
        /*0202*/ 	.short	(.L_563 - .L_562)
.L_562:
        /*0204*/ 	.word	0x00000000
.L_563:


//--------------------- .nv.info._ZN2at6native53_GLOBAL__N__069e5665_20_UpSampleNearest3d_cu_ab8a35b437upsample_nearest3d_backward_out_frameIffXadL_ZNS0_40nearest_neighbor_bw_compute_source_indexEfiiEEEEvPKT_mmmmmmmmPS3_fff --------------------------
	.section	.nv.info._ZN2at6native53_GLOBAL__N__069e5665_20_UpSampleNearest3d_cu_ab8a35b437upsample_nearest3d_backward_out_frameIffXadL_ZNS0_40nearest_neighbor_bw_compute_source_indexEfiiEEEEvPKT_mmmmmmmmPS3_fff,"",@"SHT_CUDA_INFO"
	.sectionflags	@""
	.align	4


	//----- nvinfo : EIATTR_CUDA_API_VERSION
	.align		4
        /*0000*/ 	.byte	0x04, 0x37
        /*0002*/ 	.short	(.L_565 - .L_564)
.L_564:
        /*0004*/ 	.word	0x00000082


	//----- nvinfo : EIATTR_SW2861232_WAR
	.align		4
.L_565:
        /*0008*/ 	.byte	0x01, 0x35
	.zero		2


	//----- nvinfo : EIATTR_PARAM_CBANK
	.align		4
        /*000c*/ 	.byte	0x04, 0x0a
        /*000e*/ 	.short	(.L_567 - .L_566)
	.align		4
.L_566:
        /*0010*/ 	.word	index@(.nv.constant0._ZN2at6native53_GLOBAL__N__069e5665_20_UpSampleNearest3d_cu_ab8a35b437upsample_nearest3d_backward_out_frameIffXadL_ZNS0_40nearest_neighbor_bw_compute_source_indexEfiiEEEEvPKT_mmmmmmmmPS3_fff)
        /*0014*/ 	.short	0x0160
        /*0016*/ 	.short	0x005c


	//----- nvinfo : EIATTR_CBANK_PARAM_SIZE
	.align		4
.L_567:
        /*0018*/ 	.byte	0x03, 0x19
        /*001a*/ 	.short	0x005c


	//----- nvinfo : EIATTR_KPARAM_INFO
	.align		4
        /*001c*/ 	.byte	0x04, 0x17
        /*001e*/ 	.short	(.L_569 - .L_568)
.L_568:
        /*0020*/ 	.word	0x00000000
        /*0024*/ 	.short	0x000c
        /*0026*/ 	.short	0x0058
        /*0028*/ 	.byte	0x00, 0xf0, 0x11, 0x00


	//----- nvinfo : EIATTR_KPARAM_INFO
	.align		4
.L_569:
        /*002c*/ 	.byte	0x04, 0x17
        /*002e*/ 	.short	(.L_571 - .L_570)
.L_570:
        /*0030*/ 	.word	0x00000000
        /*0034*/ 	.short	0x000b
        /*0036*/ 	.short	0x0054
        /*0038*/ 	.byte	0x00, 0xf0, 0x11, 0x00


	//----- nvinfo : EIATTR_KPARAM_INFO
	.align		4
.L_571:
        /*003c*/ 	.byte	0x04, 0x17
        /*003e*/ 	.short	(.L_573 - .L_572)
.L_572:
        /*0040*/ 	.word	0x00000000
        /*0044*/ 	.short	0x000a
        /*0046*/ 	.short	0x0050
        /*0048*/ 	.byte	0x00, 0xf0, 0x11, 0x00


	//----- nvinfo : EIATTR_KPARAM_INFO
	.align		4
.L_573:
        /*004c*/ 	.byte	0x04, 0x17
        /*004e*/ 	.short	(.L_575 - .L_574)
.L_574:
        /*0050*/ 	.word	0x00000000
        /*0054*/ 	.short	0x0009
        /*0056*/ 	.short	0x0048
        /*0058*/ 	.byte	0x00, 0xf0, 0x21, 0x00


	//----- nvinfo : EIATTR_KPARAM_INFO
	.align		4
.L_575:
        /*005c*/ 	.byte	0x04, 0x17
        /*005e*/ 	.short	(.L_577 - .L_576)
.L_576:
        /*0060*/ 	.word	0x00000000
        /*0064*/ 	.short	0x0008
        /*0066*/ 	.short	0x0040
        /*0068*/ 	.byte	0x00, 0xf0, 0x21, 0x00


	//----- nvinfo : EIATTR_KPARAM_INFO
	.align		4
.L_577:
        /*006c*/ 	.byte	0x04, 0x17
        /*006e*/ 	.short	(.L_579 - .L_578)
.L_578:
        /*0070*/ 	.word	0x00000000
        /*0074*/ 	.short	0x0007
        /*0076*/ 	.short	0x0038
        /*0078*/ 	.byte	0x00, 0xf0, 0x21, 0x00


	//----- nvinfo : EIATTR_KPARAM_INFO
	.align		4
.L_579:
        /*007c*/ 	.byte	0x04, 0x17
        /*007e*/ 	.short	(.L_581 - .L_580)
.L_580:
        /*0080*/ 	.word	0x00000000
        /*0084*/ 	.short	0x0006
        /*0086*/ 	.short	0x0030
        /*0088*/ 	.byte	0x00, 0xf0, 0x21, 0x00


	//----- nvinfo : EIATTR_KPARAM_INFO
	.align		4
.L_581:
        /*008c*/ 	.byte	0x04, 0x17
        /*008e*/ 	.short	(.L_583 - .L_582)
.L_582:
        /*0090*/ 	.word	0x00000000
        /*0094*/ 	.short	0x0005
        /*0096*/ 	.short	0x0028
        /*0098*/ 	.byte	0x00, 0xf0, 0x21, 0x00


	//----- nvinfo : EIATTR_KPARAM_INFO
	.align		4
.L_583:
        /*009c*/ 	.byte	0x04, 0x17
        /*009e*/ 	.short	(.L_585 - .L_584)
.L_584:
        /*00a0*/ 	.word	0x00000000
        /*00a4*/ 	.short	0x0004
        /*00a6*/ 	.short	0x0020
        /*00a8*/ 	.byte	0x00, 0xf0, 0x21, 0x00


	//----- nvinfo : EIATTR_KPARAM_INFO
	.align		4
.L_585:
        /*00ac*/ 	.byte	0x04, 0x17
        /*00ae*/ 	.short	(.L_587 - .L_586)
.L_586:
        /*00b0*/ 	.word	0x00000000
        /*00b4*/ 	.short	0x0003
        /*00b6*/ 	.short	0x0018
        /*00b8*/ 	.byte	0x00, 0xf0, 0x21, 0x00


	//----- nvinfo : EIATTR_KPARAM_INFO
	.align		4
.L_587:
        /*00bc*/ 	.byte	0x04, 0x17
        /*00be*/ 	.short	(.L_589 - .L_588)
.L_588:
        /*00c0*/ 	.word	0x00000000
        /*00c4*/ 	.short	0x0002
        /*00c6*/ 	.short	0x0010
        /*00c8*/ 	.byte	0x00, 0xf0, 0x21, 0x00


	//----- nvinfo : EIATTR_KPARAM_INFO
	.align		4
.L_589:
        /*00cc*/ 	.byte	0x04, 0x17
        /*00ce*/ 	.short	(.L_591 - .L_590)
.L_590:
        /*00d0*/ 	.word	0x00000000
        /*00d4*/ 	.short	0x0001
        /*00d6*/ 	.short	0x0008
        /*00d8*/ 	.byte	0x00, 0xf0, 0x21, 0x00


	//----- nvinfo : EIATTR_KPARAM_INFO
	.align		4
.L_591:
        /*00dc*/ 	.byte	0x04, 0x17
        /*00de*/ 	.short	(.L_593 - .L_592)
.L_592:
        /*00e0*/ 	.word	0x00000000
        /*00e4*/ 	.short	0x0000
        /*00e6*/ 	.short	0x0000
        /*00e8*/ 	.byte	0x00, 0xf0, 0x21, 0x00


	//----- nvinfo : EIATTR_MAXREG_COUNT
	.align		4
.L_593:
        /*00ec*/ 	.byte	0x03, 0x1b
        /*00ee*/ 	.short	0x0040


	//----- nvinfo : EIATTR_MERCURY_ISA_VERSION
	.align		4
        /*00f0*/ 	.byte	0x03, 0x5f
        /*00f2*/ 	.short	0x0000


	//----- nvinfo : EIATTR_EXIT_INSTR_OFFSETS
	.align		4
        /*00f4*/ 	.byte	0x04, 0x1c
        /*00f6*/ 	.short	(.L_595 - .L_594)


	//   ....[0]....
.L_594:
        /*00f8*/ 	.word	0x00000150


	//   ....[1]....
        /*00fc*/ 	.word	0x00001010


	//   ....[2]....
        /*0100*/ 	.word	0x00001e70


	//----- nvinfo : EIATTR_MAX_THREADS
	.align		4
.L_595:
        /*0104*/ 	.byte	0x04, 0x05
        /*0106*/ 	.short	(.L_597 - .L_596)
.L_596:
        /*0108*/ 	.word	0x00000400
        /*010c*/ 	.word	0x00000001
        /*0110*/ 	.word	0x00000001


	//----- nvinfo : EIATTR_CRS_STACK_SIZE
	.align		4
.L_597:
        /*0114*/ 	.byte	0x04, 0x1e
        /*0116*/ 	.short	(.L_599 - .L_598)
.L_598:
        /*0118*/ 	.word	0x00000000
.L_599:


//--------------------- .nv.info._ZN2at6native53_GLOBAL__N__069e5665_20_UpSampleNearest3d_cu_ab8a35b437upsample_nearest3d_backward_out_frameIddXadL_ZNS0_40nearest_neighbor_bw_compute_source_indexEfiiEEEEvPKT_mmmmmmmmPS3_fff --------------------------
	.section	.nv.info._ZN2at6native53_GLOBAL__N__069e5665_20_UpSampleNearest3d_cu_ab8a35b437upsample_nearest3d_backward_out_frameIddXadL_ZNS0_40nearest_neighbor_bw_compute_source_indexEfiiEEEEvPKT_mmmmmmmmPS3_fff,"",@"SHT_CUDA_INFO"
	.sectionflags	@""
	.align	4


	//----- nvinfo : EIATTR_CUDA_API_VERSION
	.align		4
        /*0000*/ 	.byte	0x04, 0x37
        /*0002*/ 	.short	(.L_601 - .L_600)
.L_600:
        /*0004*/ 	.word	0x00000082


	//----- nvinfo : EIATTR_SW2861232_WAR
	.align		4
.L_601:
        /*0008*/ 	.byte	0x01, 0x35
	.zero		2


	//----- nvinfo : EIATTR_PARAM_CBANK
	.align		4
        /*000c*/ 	.byte	0x04, 0x0a
        /*000e*/ 	.short	(.L_603 - .L_602)
	.align		4
.L_602:
        /*0010*/ 	.word	index@(.nv.constant0._ZN2at6native53_GLOBAL__N__069e5665_20_UpSampleNearest3d_cu_ab8a35b437upsample_nearest3d_backward_out_frameIddXadL_ZNS0_40nearest_neighbor_bw_compute_source_indexEfiiEEEEvPKT_mmmmmmmmPS3_fff)
        /*0014*/ 	.short	0x0160
        /*0016*/ 	.short	0x005c


	//----- nvinfo : EIATTR_CBANK_PARAM_SIZE
	.align		4
.L_603:
        /*0018*/ 	.byte	0x03, 0x19
        /*001a*/ 	.short	0x005c


	//----- nvinfo : EIATTR_KPARAM_INFO
	.align		4
        /*001c*/ 	.byte	0x04, 0x17
        /*001e*/ 	.short	(.L_605 - .L_604)
.L_604:
        /*0020*/ 	.word	0x00000000
        /*0024*/ 	.short	0x000c
        /*0026*/ 	.short	0x0058
        /*0028*/ 	.byte	0x00, 0xf0, 0x11, 0x00


	//----- nvinfo : EIATTR_KPARAM_INFO
	.align		4
.L_605:
        /*002c*/ 	.byte	0x04, 0x17
        /*002e*/ 	.short	(.L_607 - .L_606)
.L_606:
        /*0030*/ 	.word	0x00000000
        /*0034*/ 	.short	0x000b
        /*0036*/ 	.short	0x0054
        /*0038*/ 	.byte	0x00, 0xf0, 0x11, 0x00


	//----- nvinfo : EIATTR_KPARAM_INFO
	.align		4
.L_607:
        /*003c*/ 	.byte	0x04, 0x17
        /*003e*/ 	.short	(.L_609 - .L_608)
.L_608:
        /*0040*/ 	.word	0x00000000
        /*0044*/ 	.short	0x000a
        /*0046*/ 	.short	0x0050
        /*0048*/ 	.byte	0x00, 0xf0, 0x11, 0x00


	//----- nvinfo : EIATTR_KPARAM_INFO
	.align		4
.L_609:
        /*004c*/ 	.byte	0x04, 0x17
        /*004e*/ 	.short	(.L_611 - .L_610)
.L_610:
        /*0050*/ 	.word	0x00000000
        /*0054*/ 	.short	0x0009
        /*0056*/ 	.short	0x0048
        /*0058*/ 	.byte	0x00, 0xf0, 0x21, 0x00


	//----- nvinfo : EIATTR_KPARAM_INFO
	.align		4
.L_611:
        /*005c*/ 	.byte	0x04, 0x17
        /*005e*/ 	.short	(.L_613 - .L_612)
.L_612:
        /*0060*/ 	.word	0x00000000
        /*0064*/ 	.short	0x0008
        /*0066*/ 	.short	0x0040
        /*0068*/ 	.byte	0x00, 0xf0, 0x21, 0x00


	//----- nvinfo : EIATTR_KPARAM_INFO
	.align		4
.L_613:
        /*006c*/ 	.byte	0x04, 0x17
        /*006e*/ 	.short	(.L_615 - .L_614)
.L_614:
        /*0070*/ 	.word	0x00000000
        /*0074*/ 	.short	0x0007
        /*0076*/ 	.short	0x0038
        /*0078*/ 	.byte	0x00, 0xf0, 0x21, 0x00


	//----- nvinfo : EIATTR_KPARAM_INFO
	.align		4
.L_615:
        /*007c*/ 	.byte	0x04, 0x17
        /*007e*/ 	.short	(.L_617 - .L_616)
.L_616:
        /*0080*/ 	.word	0x00000000
        /*0084*/ 	.short	0x0006
        /*0086*/ 	.short	0x0030
        /*0088*/ 	.byte	0x00, 0xf0, 0x21, 0x00


	//----- nvinfo : EIATTR_KPARAM_INFO
	.align		4
.L_617:
        /*008c*/ 	.byte	0x04, 0x17
        /*008e*/ 	.short	(.L_619 - .L_618)
.L_618:
        /*0090*/ 	.word	0x00000000
        /*0094*/ 	.short	0x0005
        /*0096*/ 	.short	0x0028
        /*0098*/ 	.byte	0x00, 0xf0, 0x21, 0x00


	//----- nvinfo : EIATTR_KPARAM_INFO
	.align		4
.L_619:
        /*009c*/ 	.byte	0x04, 0x17
        /*009e*/ 	.short	(.L_621 - .L_620)
.L_620:
        /*00a0*/ 	.word	0x00000000
        /*00a4*/ 	.short	0x0004
        /*00a6*/ 	.short	0x0020
        /*00a8*/ 	.byte	0x00, 0xf0, 0x21, 0x00


	//----- nvinfo : EIATTR_KPARAM_INFO
	.align		4
.L_621:
        /*00ac*/ 	.byte	0x04, 0x17
        /*00ae*/ 	.short	(.L_623 - .L_622)
.L_622:
        /*00b0*/ 	.word	0x00000000
        /*00b4*/ 	.short	0x0003
        /*00b6*/ 	.short	0x0018
        /*00b8*/ 	.byte	0x00, 0xf0, 0x21, 0x00


	//----- nvinfo : EIATTR_KPARAM_INFO
	.align		4
.L_623:
        /*00bc*/ 	.byte	0x04, 0x17
        /*00be*/ 	.short	(.L_625 - .L_624)
.L_624:
        /*00c0*/ 	.word	0x00000000
        /*00c4*/ 	.short	0x0002
        /*00c6*/ 	.short	0x0010
        /*00c8*/ 	.byte	0x00, 0xf0, 0x21, 0x00


	//----- nvinfo : EIATTR_KPARAM_INFO
	.align		4
.L_625:
        /*00cc*/ 	.byte	0x04, 0x17
        /*00ce*/ 	.short	(.L_627 - .L_626)
.L_626:
        /*00d0*/ 	.word	0x00000000
        /*00d4*/ 	.short	0x0001
        /*00d6*/ 	.short	0x0008
        /*00d8*/ 	.byte	0x00, 0xf0, 0x21, 0x00


	//----- nvinfo : EIATTR_KPARAM_INFO
	.align		4
.L_627:
        /*00dc*/ 	.byte	0x04, 0x17
        /*00de*/ 	.short	(.L_629 - .L_628)
.L_628:
        /*00e0*/ 	.word	0x00000000
        /*00e4*/ 	.short	0x0000
        /*00e6*/ 	.short	0x0000
        /*00e8*/ 	.byte	0x00, 0xf0, 0x21, 0x00


	//----- nvinfo : EIATTR_MAXREG_COUNT
	.align		4
.L_629:
        /*00ec*/ 	.byte	0x03, 0x1b
        /*00ee*/ 	.short	0x0040


	//----- nvinfo : EIATTR_MERCURY_ISA_VERSION
	.align		4
        /*00f0*/ 	.byte	0x03, 0x5f
        /*00f2*/ 	.short	0x0000


	//----- nvinfo : EIATTR_EXIT_INSTR_OFFSETS
	.align		4
        /*00f4*/ 	.byte	0x04, 0x1c
        /*00f6*/ 	.short	(.L_631 - .L_630)


	//   ....[0]....
.L_630:
        /*00f8*/ 	.word	0x00000180


	//   ....[1]....
        /*00fc*/ 	.word	0x00001010


	//   ....[2]....
        /*0100*/ 	.word	0x00001ec0


	//----- nvinfo : EIATTR_MAX_THREADS
	.align		4
.L_631:
        /*0104*/ 	.byte	0x04, 0x05
        /*0106*/ 	.short	(.L_633 - .L_632)
.L_632:
        /*0108*/ 	.word	0x00000400
        /*010c*/ 	.word	0x00000001
        /*0110*/ 	.word	0x00000001


	//----- nvinfo : EIATTR_CRS_STACK_SIZE
	.align		4
.L_633:
        /*0114*/ 	.byte	0x04, 0x1e
        /*0116*/ 	.short	(.L_635 - .L_634)
.L_634:
        /*0118*/ 	.word	0x00000000
.L_635:


//--------------------- .nv.info._ZN2at6native53_GLOBAL__N__069e5665_20_UpSampleNearest3d_cu_ab8a35b428upsample_nearest3d_out_frameIhXadL_ZNS0_43nearest_neighbor_exact_compute_source_indexEfiiEEEEvPKT_mmmmmmmmPS3_fff --------------------------
	.section	.nv.info._ZN2at6native53_GLOBAL__N__069e5665_20_UpSampleNearest3d_cu_ab8a35b428upsample_nearest3d_out_frameIhXadL_ZNS0_43nearest_neighbor_exact_compute_source_indexEfiiEEEEvPKT_mmmmmmmmPS3_fff,"",@"SHT_CUDA_INFO"
	.sectionflags	@""
	.align	4


	//----- nvinfo : EIATTR_CUDA_API_VERSION
	.align		4
        /*0000*/ 	.byte	0x04, 0x37
        /*0002*/ 	.short	(.L_637 - .L_636)
.L_636:
        /*0004*/ 	.word	0x00000082


	//----- nvinfo : EIATTR_SW2861232_WAR
	.align		4
.L_637:
        /*0008*/ 	.byte	0x01, 0x35
	.zero		2


	//----- nvinfo : EIATTR_PARAM_CBANK
	.align		4
        /*000c*/ 	.byte	0x04, 0x0a
        /*000e*/ 	.short	(.L_639 - .L_638)
	.align		4
.L_638:
        /*0010*/ 	.word	index@(.nv.constant0._ZN2at6native53_GLOBAL__N__069e5665_20_UpSampleNearest3d_cu_ab8a35b428upsample_nearest3d_out_frameIhXadL_ZNS0_43nearest_neighbor_exact_compute_source_indexEfiiEEEEvPKT_mmmmmmmmPS3_fff)
        /*0014*/ 	.short	0x0160
        /*0016*/ 	.short	0x005c


	//----- nvinfo : EIATTR_CBANK_PARAM_SIZE
	.align		4
.L_639:
        /*0018*/ 	.byte	0x03, 0x19
        /*001a*/ 	.short	0x005c


	//----- nvinfo : EIATTR_KPARAM_INFO
	.align		4
        /*001c*/ 	.byte	0x04, 0x17
        /*001e*/ 	.short	(.L_641 - .L_640)
.L_640:
        /*0020*/ 	.word	0x00000000
        /*0024*/ 	.short	0x000c
        /*0026*/ 	.short	0x0058
        /*0028*/ 	.byte	0x00, 0xf0, 0x11, 0x00


	//----- nvinfo : EIATTR_KPARAM_INFO
	.align		4
.L_641:
        /*002c*/ 	.byte	0x04, 0x17
        /*002e*/ 	.short	(.L_643 - .L_642)
.L_642:
        /*0030*/ 	.word	0x00000000
        /*0034*/ 	.short	0x000b
        /*0036*/ 	.short	0x0054
        /*0038*/ 	.byte	0x00, 0xf0, 0x11, 0x00


	//----- nvinfo : EIATTR_KPARAM_INFO
	.align		4
.L_643:
        /*003c*/ 	.byte	0x04, 0x17
        /*003e*/ 	.short	(.L_645 - .L_644)
.L_644:
        /*0040*/ 	.word	0x00000000
        /*0044*/ 	.short	0x000a
        /*0046*/ 	.short	0x0050
        /*0048*/ 	.byte	0x00, 0xf0, 0x11, 0x00


	//----- nvinfo : EIATTR_KPARAM_INFO
	.align		4
.L_645:
        /*004c*/ 	.byte	0x04, 0x17
        /*004e*/ 	.short	(.L_647 - .L_646)
.L_646:
        /*0050*/ 	.word	0x00000000
        /*0054*/ 	.short	0x0009
        /*0056*/ 	.short	0x0048
        /*0058*/ 	.byte	0x00, 0xf0, 0x21, 0x00


	//----- nvinfo : EIATTR_KPARAM_INFO
	.align		4
.L_647:
        /*005c*/ 	.byte	0x04, 0x17
        /*005e*/ 	.short	(.L_649 - .L_648)
.L_648:
        /*0060*/ 	.word	0x00000000
        /*0064*/ 	.short	0x0008
        /*0066*/ 	.short	0x0040
        /*0068*/ 	.byte	0x00, 0xf0, 0x21, 0x00


	//----- nvinfo : EIATTR_KPARAM_INFO
	.align		4
.L_649:
        /*006c*/ 	.byte	0x04, 0x17
        /*006e*/ 	.short	(.L_651 - .L_650)
.L_650:
        /*0070*/ 	.word	0x00000000
        /*0074*/ 	.short	0x0007
        /*0076*/ 	.short	0x0038
        /*0078*/ 	.byte	0x00, 0xf0, 0x21, 0x00


	//----- nvinfo : EIATTR_KPARAM_INFO
	.align		4
.L_651:
        /*007c*/ 	.byte	0x04, 0x17
        /*007e*/ 	.short	(.L_653 - .L_652)
.L_652:
        /*0080*/ 	.word	0x00000000
        /*0084*/ 	.short	0x0006
        /*0086*/ 	.short	0x0030
        /*0088*/ 	.byte	0x00, 0xf0, 0x21, 0x00


	//----- nvinfo : EIATTR_KPARAM_INFO
	.align		4
.L_653:
        /*008c*/ 	.byte	0x04, 0x17
        /*008e*/ 	.short	(.L_655 - .L_654)
.L_654:
        /*0090*/ 	.word	0x00000000
        /*0094*/ 	.short	0x0005
        /*0096*/ 	.short	0x0028
        /*0098*/ 	.byte	0x00, 0xf0, 0x21, 0x00


	//----- nvinfo : EIATTR_KPARAM_INFO
	.align		4
.L_655:
        /*009c*/ 	.byte	0x04, 0x17
        /*009e*/ 	.short	(.L_657 - .L_656)
.L_656:
        /*00a0*/ 	.word	0x00000000
        /*00a4*/ 	.short	0x0004
        /*00a6*/ 	.short	0x0020
        /*00a8*/ 	.byte	0x00, 0xf0, 0x21, 0x00


	//----- nvinfo : EIATTR_KPARAM_INFO
	.align		4
.L_657:
        /*00ac*/ 	.byte	0x04, 0x17
        /*00ae*/ 	.short	(.L_659 - .L_658)
.L_658:
        /*00b0*/ 	.word	0x00000000
        /*00b4*/ 	.short	0x0003
        /*00b6*/ 	.short	0x0018
        /*00b8*/ 	.byte	0x00, 0xf0, 0x21, 0x00


	//----- nvinfo : EIATTR_KPARAM_INFO
	.align		4
.L_659:
        /*00bc*/ 	.byte	0x04, 0x17
        /*00be*/ 	.short	(.L_661 - .L_660)
.L_660:
        /*00c0*/ 	.word	0x00000000
        /*00c4*/ 	.short	0x0002
        /*00c6*/ 	.short	0x0010
        /*00c8*/ 	.byte	0x00, 0xf0, 0x21, 0x00


	//----- nvinfo : EIATTR_KPARAM_INFO
	.align		4
.L_661:
        /*00cc*/ 	.byte	0x04, 0x17
        /*00ce*/ 	.short	(.L_663 - .L_662)
.L_662:
        /*00d0*/ 	.word	0x00000000
        /*00d4*/ 	.short	0x0001
        /*00d6*/ 	.short	0x0008
        /*00d8*/ 	.byte	0x00, 0xf0, 0x21, 0x00


	//----- nvinfo : EIATTR_KPARAM_INFO
	.align		4
.L_663:
        /*00dc*/ 	.byte	0x04, 0x17
        /*00de*/ 	.short	(.L_665 - .L_664)
.L_664:
        /*00e0*/ 	.word	0x00000000
        /*00e4*/ 	.short	0x0000
        /*00e6*/ 	.short	0x0000
        /*00e8*/ 	.byte	0x00, 0xf0, 0x21, 0x00


	//----- nvinfo : EIATTR_MAXREG_COUNT
	.align		4
.L_665:
        /*00ec*/ 	.byte	0x03, 0x1b
        /*00ee*/ 	.short	0x0040


	//----- nvinfo : EIATTR_MERCURY_ISA_VERSION
	.align		4
        /*00f0*/ 	.byte	0x03, 0x5f
        /*00f2*/ 	.short	0x0000


	//----- nvinfo : EIATTR_EXIT_INSTR_OFFSETS
	.align		4
        /*00f4*/ 	.byte	0x04, 0x1c
        /*00f6*/ 	.short	(.L_667 - .L_666)


	//   ....[0]....
.L_666:
        /*00f8*/ 	.word	0x00000150


	//   ....[1]....
        /*00fc*/ 	.word	0x000011c0


	//   ....[2]....
        /*0100*/ 	.word	0x00002a20


	//   ....[3]....
        /*0104*/ 	.word	0x00002bb0


	//----- nvinfo : EIATTR_MAX_THREADS
	.align		4
.L_667:
        /*0108*/ 	.byte	0x04, 0x05
        /*010a*/ 	.short	(.L_669 - .L_668)
.L_668:
        /*010c*/ 	.word	0x00000400
        /*0110*/ 	.word	0x00000001
        /*0114*/ 	.word	0x00000001


	//----- nvinfo : EIATTR_CRS_STACK_SIZE
	.align		4
.L_669:
        /*0118*/ 	.byte	0x04, 0x1e
        /*011a*/ 	.short	(.L_671 - .L_670)
.L_670:
        /*011c*/ 	.word	0x00000000
.L_671:


//--------------------- .nv.info._ZN2at6native53_GLOBAL__N__069e5665_20_UpSampleNearest3d_cu_ab8a35b428upsample_nearest3d_out_frameIN3c108BFloat16EXadL_ZNS0_43nearest_neighbor_exact_compute_source_indexEfiiEEEEvPKT_mmmmmmmmPS5_fff --------------------------
	.section	.nv.info._ZN2at6native53_GLOBAL__N__069e5665_20_UpSampleNearest3d_cu_ab8a35b428upsample_nearest3d_out_frameIN3c108BFloat16EXadL_ZNS0_43nearest_neighbor_exact_compute_source_indexEfiiEEEEvPKT_mmmmmmmmPS5_fff,"",@"SHT_CUDA_INFO"
	.sectionflags	@""
	.align	4


	//----- nvinfo : EIATTR_CUDA_API_VERSION
	.align		4
        /*0000*/ 	.byte	0x04, 0x37
        /*0002*/ 	.short	(.L_673 - .L_672)
.L_672:
        /*0004*/ 	.word	0x00000082


	//----- nvinfo : EIATTR_SW2861232_WAR
	.align		4
.L_673:
        /*0008*/ 	.byte	0x01, 0x35
	.zero		2


	//----- nvinfo : EIATTR_PARAM_CBANK
	.align		4
        /*000c*/ 	.byte	0x04, 0x0a
        /*000e*/ 	.short	(.L_675 - .L_674)
	.align		4
.L_674:
        /*0010*/ 	.word	index@(.nv.constant0._ZN2at6native53_GLOBAL__N__069e5665_20_UpSampleNearest3d_cu_ab8a35b428upsample_nearest3d_out_frameIN3c108BFloat16EXadL_ZNS0_43nearest_neighbor_exact_compute_source_indexEfiiEEEEvPKT_mmmmmmmmPS5_fff)
        /*0014*/ 	.short	0x0160
        /*0016*/ 	.short	0x005c


	//----- nvinfo : EIATTR_CBANK_PARAM_SIZE
	.align		4
.L_675:
        /*0018*/ 	.byte	0x03, 0x19
        /*001a*/ 	.short	0x005c


	//----- nvinfo : EIATTR_KPARAM_INFO
	.align		4
        /*001c*/ 	.byte	0x04, 0x17
        /*001e*/ 	.short	(.L_677 - .L_676)
.L_676:
        /*0020*/ 	.word	0x00000000
        /*0024*/ 	.short	0x000c
        /*0026*/ 	.short	0x0058
        /*0028*/ 	.byte	0x00, 0xf0, 0x11, 0x00


	//----- nvinfo : EIATTR_KPARAM_INFO
	.align		4
.L_677:
        /*002c*/ 	.byte	0x04, 0x17
        /*002e*/ 	.short	(.L_679 - .L_678)
.L_678:
        /*0030*/ 	.word	0x00000000
        /*0034*/ 	.short	0x000b
        /*0036*/ 	.short	0x0054
        /*0038*/ 	.byte	0x00, 0xf0, 0x11, 0x00


	//----- nvinfo : EIATTR_KPARAM_INFO
	.align		4
.L_679:
        /*003c*/ 	.byte	0x04, 0x17
        /*003e*/ 	.short	(.L_681 - .L_680)
.L_680:
        /*0040*/ 	.word	0x00000000
        /*0044*/ 	.short	0x000a
        /*0046*/ 	.short	0x0050
        /*0048*/ 	.byte	0x00, 0xf0, 0x11, 0x00


	//----- nvinfo : EIATTR_KPARAM_INFO
	.align		4
.L_681:
        /*004c*/ 	.byte	0x04, 0x17
        /*004e*/ 	.short	(.L_683 - .L_682)
.L_682:
        /*0050*/ 	.word	0x00000000
        /*0054*/ 	.short	0x0009
        /*0056*/ 	.short	0x0048
        /*0058*/ 	.byte	0x00, 0xf0, 0x21, 0x00


	//----- nvinfo : EIATTR_KPARAM_INFO
	.align		4
.L_683:
        /*005c*/ 	.byte	0x04, 0x17
        /*005e*/ 	.short	(.L_685 - .L_684)
.L_684:
        /*0060*/ 	.word	0x00000000
        /*0064*/ 	.short	0x0008
        /*0066*/ 	.short	0x0040
        /*0068*/ 	.byte	0x00, 0xf0, 0x21, 0x00


	//----- nvinfo : EIATTR_KPARAM_INFO
	.align		4
.L_685:
        /*006c*/ 	.byte	0x04, 0x17
        /*006e*/ 	.short	(.L_687 - .L_686)
.L_686:
        /*0070*/ 	.word	0x00000000
        /*0074*/ 	.short	0x0007
        /*0076*/ 	.short	0x0038
        /*0078*/ 	.byte	0x00, 0xf0, 0x21, 0x00


	//----- nvinfo : EIATTR_KPARAM_INFO
	.align		4
.L_687:
        /*007c*/ 	.byte	0x04, 0x17
        /*007e*/ 	.short	(.L_689 - .L_688)
.L_688:
        /*0080*/ 	.word	0x00000000
        /*0084*/ 	.short	0x0006
        /*0086*/ 	.short	0x0030
        /*0088*/ 	.byte	0x00, 0xf0, 0x21, 0x00


	//----- nvinfo : EIATTR_KPARAM_INFO
	.align		4
.L_689:
        /*008c*/ 	.byte	0x04, 0x17
        /*008e*/ 	.short	(.L_691 - .L_690)
.L_690:
        /*0090*/ 	.word	0x00000000
        /*0094*/ 	.short	0x0005
        /*0096*/ 	.short	0x0028
        /*0098*/ 	.byte	0x00, 0xf0, 0x21, 0x00


	//----- nvinfo : EIATTR_KPARAM_INFO
	.align		4
.L_691:
        /*009c*/ 	.byte	0x04, 0x17
        /*009e*/ 	.short	(.L_693 - .L_692)
.L_692:
        /*00a0*/ 	.word	0x00000000
        /*00a4*/ 	.short	0x0004
        /*00a6*/ 	.short	0x0020
        /*00a8*/ 	.byte	0x00, 0xf0, 0x21, 0x00


	//----- nvinfo : EIATTR_KPARAM_INFO
	.align		4
.L_693:
        /*00ac*/ 	.byte	0x04, 0x17
        /*00ae*/ 	.short	(.L_695 - .L_694)
.L_694:
        /*00b0*/ 	.word	0x00000000
        /*00b4*/ 	.short	0x0003
        /*00b6*/ 	.short	0x0018
        /*00b8*/ 	.byte	0x00, 0xf0, 0x21, 0x00


	//----- nvinfo : EIATTR_KPARAM_INFO
	.align		4
.L_695:
        /*00bc*/ 	.byte	0x04, 0x17
        /*00be*/ 	.short	(.L_697 - .L_696)
.L_696:
        /*00c0*/ 	.word	0x00000000
        /*00c4*/ 	.short	0x0002
        /*00c6*/ 	.short	0x0010
        /*00c8*/ 	.byte	0x00, 0xf0, 0x21, 0x00


	//----- nvinfo : EIATTR_KPARAM_INFO
	.align		4
.L_697:
        /*00cc*/ 	.byte	0x04, 0x17
        /*00ce*/ 	.short	(.L_699 - .L_698)
.L_698:
        /*00d0*/ 	.word	0x00000000
        /*00d4*/ 	.short	0x0001
        /*00d6*/ 	.short	0x0008
        /*00d8*/ 	.byte	0x00, 0xf0, 0x21, 0x00


	//----- nvinfo : EIATTR_KPARAM_INFO
	.align		4
.L_699:
        /*00dc*/ 	.byte	0x04, 0x17
        /*00de*/ 	.short	(.L_701 - .L_700)
.L_700:
        /*00e0*/ 	.word	0x00000000
        /*00e4*/ 	.short	0x0000
        /*00e6*/ 	.short	0x0000
        /*00e8*/ 	.byte	0x00, 0xf0, 0x21, 0x00


	//----- nvinfo : EIATTR_MAXREG_COUNT
	.align		4
.L_701:
        /*00ec*/ 	.byte	0x03, 0x1b
        /*00ee*/ 	.short	0x0040


	//----- nvinfo : EIATTR_MERCURY_ISA_VERSION
	.align		4
        /*00f0*/ 	.byte	0x03, 0x5f
        /*00f2*/ 	.short	0x0000


	//----- nvinfo : EIATTR_EXIT_INSTR_OFFSETS
	.align		4
        /*00f4*/ 	.byte	0x04, 0x1c
        /*00f6*/ 	.short	(.L_703 - .L_702)


	//   ....[0]....
.L_702:
        /*00f8*/ 	.word	0x00000150


	//   ....[1]....
        /*00fc*/ 	.word	0x000011c0


	//   ....[2]....
        /*0100*/ 	.word	0x00002c90


	//   ....[3]....
        /*0104*/ 	.word	0x00003010


	//----- nvinfo : EIATTR_MAX_THREADS
	.align		4
.L_703:
        /*0108*/ 	.byte	0x04, 0x05
        /*010a*/ 	.short	(.L_705 - .L_704)
.L_704:
        /*010c*/ 	.word	0x00000400
        /*0110*/ 	.word	0x00000001
        /*0114*/ 	.word	0x00000001


	//----- nvinfo : EIATTR_CRS_STACK_SIZE
	.align		4
.L_705:
        /*0118*/ 	.byte	0x04, 0x1e
        /*011a*/ 	.short	(.L_707 - .L_706)
.L_706:
        /*011c*/ 	.word	0x00000000
.L_707:


//--------------------- .nv.info._ZN2at6native53_GLOBAL__N__069e5665_20_UpSampleNearest3d_cu_ab8a35b428upsample_nearest3d_out_frameIN3c104HalfEXadL_ZNS0_43nearest_neighbor_exact_compute_source_indexEfiiEEEEvPKT_mmmmmmmmPS5_fff --------------------------
	.section	.nv.info._ZN2at6native53_GLOBAL__N__069e5665_20_UpSampleNearest3d_cu_ab8a35b428upsample_nearest3d_out_frameIN3c104HalfEXadL_ZNS0_43nearest_neighbor_exact_compute_source_indexEfiiEEEEvPKT_mmmmmmmmPS5_fff,"",@"SHT_CUDA_INFO"
	.sectionflags	@""
	.align	4


	//----- nvinfo : EIATTR_CUDA_API_VERSION
	.align		4
        /*0000*/ 	.byte	0x04, 0x37
        /*0002*/ 	.short	(.L_709 - .L_708)
.L_708:
        /*0004*/ 	.word	0x00000082


	//----- nvinfo : EIATTR_SW2861232_WAR
	.align		4
.L_709:
        /*0008*/ 	.byte	0x01, 0x35
	.zero		2


	//----- nvinfo : EIATTR_PARAM_CBANK
	.align		4
        /*000c*/ 	.byte	0x04, 0x0a
        /*000e*/ 	.short	(.L_711 - .L_710)
	.align		4
.L_710:
        /*0010*/ 	.word	index@(.nv.constant0._ZN2at6native53_GLOBAL__N__069e5665_20_UpSampleNearest3d_cu_ab8a35b428upsample_nearest3d_out_frameIN3c104HalfEXadL_ZNS0_43nearest_neighbor_exact_compute_source_indexEfiiEEEEvPKT_mmmmmmmmPS5_fff)
        /*0014*/ 	.short	0x0160
        /*0016*/ 	.short	0x005c


	//----- nvinfo : EIATTR_CBANK_PARAM_SIZE
	.align		4
.L_711:
        /*0018*/ 	.byte	0x03, 0x19
        /*001a*/ 	.short	0x005c


	//----- nvinfo : EIATTR_KPARAM_INFO
	.align		4
        /*001c*/ 	.byte	0x04, 0x17
        /*001e*/ 	.short	(.L_713 - .L_712)
.L_712:
        /*0020*/ 	.word	0x00000000
        /*0024*/ 	.short	0x000c
        /*0026*/ 	.short	0x0058
        /*0028*/ 	.byte	0x00, 0xf0, 0x11, 0x00


	//----- nvinfo : EIATTR_KPARAM_INFO
	.align		4
.L_713:
        /*002c*/ 	.byte	0x04, 0x17
        /*002e*/ 	.short	(.L_715 - .L_714)
.L_714:
        /*0030*/ 	.word	0x00000000
        /*0034*/ 	.short	0x000b
        /*0036*/ 	.short	0x0054
        /*0038*/ 	.byte	0x00, 0xf0, 0x11, 0x00


	//----- nvinfo : EIATTR_KPARAM_INFO
	.align		4
.L_715:
        /*003c*/ 	.byte	0x04, 0x17
        /*003e*/ 	.short	(.L_717 - .L_716)
.L_716:
        /*0040*/ 	.word	0x00000000
        /*0044*/ 	.short	0x000a
        /*0046*/ 	.short	0x0050
        /*0048*/ 	.byte	0x00, 0xf0, 0x11, 0x00


	//----- nvinfo : EIATTR_KPARAM_INFO
	.align		4
.L_717:
        /*004c*/ 	.byte	0x04, 0x17
        /*004e*/ 	.short	(.L_719 - .L_718)
.L_718:
        /*0050*/ 	.word	0x00000000
        /*0054*/ 	.short	0x0009
        /*0056*/ 	.short	0x0048
        /*0058*/ 	.byte	0x00, 0xf0, 0x21, 0x00


	//----- nvinfo : EIATTR_KPARAM_INFO
	.align		4
.L_719:
        /*005c*/ 	.byte	0x04, 0x17
        /*005e*/ 	.short	(.L_721 - .L_720)
.L_720:
        /*0060*/ 	.word	0x00000000
        /*0064*/ 	.short	0x0008
        /*0066*/ 	.short	0x0040
        /*0068*/ 	.byte	0x00, 0xf0, 0x21, 0x00


	//----- nvinfo : EIATTR_KPARAM_INFO
	.align		4
.L_721:
        /*006c*/ 	.byte	0x04, 0x17
        /*006e*/ 	.short	(.L_723 - .L_722)
.L_722:
        /*0070*/ 	.word	0x00000000
        /*0074*/ 	.short	0x0007
        /*0076*/ 	.short	0x0038
        /*0078*/ 	.byte	0x00, 0xf0, 0x21, 0x00


	//----- nvinfo : EIATTR_KPARAM_INFO
	.align		4
.L_723:
        /*007c*/ 	.byte	0x04, 0x17
        /*007e*/ 	.short	(.L_725 - .L_724)
.L_724:
        /*0080*/ 	.word	0x00000000
        /*0084*/ 	.short	0x0006
        /*0086*/ 	.short	0x0030
        /*0088*/ 	.byte	0x00, 0xf0, 0x21, 0x00


	//----- nvinfo : EIATTR_KPARAM_INFO
	.align		4
.L_725:
        /*008c*/ 	.byte	0x04, 0x17
        /*008e*/ 	.short	(.L_727 - .L_726)
.L_726:
        /*0090*/ 	.word	0x00000000
        /*0094*/ 	.short	0x0005
        /*0096*/ 	.short	0x0028
        /*0098*/ 	.byte	0x00, 0xf0, 0x21, 0x00


	//----- nvinfo : EIATTR_KPARAM_INFO
	.align		4
.L_727:
        /*009c*/ 	.byte	0x04, 0x17
        /*009e*/ 	.short	(.L_729 - .L_728)
.L_728:
        /*00a0*/ 	.word	0x00000000
        /*00a4*/ 	.short	0x0004
        /*00a6*/ 	.short	0x0020
        /*00a8*/ 	.byte	0x00, 0xf0, 0x21, 0x00


	//----- nvinfo : EIATTR_KPARAM_INFO
	.align		4
.L_729:
        /*00ac*/ 	.byte	0x04, 0x17
        /*00ae*/ 	.short	(.L_731 - .L_730)
.L_730:
        /*00b0*/ 	.word	0x00000000
        /*00b4*/ 	.short	0x0003
        /*00b6*/ 	.short	0x0018
        /*00b8*/ 	.byte	0x00, 0xf0, 0x21, 0x00


	//----- nvinfo : EIATTR_KPARAM_INFO
	.align		4
.L_731:
        /*00bc*/ 	.byte	0x04, 0x17
        /*00be*/ 	.short	(.L_733 - .L_732)
.L_732:
        /*00c0*/ 	.word	0x00000000
        /*00c4*/ 	.short	0x0002
        /*00c6*/ 	.short	0x0010
        /*00c8*/ 	.byte	0x00, 0xf0, 0x21, 0x00


	//----- nvinfo : EIATTR_KPARAM_INFO
	.align		4
.L_733:
        /*00cc*/ 	.byte	0x04, 0x17
        /*00ce*/ 	.short	(.L_735 - .L_734)
.L_734:
        /*00d0*/ 	.word	0x00000000
        /*00d4*/ 	.short	0x0001
        /*00d6*/ 	.short	0x0008
        /*00d8*/ 	.byte	0x00, 0xf0, 0x21, 0x00


	//----- nvinfo : EIATTR_KPARAM_INFO
	.align		4
.L_735:
        /*00dc*/ 	.byte	0x04, 0x17
        /*00de*/ 	.short	(.L_737 - .L_736)
.L_736:
        /*00e0*/ 	.word	0x00000000
        /*00e4*/ 	.short	0x0000
        /*00e6*/ 	.short	0x0000
        /*00e8*/ 	.byte	0x00, 0xf0, 0x21, 0x00


	//----- nvinfo : EIATTR_MAXREG_COUNT
	.align		4
.L_737:
        /*00ec*/ 	.byte	0x03, 0x1b
        /*00ee*/ 	.short	0x0040


	//----- nvinfo : EIATTR_MERCURY_ISA_VERSION
	.align		4
        /*00f0*/ 	.byte	0x03, 0x5f
        /*00f2*/ 	.short	0x0000


	//----- nvinfo : EIATTR_EXIT_INSTR_OFFSETS
	.align		4
        /*00f4*/ 	.byte	0x04, 0x1c
        /*00f6*/ 	.short	(.L_739 - .L_738)


	//   ....[0]....
.L_738:
        /*00f8*/ 	.word	0x00000150


	//   ....[1]....
        /*00fc*/ 	.word	0x000011c0


	//   ....[2]....
        /*0100*/ 	.word	0x00002c90


	//   ....[3]....
        /*0104*/ 	.word	0x00003010


	//----- nvinfo : EIATTR_MAX_THREADS
	.align		4
.L_739:
        /*0108*/ 	.byte	0x04, 0x05
        /*010a*/ 	.short	(.L_741 - .L_740)
.L_740:
        /*010c*/ 	.word	0x00000400
        /*0110*/ 	.word	0x00000001
        /*0114*/ 	.word	0x00000001


	//----- nvinfo : EIATTR_CRS_STACK_SIZE
	.align		4
.L_741:
        /*0118*/ 	.byte	0x04, 0x1e
        /*011a*/ 	.short	(.L_743 - .L_742)
.L_742:
        /*011c*/ 	.word	0x00000000
.L_743:


//--------------------- .nv.info._ZN2at6native53_GLOBAL__N__069e5665_20_UpSampleNearest3d_cu_ab8a35b428upsample_nearest3d_out_frameIfXadL_ZNS0_43nearest_neighbor_exact_compute_source_indexEfiiEEEEvPKT_mmmmmmmmPS3_fff --------------------------
	.section	.nv.info._ZN2at6native53_GLOBAL__N__069e5665_20_UpSampleNearest3d_cu_ab8a35b428upsample_nearest3d_out_frameIfXadL_ZNS0_43nearest_neighbor_exact_compute_source_indexEfiiEEEEvPKT_mmmmmmmmPS3_fff,"",@"SHT_CUDA_INFO"
	.sectionflags	@""
	.align	4


	//----- nvinfo : EIATTR_CUDA_API_VERSION
	.align		4
        /*0000*/ 	.byte	0x04, 0x37
        /*0002*/ 	.short	(.L_745 - .L_744)
.L_744:
        /*0004*/ 	.word	0x00000082


	//----- nvinfo : EIATTR_SW2861232_WAR
	.align		4
.L_745:
        /*0008*/ 	.byte	0x01, 0x35
	.zero		2


	//----- nvinfo : EIATTR_PARAM_CBANK
	.align		4
        /*000c*/ 	.byte	0x04, 0x0a
        /*000e*/ 	.short	(.L_747 - .L_746)
	.align		4
.L_746:
        /*0010*/ 	.word	index@(.nv.constant0._ZN2at6native53_GLOBAL__N__069e5665_20_UpSampleNearest3d_cu_ab8a35b428upsample_nearest3d_out_frameIfXadL_ZNS0_43nearest_neighbor_exact_compute_source_indexEfiiEEEEvPKT_mmmmmmmmPS3_fff)
        /*0014*/ 	.short	0x0160
        /*0016*/ 	.short	0x005c


	//----- nvinfo : EIATTR_CBANK_PARAM_SIZE
	.align		4
.L_747:
        /*0018*/ 	.byte	0x03, 0x19
        /*001a*/ 	.short	0x005c


	//----- nvinfo : EIATTR_KPARAM_INFO
	.align		4
        /*001c*/ 	.byte	0x04, 0x17
        /*001e*/ 	.short	(.L_749 - .L_748)
.L_748:
        /*0020*/ 	.word	0x00000000
        /*0024*/ 	.short	0x000c
        /*0026*/ 	.short	0x0058
        /*0028*/ 	.byte	0x00, 0xf0, 0x11, 0x00


	//----- nvinfo : EIATTR_KPARAM_INFO
	.align		4
.L_749:
        /*002c*/ 	.byte	0x04, 0x17
        /*002e*/ 	.short	(.L_751 - .L_750)
.L_750:
        /*0030*/ 	.word	0x00000000
        /*0034*/ 	.short	0x000b
        /*0036*/ 	.short	0x0054
        /*0038*/ 	.byte	0x00, 0xf0, 0x11, 0x00


	//----- nvinfo : EIATTR_KPARAM_INFO
	.align		4
.L_751:
        /*003c*/ 	.byte	0x04, 0x17
        /*003e*/ 	.short	(.L_753 - .L_752)
.L_752:
        /*0040*/ 	.word	0x00000000
        /*0044*/ 	.short	0x000a
        /*0046*/ 	.short	0x0050
        /*0048*/ 	.byte	0x00, 0xf0, 0x11, 0x00


	//----- nvinfo : EIATTR_KPARAM_INFO
	.align		4
.L_753:
        /*004c*/ 	.byte	0x04, 0x17
        /*004e*/ 	.short	(.L_755 - .L_754)
.L_754:
        /*0050*/ 	.word	0x00000000
        /*0054*/ 	.short	0x0009
        /*0056*/ 	.short	0x0048
        /*0058*/ 	.byte	0x00, 0xf0, 0x21, 0x00


	//----- nvinfo : EIATTR_KPARAM_INFO
	.align		4
.L_755:
        /*005c*/ 	.byte	0x04, 0x17
        /*005e*/ 	.short	(.L_757 - .L_756)
.L_756:
        /*0060*/ 	.word	0x00000000
        /*0064*/ 	.short	0x0008
        /*0066*/ 	.short	0x0040
        /*0068*/ 	.byte	0x00, 0xf0, 0x21, 0x00


	//----- nvinfo : EIATTR_KPARAM_INFO
	.align		4
.L_757:
        /*006c*/ 	.byte	0x04, 0x17
        /*006e*/ 	.short	(.L_759 - .L_758)
.L_758:
        /*0070*/ 	.word	0x00000000
        /*0074*/ 	.short	0x0007
        /*0076*/ 	.short	0x0038
        /*0078*/ 	.byte	0x00, 0xf0, 0x21, 0x00


	//----- nvinfo : EIATTR_KPARAM_INFO
	.align		4
.L_759:
        /*007c*/ 	.byte	0x04, 0x17
        /*007e*/ 	.short	(.L_761 - .L_760)
.L_760:
        /*0080*/ 	.word	0x00000000
        /*0084*/ 	.short	0x0006
        /*0086*/ 	.short	0x0030
        /*0088*/ 	.byte	0x00, 0xf0, 0x21, 0x00


	//----- nvinfo : EIATTR_KPARAM_INFO
	.align		4
.L_761:
        /*008c*/ 	.byte	0x04, 0x17
        /*008e*/ 	.short	(.L_763 - .L_762)
.L_762:
        /*0090*/ 	.word	0x00000000
        /*0094*/ 	.short	0x0005
        /*0096*/ 	.short	0x0028
        /*0098*/ 	.byte	0x00, 0xf0, 0x21, 0x00


	//----- nvinfo : EIATTR_KPARAM_INFO
	.align		4
.L_763:
        /*009c*/ 	.byte	0x04, 0x17
        /*009e*/ 	.short	(.L_765 - .L_764)
.L_764:
        /*00a0*/ 	.word	0x00000000
        /*00a4*/ 	.short	0x0004
        /*00a6*/ 	.short	0x0020
        /*00a8*/ 	.byte	0x00, 0xf0, 0x21, 0x00


	//----- nvinfo : EIATTR_KPARAM_INFO
	.align		4
.L_765:
        /*00ac*/ 	.byte	0x04, 0x17
        /*00ae*/ 	.short	(.L_767 - .L_766)
.L_766:
        /*00b0*/ 	.word	0x00000000
        /*00b4*/ 	.short	0x0003
        /*00b6*/ 	.short	0x0018
        /*00b8*/ 	.byte	0x00, 0xf0, 0x21, 0x00


	//----- nvinfo : EIATTR_KPARAM_INFO
	.align		4
.L_767:
        /*00bc*/ 	.byte	0x04, 0x17
        /*00be*/ 	.short	(.L_769 - .L_768)
.L_768:
        /*00c0*/ 	.word	0x00000000
        /*00c4*/ 	.short	0x0002
        /*00c6*/ 	.short	0x0010
        /*00c8*/ 	.byte	0x00, 0xf0, 0x21, 0x00


	//----- nvinfo : EIATTR_KPARAM_INFO
	.align		4
.L_769:
        /*00cc*/ 	.byte	0x04, 0x17
        /*00ce*/ 	.short	(.L_771 - .L_770)
.L_770:
        /*00d0*/ 	.word	0x00000000
        /*00d4*/ 	.short	0x0001
        /*00d6*/ 	.short	0x0008
        /*00d8*/ 	.byte	0x00, 0xf0, 0x21, 0x00


	//----- nvinfo : EIATTR_KPARAM_INFO
	.align		4
.L_771:
        /*00dc*/ 	.byte	0x04, 0x17
        /*00de*/ 	.short	(.L_773 - .L_772)
.L_772:
        /*00e0*/ 	.word	0x00000000
        /*00e4*/ 	.short	0x0000
        /*00e6*/ 	.short	0x0000
        /*00e8*/ 	.byte	0x00, 0xf0, 0x21, 0x00


	//----- nvinfo : EIATTR_MAXREG_COUNT
	.align		4
.L_773:
        /*00ec*/ 	.byte	0x03, 0x1b
        /*00ee*/ 	.short	0x0040


	//----- nvinfo : EIATTR_MERCURY_ISA_VERSION
	.align		4
        /*00f0*/ 	.byte	0x03, 0x5f
        /*00f2*/ 	.short	0x0000


	//----- nvinfo : EIATTR_EXIT_INSTR_OFFSETS
	.align		4
        /*00f4*/ 	.byte	0x04, 0x1c
        /*00f6*/ 	.short	(.L_775 - .L_774)


	//   ....[0]....
.L_774:
        /*00f8*/ 	.word	0x00000150


	//   ....[1]....
        /*00fc*/ 	.word	0x000011c0


	//   ....[2]....
        /*0100*/ 	.word	0x00002c90


	//   ....[3]....
        /*0104*/ 	.word	0x00003010


	//----- nvinfo : EIATTR_MAX_THREADS
	.align		4
.L_775:
        /*0108*/ 	.byte	0x04, 0x05
        /*010a*/ 	.short	(.L_777 - .L_776)
.L_776:
        /*010c*/ 	.word	0x00000400
        /*0110*/ 	.word	0x00000001
        /*0114*/ 	.word	0x00000001


	//----- nvinfo : EIATTR_CRS_STACK_SIZE
	.align		4
.L_777:
        /*0118*/ 	.byte	0x04, 0x1e
        /*011a*/ 	.short	(.L_779 - .L_778)
.L_778:
        /*011c*/ 	.word	0x00000000
.L_779:


//--------------------- .nv.info._ZN2at6native53_GLOBAL__N__069e5665_20_UpSampleNearest3d_cu_ab8a35b428upsample_nearest3d_out_frameIdXadL_ZNS0_43nearest_neighbor_exact_compute_source_indexEfiiEEEEvPKT_mmmmmmmmPS3_fff --------------------------
	.section	.nv.info._ZN2at6native53_GLOBAL__N__069e5665_20_UpSampleNearest3d_cu_ab8a35b428upsample_nearest3d_out_frameIdXadL_ZNS0_43nearest_neighbor_exact_compute_source_indexEfiiEEEEvPKT_mmmmmmmmPS3_fff,"",@"SHT_CUDA_INFO"
	.sectionflags	@""
	.align	4


	//----- nvinfo : EIATTR_CUDA_API_VERSION
	.align		4
        /*0000*/ 	.byte	0x04, 0x37
        /*0002*/ 	.short	(.L_781 - .L_780)
.L_780:
        /*0004*/ 	.word	0x00000082


	//----- nvinfo : EIATTR_SW2861232_WAR
	.align		4
.L_781:
        /*0008*/ 	.byte	0x01, 0x35
	.zero		2


	//----- nvinfo : EIATTR_PARAM_CBANK
	.align		4
        /*000c*/ 	.byte	0x04, 0x0a
        /*000e*/ 	.short	(.L_783 - .L_782)
	.align		4
.L_782:
        /*0010*/ 	.word	index@(.nv.constant0._ZN2at6native53_GLOBAL__N__069e5665_20_UpSampleNearest3d_cu_ab8a35b428upsample_nearest3d_out_frameIdXadL_ZNS0_43nearest_neighbor_exact_compute_source_indexEfiiEEEEvPKT_mmmmmmmmPS3_fff)
        /*0014*/ 	.short	0x0160
        /*0016*/ 	.short	0x005c


	//----- nvinfo : EIATTR_CBANK_PARAM_SIZE
	.align		4
.L_783:
        /*0018*/ 	.byte	0x03, 0x19
        /*001a*/ 	.short	0x005c


	//----- nvinfo : EIATTR_KPARAM_INFO
	.align		4
        /*001c*/ 	.byte	0x04, 0x17
        /*001e*/ 	.short	(.L_785 - .L_784)
.L_784:
        /*0020*/ 	.word	0x00000000
        /*0024*/ 	.short	0x000c
        /*0026*/ 	.short	0x0058
        /*0028*/ 	.byte	0x00, 0xf0, 0x11, 0x00


	//----- nvinfo : EIATTR_KPARAM_INFO
	.align		4
.L_785:
        /*002c*/ 	.byte	0x04, 0x17
        /*002e*/ 	.short	(.L_787 - .L_786)
.L_786:
        /*0030*/ 	.word	0x00000000
        /*0034*/ 	.short	0x000b
        /*0036*/ 	.short	0x0054
        /*0038*/ 	.byte	0x00, 0xf0, 0x11, 0x00


	//----- nvinfo : EIATTR_KPARAM_INFO
	.align		4
.L_787:
        /*003c*/ 	.byte	0x04, 0x17
        /*003e*/ 	.short	(.L_789 - .L_788)
.L_788:
        /*0040*/ 	.word	0x00000000
        /*0044*/ 	.short	0x000a
        /*0046*/ 	.short	0x0050
        /*0048*/ 	.byte	0x00, 0xf0, 0x11, 0x00


	//----- nvinfo : EIATTR_KPARAM_INFO
	.align		4
.L_789:
        /*004c*/ 	.byte	0x04, 0x17
        /*004e*/ 	.short	(.L_791 - .L_790)
.L_790:
        /*0050*/ 	.word	0x00000000
        /*0054*/ 	.short	0x0009
        /*0056*/ 	.short	0x0048
        /*0058*/ 	.byte	0x00, 0xf0, 0x21, 0x00


	//----- nvinfo : EIATTR_KPARAM_INFO
	.align		4
.L_791:
        /*005c*/ 	.byte	0x04, 0x17
        /*005e*/ 	.short	(.L_793 - .L_792)
.L_792:
        /*0060*/ 	.word	0x00000000
        /*0064*/ 	.short	0x0008
        /*0066*/ 	.short	0x0040
        /*0068*/ 	.byte	0x00, 0xf0, 0x21, 0x00


	//----- nvinfo : EIATTR_KPARAM_INFO
	.align		4
.L_793:
        /*006c*/ 	.byte	0x04, 0x17
        /*006e*/ 	.short	(.L_795 - .L_794)
.L_794:
        /*0070*/ 	.word	0x00000000
        /*0074*/ 	.short	0x0007
        /*0076*/ 	.short	0x0038
        /*0078*/ 	.byte	0x00, 0xf0, 0x21, 0x00


	//----- nvinfo : EIATTR_KPARAM_INFO
	.align		4
.L_795:
        /*007c*/ 	.byte	0x04, 0x17
        /*007e*/ 	.short	(.L_797 - .L_796)
.L_796:
        /*0080*/ 	.word	0x00000000
        /*0084*/ 	.short	0x0006
        /*0086*/ 	.short	0x0030
        /*0088*/ 	.byte	0x00, 0xf0, 0x21, 0x00


	//----- nvinfo : EIATTR_KPARAM_INFO
	.align		4
.L_797:
        /*008c*/ 	.byte	0x04, 0x17
        /*008e*/ 	.short	(.L_799 - .L_798)
.L_798:
        /*0090*/ 	.word	0x00000000
        /*0094*/ 	.short	0x0005
        /*0096*/ 	.short	0x0028
        /*0098*/ 	.byte	0x00, 0xf0, 0x21, 0x00


	//----- nvinfo : EIATTR_KPARAM_INFO
	.align		4
.L_799:
        /*009c*/ 	.byte	0x04, 0x17
        /*009e*/ 	.short	(.L_801 - .L_800)
.L_800:
        /*00a0*/ 	.word	0x00000000
        /*00a4*/ 	.short	0x0004
        /*00a6*/ 	.short	0x0020
        /*00a8*/ 	.byte	0x00, 0xf0, 0x21, 0x00


	//----- nvinfo : EIATTR_KPARAM_INFO
	.align		4
.L_801:
        /*00ac*/ 	.byte	0x04, 0x17
        /*00ae*/ 	.short	(.L_803 - .L_802)
.L_802:
        /*00b0*/ 	.word	0x00000000
        /*00b4*/ 	.short	0x0003
        /*00b6*/ 	.short	0x0018
        /*00b8*/ 	.byte	0x00, 0xf0, 0x21, 0x00


	//----- nvinfo : EIATTR_KPARAM_INFO
	.align		4
.L_803:
        /*00bc*/ 	.byte	0x04, 0x17
        /*00be*/ 	.short	(.L_805 - .L_804)
.L_804:
        /*00c0*/ 	.word	0x00000000
        /*00c4*/ 	.short	0x0002
        /*00c6*/ 	.short	0x0010
        /*00c8*/ 	.byte	0x00, 0xf0, 0x21, 0x00


	//----- nvinfo : EIATTR_KPARAM_INFO
	.align		4
.L_805:
        /*00cc*/ 	.byte	0x04, 0x17
        /*00ce*/ 	.short	(.L_807 - .L_806)
.L_806:
        /*00d0*/ 	.word	0x00000000
        /*00d4*/ 	.short	0x0001
        /*00d6*/ 	.short	0x0008
        /*00d8*/ 	.byte	0x00, 0xf0, 0x21, 0x00


	//----- nvinfo : EIATTR_KPARAM_INFO
	.align		4
.L_807:
        /*00dc*/ 	.byte	0x04, 0x17
        /*00de*/ 	.short	(.L_809 - .L_808)
.L_808:
        /*00e0*/ 	.word	0x00000000
        /*00e4*/ 	.short	0x0000
        /*00e6*/ 	.short	0x0000
        /*00e8*/ 	.byte	0x00, 0xf0, 0x21, 0x00


	//----- nvinfo : EIATTR_MAXREG_COUNT
	.align		4
.L_809:
        /*00ec*/ 	.byte	0x03, 0x1b
        /*00ee*/ 	.short	0x0040


	//----- nvinfo : EIATTR_MERCURY_ISA_VERSION
	.align		4
        /*00f0*/ 	.byte	0x03, 0x5f
        /*00f2*/ 	.short	0x0000


	//----- nvinfo : EIATTR_EXIT_INSTR_OFFSETS
	.align		4
        /*00f4*/ 	.byte	0x04, 0x1c
        /*00f6*/ 	.short	(.L_811 - .L_810)


	//   ....[0]....
.L_810:
        /*00f8*/ 	.word	0x00000150


	//   ....[1]....
        /*00fc*/ 	.word	0x000011c0


	//   ....[2]....
        /*0100*/ 	.word	0x00002c30


	//   ....[3]....
        /*0104*/ 	.word	0x00002fb0


	//----- nvinfo : EIATTR_MAX_THREADS
	.align		4
.L_811:
        /*0108*/ 	.byte	0x04, 0x05
        /*010a*/ 	.short	(.L_813 - .L_812)
.L_812:
        /*010c*/ 	.word	0x00000400
        /*0110*/ 	.word	0x00000001
        /*0114*/ 	.word	0x00000001


	//----- nvinfo : EIATTR_CRS_STACK_SIZE
	.align		4
.L_813:
        /*0118*/ 	.byte	0x04, 0x1e
        /*011a*/ 	.short	(.L_815 - .L_814)
.L_814:
        /*011c*/ 	.word	0x00000000
.L_815:


//--------------------- .nv.info._ZN2at6native53_GLOBAL__N__069e5665_20_UpSampleNearest3d_cu_ab8a35b428upsample_nearest3d_out_frameIhXadL_ZNS0_37nearest_neighbor_compute_source_indexEfiiEEEEvPKT_mmmmmmmmPS3_fff --------------------------
	.section	.nv.info._ZN2at6native53_GLOBAL__N__069e5665_20_UpSampleNearest3d_cu_ab8a35b428upsample_nearest3d_out_frameIhXadL_ZNS0_37nearest_neighbor_compute_source_indexEfiiEEEEvPKT_mmmmmmmmPS3_fff,"",@"SHT_CUDA_INFO"
	.sectionflags	@""
	.align	4


	//----- nvinfo : EIATTR_CUDA_API_VERSION
	.align		4
        /*0000*/ 	.byte	0x04, 0x37
        /*0002*/ 	.short	(.L_817 - .L_816)
.L_816:
        /*0004*/ 	.word	0x00000082


	//----- nvinfo : EIATTR_SW2861232_WAR
	.align		4
.L_817:
        /*0008*/ 	.byte	0x01, 0x35
	.zero		2


	//----- nvinfo : EIATTR_PARAM_CBANK
	.align		4
        /*000c*/ 	.byte	0x04, 0x0a
        /*000e*/ 	.short	(.L_819 - .L_818)
	.align		4
.L_818:
        /*0010*/ 	.word	index@(.nv.constant0._ZN2at6native53_GLOBAL__N__069e5665_20_UpSampleNearest3d_cu_ab8a35b428upsample_nearest3d_out_frameIhXadL_ZNS0_37nearest_neighbor_compute_source_indexEfiiEEEEvPKT_mmmmmmmmPS3_fff)
        /*0014*/ 	.short	0x0160
        /*0016*/ 	.short	0x005c


	//----- nvinfo : EIATTR_CBANK_PARAM_SIZE
	.align		4
.L_819:
        /*0018*/ 	.byte	0x03, 0x19
        /*001a*/ 	.short	0x005c


	//----- nvinfo : EIATTR_KPARAM_INFO
	.align		4
        /*001c*/ 	.byte	0x04, 0x17
        /*001e*/ 	.short	(.L_821 - .L_820)
.L_820:
        /*0020*/ 	.word	0x00000000
        /*0024*/ 	.short	0x000c
        /*0026*/ 	.short	0x0058
        /*0028*/ 	.byte	0x00, 0xf0, 0x11, 0x00


	//----- nvinfo : EIATTR_KPARAM_INFO
	.align		4
.L_821:
        /*002c*/ 	.byte	0x04, 0x17
        /*002e*/ 	.short	(.L_823 - .L_822)
.L_822:
        /*0030*/ 	.word	0x00000000
        /*0034*/ 	.short	0x000b
        /*0036*/ 	.short	0x0054
        /*0038*/ 	.byte	0x00, 0xf0, 0x11, 0x00


	//----- nvinfo : EIATTR_KPARAM_INFO
	.align		4
.L_823:
        /*003c*/ 	.byte	0x04, 0x17
        /*003e*/ 	.short	(.L_825 - .L_824)
.L_824:
        /*0040*/ 	.word	0x00000000
        /*0044*/ 	.short	0x000a
        /*0046*/ 	.short	0x0050
        /*0048*/ 	.byte	0x00, 0xf0, 0x11, 0x00


	//----- nvinfo : EIATTR_KPARAM_INFO
	.align		4
.L_825:
        /*004c*/ 	.byte	0x04, 0x17
        /*004e*/ 	.short	(.L_827 - .L_826)
.L_826:
        /*0050*/ 	.word	0x00000000
        /*0054*/ 	.short	0x0009
        /*0056*/ 	.short	0x0048
        /*0058*/ 	.byte	0x00, 0xf0, 0x21, 0x00


	//----- nvinfo : EIATTR_KPARAM_INFO
	.align		4
.L_827:
        /*005c*/ 	.byte	0x04, 0x17
        /*005e*/ 	.short	(.L_829 - .L_828)
.L_828:
        /*0060*/ 	.word	0x00000000
        /*0064*/ 	.short	0x0008
        /*0066*/ 	.short	0x0040
        /*0068*/ 	.byte	0x00, 0xf0, 0x21, 0x00


	//----- nvinfo : EIATTR_KPARAM_INFO
	.align		4
.L_829:
        /*006c*/ 	.byte	0x04, 0x17
        /*006e*/ 	.short	(.L_831 - .L_830)
.L_830:
        /*0070*/ 	.word	0x00000000
        /*0074*/ 	.short	0x0007
        /*0076*/ 	.short	0x0038
        /*0078*/ 	.byte	0x00, 0xf0, 0x21, 0x00


	//----- nvinfo : EIATTR_KPARAM_INFO
	.align		4
.L_831:
        /*007c*/ 	.byte	0x04, 0x17
        /*007e*/ 	.short	(.L_833 - .L_832)
.L_832:
        /*0080*/ 	.word	0x00000000
        /*0084*/ 	.short	0x0006
        /*0086*/ 	.short	0x0030
        /*0088*/ 	.byte	0x00, 0xf0, 0x21, 0x00


	//----- nvinfo : EIATTR_KPARAM_INFO
	.align		4
.L_833:
        /*008c*/ 	.byte	0x04, 0x17
        /*008e*/ 	.short	(.L_835 - .L_834)
.L_834:
        /*0090*/ 	.word	0x00000000
        /*0094*/ 	.short	0x0005
        /*0096*/ 	.short	0x0028
        /*0098*/ 	.byte	0x00, 0xf0, 0x21, 0x00


	//----- nvinfo : EIATTR_KPARAM_INFO
	.align		4
.L_835:
        /*009c*/ 	.byte	0x04, 0x17
        /*009e*/ 	.short	(.L_837 - .L_836)
.L_836:
        /*00a0*/ 	.word	0x00000000
        /*00a4*/ 	.short	0x0004
        /*00a6*/ 	.short	0x0020
        /*00a8*/ 	.byte	0x00, 0xf0, 0x21, 0x00


	//----- nvinfo : EIATTR_KPARAM_INFO
	.align		4
.L_837:
        /*00ac*/ 	.byte	0x04, 0x17
        /*00ae*/ 	.short	(.L_839 - .L_838)
.L_838:
        /*00b0*/ 	.word	0x00000000
        /*00b4*/ 	.short	0x0003
        /*00b6*/ 	.short	0x0018
        /*00b8*/ 	.byte	0x00, 0xf0, 0x21, 0x00


	//----- nvinfo : EIATTR_KPARAM_INFO
	.align		4
.L_839:
        /*00bc*/ 	.byte	0x04, 0x17
        /*00be*/ 	.short	(.L_841 - .L_840)
.L_840:
        /*00c0*/ 	.word	0x00000000
        /*00c4*/ 	.short	0x0002
        /*00c6*/ 	.short	0x0010
        /*00c8*/ 	.byte	0x00, 0xf0, 0x21, 0x00


	//----- nvinfo : EIATTR_KPARAM_INFO
	.align		4
.L_841:
        /*00cc*/ 	.byte	0x04, 0x17
        /*00ce*/ 	.short	(.L_843 - .L_842)
.L_842:
        /*00d0*/ 	.word	0x00000000
        /*00d4*/ 	.short	0x0001
        /*00d6*/ 	.short	0x0008
        /*00d8*/ 	.byte	0x00, 0xf0, 0x21, 0x00


	//----- nvinfo : EIATTR_KPARAM_INFO
	.align		4
.L_843:
        /*00dc*/ 	.byte	0x04, 0x17
        /*00de*/ 	.short	(.L_845 - .L_844)
.L_844:
        /*00e0*/ 	.word	0x00000000
        /*00e4*/ 	.short	0x0000
        /*00e6*/ 	.short	0x0000
        /*00e8*/ 	.byte	0x00, 0xf0, 0x21, 0x00


	//----- nvinfo : EIATTR_MAXREG_COUNT
	.align		4
.L_845:
        /*00ec*/ 	.byte	0x03, 0x1b
        /*00ee*/ 	.short	0x0040


	//----- nvinfo : EIATTR_MERCURY_ISA_VERSION
	.align		4
        /*00f0*/ 	.byte	0x03, 0x5f
        /*00f2*/ 	.short	0x0000


	//----- nvinfo : EIATTR_EXIT_INSTR_OFFSETS
	.align		4
        /*00f4*/ 	.byte	0x04, 0x1c
        /*00f6*/ 	.short	(.L_847 - .L_846)


	//   ....[0]....
.L_846:
        /*00f8*/ 	.word	0x00000150


	//   ....[1]....
        /*00fc*/ 	.word	0x000011d0


	//   ....[2]....
        /*0100*/ 	.word	0x00002a30


	//   ....[3]....
        /*0104*/ 	.word	0x00002bc0


	//----- nvinfo : EIATTR_MAX_THREADS
	.align		4
.L_847:
        /*0108*/ 	.byte	0x04, 0x05
        /*010a*/ 	.short	(.L_849 - .L_848)
.L_848:
        /*010c*/ 	.word	0x00000400
        /*0110*/ 	.word	0x00000001
        /*0114*/ 	.word	0x00000001


	//----- nvinfo : EIATTR_CRS_STACK_SIZE
	.align		4
.L_849:
        /*0118*/ 	.byte	0x04, 0x1e
        /*011a*/ 	.short	(.L_851 - .L_850)
.L_850:
        /*011c*/ 	.word	0x00000000
.L_851:


//--------------------- .nv.info._ZN2at6native53_GLOBAL__N__069e5665_20_UpSampleNearest3d_cu_ab8a35b428upsample_nearest3d_out_frameIN3c108BFloat16EXadL_ZNS0_37nearest_neighbor_compute_source_indexEfiiEEEEvPKT_mmmmmmmmPS5_fff --------------------------
	.section	.nv.info._ZN2at6native53_GLOBAL__N__069e5665_20_UpSampleNearest3d_cu_ab8a35b428upsample_nearest3d_out_frameIN3c108BFloat16EXadL_ZNS0_37nearest_neighbor_compute_source_indexEfiiEEEEvPKT_mmmmmmmmPS5_fff,"",@"SHT_CUDA_INFO"
	.sectionflags	@""
	.align	4


	//----- nvinfo : EIATTR_CUDA_API_VERSION
	.align		4
        /*0000*/ 	.byte	0x04, 0x37
        /*0002*/ 	.short	(.L_853 - .L_852)
.L_852:
        /*0004*/ 	.word	0x00000082


	//----- nvinfo : EIATTR_SW2861232_WAR
	.align		4
.L_853:
        /*0008*/ 	.byte	0x01, 0x35
	.zero		2


	//----- nvinfo : EIATTR_PARAM_CBANK
	.align		4
        /*000c*/ 	.byte	0x04, 0x0a
        /*000e*/ 	.short	(.L_855 - .L_854)
	.align		4
.L_854:
        /*0010*/ 	.word	index@(.nv.constant0._ZN2at6native53_GLOBAL__N__069e5665_20_UpSampleNearest3d_cu_ab8a35b428upsample_nearest3d_out_frameIN3c108BFloat16EXadL_ZNS0_37nearest_neighbor_compute_source_indexEfiiEEEEvPKT_mmmmmmmmPS5_fff)
        /*0014*/ 	.short	0x0160
        /*0016*/ 	.short	0x005c


	//----- nvinfo : EIATTR_CBANK_PARAM_SIZE
	.align		4
.L_855:
        /*0018*/ 	.byte	0x03, 0x19
        /*001a*/ 	.short	0x005c


	//----- nvinfo : EIATTR_KPARAM_INFO
	.align		4
        /*001c*/ 	.byte	0x04, 0x17
        /*001e*/ 	.short	(.L_857 - .L_856)
.L_856:
        /*0020*/ 	.word	0x00000000
        /*0024*/ 	.short	0x000c
        /*0026*/ 	.short	0x0058
        /*0028*/ 	.byte	0x00, 0xf0, 0x11, 0x00


	//----- nvinfo : EIATTR_KPARAM_INFO
	.align		4
.L_857:
        /*002c*/ 	.byte	0x04, 0x17
        /*002e*/ 	.short	(.L_859 - .L_858)
.L_858:
        /*0030*/ 	.word	0x00000000
        /*0034*/ 	.short	0x000b
        /*0036*/ 	.short	0x0054
        /*0038*/ 	.byte	0x00, 0xf0, 0x11, 0x00


	//----- nvinfo : EIATTR_KPARAM_INFO
	.align		4
.L_859:
        /*003c*/ 	.byte	0x04, 0x17
        /*003e*/ 	.short	(.L_861 - .L_860)
.L_860:
        /*0040*/ 	.word	0x00000000
        /*0044*/ 	.short	0x000a
        /*0046*/ 	.short	0x0050
        /*0048*/ 	.byte	0x00, 0xf0, 0x11, 0x00


	//----- nvinfo : EIATTR_KPARAM_INFO
	.align		4
.L_861:
        /*004c*/ 	.byte	0x04, 0x17
        /*004e*/ 	.short	(.L_863 - .L_862)
.L_862:
        /*0050*/ 	.word	0x00000000
        /*0054*/ 	.short	0x0009
        /*0056*/ 	.short	0x0048
        /*0058*/ 	.byte	0x00, 0xf0, 0x21, 0x00


	//----- nvinfo : EIATTR_KPARAM_INFO
	.align		4
.L_863:
        /*005c*/ 	.byte	0x04, 0x17
        /*005e*/ 	.short	(.L_865 - .L_864)
.L_864:
        /*0060*/ 	.word	0x00000000
        /*0064*/ 	.short	0x0008
        /*0066*/ 	.short	0x0040
        /*0068*/ 	.byte	0x00, 0xf0, 0x21, 0x00


	//----- nvinfo : EIATTR_KPARAM_INFO
	.align		4
.L_865:
        /*006c*/ 	.byte	0x04, 0x17
        /*006e*/ 	.short	(.L_867 - .L_866)
.L_866:
        /*0070*/ 	.word	0x00000000
        /*0074*/ 	.short	0x0007
        /*0076*/ 	.short	0x0038
        /*0078*/ 	.byte	0x00, 0xf0, 0x21, 0x00


	//----- nvinfo : EIATTR_KPARAM_INFO
	.align		4
.L_867:
        /*007c*/ 	.byte	0x04, 0x17
        /*007e*/ 	.short	(.L_869 - .L_868)
.L_868:
        /*0080*/ 	.word	0x00000000
        /*0084*/ 	.short	0x0006
        /*0086*/ 	.short	0x0030
        /*0088*/ 	.byte	0x00, 0xf0, 0x21, 0x00


	//----- nvinfo : EIATTR_KPARAM_INFO
	.align		4
.L_869:
        /*008c*/ 	.byte	0x04, 0x17
        /*008e*/ 	.short	(.L_871 - .L_870)
.L_870:
        /*0090*/ 	.word	0x00000000
        /*0094*/ 	.short	0x0005
        /*0096*/ 	.short	0x0028
        /*0098*/ 	.byte	0x00, 0xf0, 0x21, 0x00


	//----- nvinfo : EIATTR_KPARAM_INFO
	.align		4
.L_871:
        /*009c*/ 	.byte	0x04, 0x17
        /*009e*/ 	.short	(.L_873 - .L_872)
.L_872:
        /*00a0*/ 	.word	0x00000000
        /*00a4*/ 	.short	0x0004
        /*00a6*/ 	.short	0x0020
        /*00a8*/ 	.byte	0x00, 0xf0, 0x21, 0x00


	//----- nvinfo : EIATTR_KPARAM_INFO
	.align		4
.L_873:
        /*00ac*/ 	.byte	0x04, 0x17
        /*00ae*/ 	.short	(.L_875 - .L_874)
.L_874:
        /*00b0*/ 	.word	0x00000000
        /*00b4*/ 	.short	0x0003
        /*00b6*/ 	.short	0x0018
        /*00b8*/ 	.byte	0x00, 0xf0, 0x21, 0x00


	//----- nvinfo : EIATTR_KPARAM_INFO
	.align		4
.L_875:
        /*00bc*/ 	.byte	0x04, 0x17
        /*00be*/ 	.short	(.L_877 - .L_876)
.L_876:
        /*00c0*/ 	.word	0x00000000
        /*00c4*/ 	.short	0x0002
        /*00c6*/ 	.short	0x0010
        /*00c8*/ 	.byte	0x00, 0xf0, 0x21, 0x00


	//----- nvinfo : EIATTR_KPARAM_INFO
	.align		4
.L_877:
        /*00cc*/ 	.byte	0x04, 0x17
        /*00ce*/ 	.short	(.L_879 - .L_878)
.L_878:
        /*00d0*/ 	.word	0x00000000
        /*00d4*/ 	.short	0x0001
        /*00d6*/ 	.short	0x0008
        /*00d8*/ 	.byte	0x00, 0xf0, 0x21, 0x00


	//----- nvinfo : EIATTR_KPARAM_INFO
	.align		4
.L_879:
        /*00dc*/ 	.byte	0x04, 0x17
        /*00de*/ 	.short	(.L_881 - .L_880)
.L_880:
        /*00e0*/ 	.word	0x00000000
        /*00e4*/ 	.short	0x0000
        /*00e6*/ 	.short	0x0000
        /*00e8*/ 	.byte	0x00, 0xf0, 0x21, 0x00


	//----- nvinfo : EIATTR_MAXREG_COUNT
	.align		4
.L_881:
        /*00ec*/ 	.byte	0x03, 0x1b
        /*00ee*/ 	.short	0x0040


	//----- nvinfo : EIATTR_MERCURY_ISA_VERSION
	.align		4
        /*00f0*/ 	.byte	0x03, 0x5f
        /*00f2*/ 	.short	0x0000


	//----- nvinfo : EIATTR_EXIT_INSTR_OFFSETS
	.align		4
        /*00f4*/ 	.byte	0x04, 0x1c
        /*00f6*/ 	.short	(.L_883 - .L_882)


	//   ....[0]....
.L_882:
        /*00f8*/ 	.word	0x00000150


	//   ....[1]....
        /*00fc*/ 	.word	0x00001190


	//   ....[2]....
        /*0100*/ 	.word	0x00002c60


	//   ....[3]....
        /*0104*/ 	.word	0x00002fe0


	//----- nvinfo : EIATTR_MAX_THREADS
	.align		4
.L_883:
        /*0108*/ 	.byte	0x04, 0x05
        /*010a*/ 	.short	(.L_885 - .L_884)
.L_884:
        /*010c*/ 	.word	0x00000400
        /*0110*/ 	.word	0x00000001
        /*0114*/ 	.word	0x00000001


	//----- nvinfo : EIATTR_CRS_STACK_SIZE
	.align		4
.L_885:
        /*0118*/ 	.byte	0x04, 0x1e
        /*011a*/ 	.short	(.L_887 - .L_886)
.L_886:
        /*011c*/ 	.word	0x00000000
.L_887:


//--------------------- .nv.info._ZN2at6native53_GLOBAL__N__069e5665_20_UpSampleNearest3d_cu_ab8a35b428upsample_nearest3d_out_frameIN3c104HalfEXadL_ZNS0_37nearest_neighbor_compute_source_indexEfiiEEEEvPKT_mmmmmmmmPS5_fff --------------------------
	.section	.nv.info._ZN2at6native53_GLOBAL__N__069e5665_20_UpSampleNearest3d_cu_ab8a35b428upsample_nearest3d_out_frameIN3c104HalfEXadL_ZNS0_37nearest_neighbor_compute_source_indexEfiiEEEEvPKT_mmmmmmmmPS5_fff,"",@"SHT_CUDA_INFO"
	.sectionflags	@""
	.align	4


	//----- nvinfo : EIATTR_CUDA_API_VERSION
	.align		4
        /*0000*/ 	.byte	0x04, 0x37
        /*0002*/ 	.short	(.L_889 - .L_888)
.L_888:
        /*0004*/ 	.word	0x00000082


	//----- nvinfo : EIATTR_SW2861232_WAR
	.align		4
.L_889:
        /*0008*/ 	.byte	0x01, 0x35
	.zero		2


	//----- nvinfo : EIATTR_PARAM_CBANK
	.align		4
        /*000c*/ 	.byte	0x04, 0x0a
        /*000e*/ 	.short	(.L_891 - .L_890)
	.align		4
.L_890:
        /*0010*/ 	.word	index@(.nv.constant0._ZN2at6native53_GLOBAL__N__069e5665_20_UpSampleNearest3d_cu_ab8a35b428upsample_nearest3d_out_frameIN3c104HalfEXadL_ZNS0_37nearest_neighbor_compute_source_indexEfiiEEEEvPKT_mmmmmmmmPS5_fff)
        /*0014*/ 	.short	0x0160
        /*0016*/ 	.short	0x005c


	//----- nvinfo : EIATTR_CBANK_PARAM_SIZE
	.align		4
.L_891:
        /*0018*/ 	.byte	0x03, 0x19
        /*001a*/ 	.short	0x005c


	//----- nvinfo : EIATTR_KPARAM_INFO
	.align		4
        /*001c*/ 	.byte	0x04, 0x17
        /*001e*/ 	.short	(.L_893 - .L_892)
.L_892:
        /*0020*/ 	.word	0x00000000
        /*0024*/ 	.short	0x000c
        /*0026*/ 	.short	0x0058
        /*0028*/ 	.byte	0x00, 0xf0, 0x11, 0x00


	//----- nvinfo : EIATTR_KPARAM_INFO
	.align		4
.L_893:
        /*002c*/ 	.byte	0x04, 0x17
        /*002e*/ 	.short	(.L_895 - .L_894)
.L_894:
        /*0030*/ 	.word	0x00000000
        /*0034*/ 	.short	0x000b
        /*0036*/ 	.short	0x0054
        /*0038*/ 	.byte	0x00, 0xf0, 0x11, 0x00


	//----- nvinfo : EIATTR_KPARAM_INFO
	.align		4
.L_895:
        /*003c*/ 	.byte	0x04, 0x17
        /*003e*/ 	.short	(.L_897 - .L_896)
.L_896:
        /*0040*/ 	.word	0x00000000
        /*0044*/ 	.short	0x000a
        /*0046*/ 	.short	0x0050
        /*0048*/ 	.byte	0x00, 0xf0, 0x11, 0x00


	//----- nvinfo : EIATTR_KPARAM_INFO
	.align		4
.L_897:
        /*004c*/ 	.byte	0x04, 0x17
        /*004e*/ 	.short	(.L_899 - .L_898)
.L_898:
        /*0050*/ 	.word	0x00000000
        /*0054*/ 	.short	0x0009
        /*0056*/ 	.short	0x0048
        /*0058*/ 	.byte	0x00, 0xf0, 0x21, 0x00


	//----- nvinfo : EIATTR_KPARAM_INFO
	.align		4
.L_899:
        /*005c*/ 	.byte	0x04, 0x17
        /*005e*/ 	.short	(.L_901 - .L_900)
.L_900:
        /*0060*/ 	.word	0x00000000
        /*0064*/ 	.short	0x0008
        /*0066*/ 	.short	0x0040
        /*0068*/ 	.byte	0x00, 0xf0, 0x21, 0x00


	//----- nvinfo : EIATTR_KPARAM_INFO
	.align		4
.L_901:
        /*006c*/ 	.byte	0x04, 0x17
        /*006e*/ 	.short	(.L_903 - .L_902)
.L_902:
        /*0070*/ 	.word	0x00000000
        /*0074*/ 	.short	0x0007
        /*0076*/ 	.short	0x0038
        /*0078*/ 	.byte	0x00, 0xf0, 0x21, 0x00


	//----- nvinfo : EIATTR_KPARAM_INFO
	.align		4
.L_903:
        /*007c*/ 	.byte	0x04, 0x17
        /*007e*/ 	.short	(.L_905 - .L_904)
.L_904:
        /*0080*/ 	.word	0x00000000
        /*0084*/ 	.short	0x0006
        /*0086*/ 	.short	0x0030
        /*0088*/ 	.byte	0x00, 0xf0, 0x21, 0x00


	//----- nvinfo : EIATTR_KPARAM_INFO
	.align		4
.L_905:
        /*008c*/ 	.byte	0x04, 0x17
        /*008e*/ 	.short	(.L_907 - .L_906)
.L_906:
        /*0090*/ 	.word	0x00000000
        /*0094*/ 	.short	0x0005
        /*0096*/ 	.short	0x0028
        /*0098*/ 	.byte	0x00, 0xf0, 0x21, 0x00


	//----- nvinfo : EIATTR_KPARAM_INFO
	.align		4
.L_907:
        /*009c*/ 	.byte	0x04, 0x17
        /*009e*/ 	.short	(.L_909 - .L_908)
.L_908:
        /*00a0*/ 	.word	0x00000000
        /*00a4*/ 	.short	0x0004
        /*00a6*/ 	.short	0x0020
        /*00a8*/ 	.byte	0x00, 0xf0, 0x21, 0x00


	//----- nvinfo : EIATTR_KPARAM_INFO
	.align		4
.L_909:
        /*00ac*/ 	.byte	0x04, 0x17
        /*00ae*/ 	.short	(.L_911 - .L_910)
.L_910:
        /*00b0*/ 	.word	0x00000000
        /*00b4*/ 	.short	0x0003
        /*00b6*/ 	.short	0x0018
        /*00b8*/ 	.byte	0x00, 0xf0, 0x21, 0x00


	//----- nvinfo : EIATTR_KPARAM_INFO
	.align		4
.L_911:
        /*00bc*/ 	.byte	0x04, 0x17
        /*00be*/ 	.short	(.L_913 - .L_912)
.L_912:
        /*00c0*/ 	.word	0x00000000
        /*00c4*/ 	.short	0x0002
        /*00c6*/ 	.short	0x0010
        /*00c8*/ 	.byte	0x00, 0xf0, 0x21, 0x00


	//----- nvinfo : EIATTR_KPARAM_INFO
	.align		4
.L_913:
        /*00cc*/ 	.byte	0x04, 0x17
        /*00ce*/ 	.short	(.L_915 - .L_914)
.L_914:
        /*00d0*/ 	.word	0x00000000
        /*00d4*/ 	.short	0x0001
        /*00d6*/ 	.short	0x0008
        /*00d8*/ 	.byte	0x00, 0xf0, 0x21, 0x00


	//----- nvinfo : EIATTR_KPARAM_INFO
	.align		4
.L_915:
        /*00dc*/ 	.byte	0x04, 0x17
        /*00de*/ 	.short	(.L_917 - .L_916)
.L_916:
        /*00e0*/ 	.word	0x00000000
        /*00e4*/ 	.short	0x0000
        /*00e6*/ 	.short	0x0000
        /*00e8*/ 	.byte	0x00, 0xf0, 0x21, 0x00


	//----- nvinfo : EIATTR_MAXREG_COUNT
	.align		4
.L_917:
        /*00ec*/ 	.byte	0x03, 0x1b
        /*00ee*/ 	.short	0x0040


	//----- nvinfo : EIATTR_MERCURY_ISA_VERSION
	.align		4
        /*00f0*/ 	.byte	0x03, 0x5f
        /*00f2*/ 	.short	0x0000


	//----- nvinfo : EIATTR_EXIT_INSTR_OFFSETS
	.align		4
        /*00f4*/ 	.byte	0x04, 0x1c
        /*00f6*/ 	.short	(.L_919 - .L_918)


	//   ....[0]....
.L_918:
        /*00f8*/ 	.word	0x00000150


	//   ....[1]....
        /*00fc*/ 	.word	0x00001190


	//   ....[2]....
        /*0100*/ 	.word	0x00002c60


	//   ....[3]....
        /*0104*/ 	.word	0x00002fe0


	//----- nvinfo : EIATTR_MAX_THREADS
	.align		4
.L_919:
        /*0108*/ 	.byte	0x04, 0x05
        /*010a*/ 	.short	(.L_921 - .L_920)
.L_920:
        /*010c*/ 	.word	0x00000400
        /*0110*/ 	.word	0x00000001
        /*0114*/ 	.word	0x00000001


	//----- nvinfo : EIATTR_CRS_STACK_SIZE
	.align		4
.L_921:
        /*0118*/ 	.byte	0x04, 0x1e
        /*011a*/ 	.short	(.L_923 - .L_922)
.L_922:
        /*011c*/ 	.word	0x00000000
.L_923:


//--------------------- .nv.info._ZN2at6native53_GLOBAL__N__069e5665_20_UpSampleNearest3d_cu_ab8a35b428upsample_nearest3d_out_frameIfXadL_ZNS0_37nearest_neighbor_compute_source_indexEfiiEEEEvPKT_mmmmmmmmPS3_fff --------------------------
	.section	.nv.info._ZN2at6native53_GLOBAL__N__069e5665_20_UpSampleNearest3d_cu_ab8a35b428upsample_nearest3d_out_frameIfXadL_ZNS0_37nearest_neighbor_compute_source_indexEfiiEEEEvPKT_mmmmmmmmPS3_fff,"",@"SHT_CUDA_INFO"
	.sectionflags	@""
	.align	4


	//----- nvinfo : EIATTR_CUDA_API_VERSION
	.align		4
        /*0000*/ 	.byte	0x04, 0x37
        /*0002*/ 	.short	(.L_925 - .L_924)
.L_924:
        /*0004*/ 	.word	0x00000082


	//----- nvinfo : EIATTR_SW2861232_WAR
	.align		4
.L_925:
        /*0008*/ 	.byte	0x01, 0x35
	.zero		2


	//----- nvinfo : EIATTR_PARAM_CBANK
	.align		4
        /*000c*/ 	.byte	0x04, 0x0a
        /*000e*/ 	.short	(.L_927 - .L_926)
	.align		4
.L_926:
        /*0010*/ 	.word	index@(.nv.constant0._ZN2at6native53_GLOBAL__N__069e5665_20_UpSampleNearest3d_cu_ab8a35b428upsample_nearest3d_out_frameIfXadL_ZNS0_37nearest_neighbor_compute_source_indexEfiiEEEEvPKT_mmmmmmmmPS3_fff)
        /*0014*/ 	.short	0x0160
        /*0016*/ 	.short	0x005c


	//----- nvinfo : EIATTR_CBANK_PARAM_SIZE
	.align		4
.L_927:
        /*0018*/ 	.byte	0x03, 0x19
        /*001a*/ 	.short	0x005c


	//----- nvinfo : EIATTR_KPARAM_INFO
	.align		4
        /*001c*/ 	.byte	0x04, 0x17
        /*001e*/ 	.short	(.L_929 - .L_928)
.L_928:
        /*0020*/ 	.word	0x00000000
        /*0024*/ 	.short	0x000c
        /*0026*/ 	.short	0x0058
        /*0028*/ 	.byte	0x00, 0xf0, 0x11, 0x00


	//----- nvinfo : EIATTR_KPARAM_INFO
	.align		4
.L_929:
        /*002c*/ 	.byte	0x04, 0x17
        /*002e*/ 	.short	(.L_931 - .L_930)
.L_930:
        /*0030*/ 	.word	0x00000000
        /*0034*/ 	.short	0x000b
        /*0036*/ 	.short	0x0054
        /*0038*/ 	.byte	0x00, 0xf0, 0x11, 0x00


	//----- nvinfo : EIATTR_KPARAM_INFO
	.align		4
.L_931:
        /*003c*/ 	.byte	0x04, 0x17
        /*003e*/ 	.short	(.L_933 - .L_932)
.L_932:
        /*0040*/ 	.word	0x00000000
        /*0044*/ 	.short	0x000a
        /*0046*/ 	.short	0x0050
        /*0048*/ 	.byte	0x00, 0xf0, 0x11, 0x00


	//----- nvinfo : EIATTR_KPARAM_INFO
	.align		4
.L_933:
        /*004c*/ 	.byte	0x04, 0x17
        /*004e*/ 	.short	(.L_935 - .L_934)
.L_934:
        /*0050*/ 	.word	0x00000000
        /*0054*/ 	.short	0x0009
        /*0056*/ 	.short	0x0048
        /*0058*/ 	.byte	0x00, 0xf0, 0x21, 0x00


	//----- nvinfo : EIATTR_KPARAM_INFO
	.align		4
.L_935:
        /*005c*/ 	.byte	0x04, 0x17
        /*005e*/ 	.short	(.L_937 - .L_936)
.L_936:
        /*0060*/ 	.word	0x00000000
        /*0064*/ 	.short	0x0008
        /*0066*/ 	.short	0x0040
        /*0068*/ 	.byte	0x00, 0xf0, 0x21, 0x00


	//----- nvinfo : EIATTR_KPARAM_INFO
	.align		4
.L_937:
        /*006c*/ 	.byte	0x04, 0x17
        /*006e*/ 	.short	(.L_939 - .L_938)
.L_938:
        /*0070*/ 	.word	0x00000000
        /*0074*/ 	.short	0x0007
        /*0076*/ 	.short	0x0038
        /*0078*/ 	.byte	0x00, 0xf0, 0x21, 0x00


	//----- nvinfo : EIATTR_KPARAM_INFO
	.align		4
.L_939:
        /*007c*/ 	.byte	0x04, 0x17
        /*007e*/ 	.short	(.L_941 - .L_940)
.L_940:
        /*0080*/ 	.word	0x00000000
        /*0084*/ 	.short	0x0006
        /*0086*/ 	.short	0x0030
        /*0088*/ 	.byte	0x00, 0xf0, 0x21, 0x00


	//----- nvinfo : EIATTR_KPARAM_INFO
	.align		4
.L_941:
        /*008c*/ 	.byte	0x04, 0x17
        /*008e*/ 	.short	(.L_943 - .L_942)
.L_942:
        /*0090*/ 	.word	0x00000000
        /*0094*/ 	.short	0x0005
        /*0096*/ 	.short	0x0028
        /*0098*/ 	.byte	0x00, 0xf0, 0x21, 0x00


	//----- nvinfo : EIATTR_KPARAM_INFO
	.align		4
.L_943:
        /*009c*/ 	.byte	0x04, 0x17
        /*009e*/ 	.short	(.L_945 - .L_944)
.L_944:
        /*00a0*/ 	.word	0x00000000
        /*00a4*/ 	.short	0x0004
        /*00a6*/ 	.short	0x0020
        /*00a8*/ 	.byte	0x00, 0xf0, 0x21, 0x00


	//----- nvinfo : EIATTR_KPARAM_INFO
	.align		4
.L_945:
        /*00ac*/ 	.byte	0x04, 0x17
        /*00ae*/ 	.short	(.L_947 - .L_946)
.L_946:
        /*00b0*/ 	.word	0x00000000
        /*00b4*/ 	.short	0x0003
        /*00b6*/ 	.short	0x0018
        /*00b8*/ 	.byte	0x00, 0xf0, 0x21, 0x00


	//----- nvinfo : EIATTR_KPARAM_INFO
	.align		4
.L_947:
        /*00bc*/ 	.byte	0x04, 0x17
        /*00be*/ 	.short	(.L_949 - .L_948)
.L_948:
        /*00c0*/ 	.word	0x00000000
        /*00c4*/ 	.short	0x0002
        /*00c6*/ 	.short	0x0010
        /*00c8*/ 	.byte	0x00, 0xf0, 0x21, 0x00


	//----- nvinfo : EIATTR_KPARAM_INFO
	.align		4
.L_949:
        /*00cc*/ 	.byte	0x04, 0x17
        /*00ce*/ 	.short	(.L_951 - .L_950)
.L_950:
        /*00d0*/ 	.word	0x00000000
        /*00d4*/ 	.short	0x0001
        /*00d6*/ 	.short	0x0008
        /*00d8*/ 	.byte	0x00, 0xf0, 0x21, 0x00


	//----- nvinfo : EIATTR_KPARAM_INFO
	.align		4
.L_951:
        /*00dc*/ 	.byte	0x04, 0x17
        /*00de*/ 	.short	(.L_953 - .L_952)
.L_952:
        /*00e0*/ 	.word	0x00000000
        /*00e4*/ 	.short	0x0000
        /*00e6*/ 	.short	0x0000
        /*00e8*/ 	.byte	0x00, 0xf0, 0x21, 0x00


	//----- nvinfo : EIATTR_MAXREG_COUNT
	.align		4
.L_953:
        /*00ec*/ 	.byte	0x03, 0x1b
        /*00ee*/ 	.short	0x0040


	//----- nvinfo : EIATTR_MERCURY_ISA_VERSION
	.align		4
        /*00f0*/ 	.byte	0x03, 0x5f
        /*00f2*/ 	.short	0x0000


	//----- nvinfo : EIATTR_EXIT_INSTR_OFFSETS
	.align		4
        /*00f4*/ 	.byte	0x04, 0x1c
        /*00f6*/ 	.short	(.L_955 - .L_954)


	//   ....[0]....
.L_954:
        /*00f8*/ 	.word	0x00000150


	//   ....[1]....
        /*00fc*/ 	.word	0x00001190


	//   ....[2]....
        /*0100*/ 	.word	0x00002c60


	//   ....[3]....
        /*0104*/ 	.word	0x00002fe0


	//----- nvinfo : EIATTR_MAX_THREADS
	.align		4
.L_955:
        /*0108*/ 	.byte	0x04, 0x05
        /*010a*/ 	.short	(.L_957 - .L_956)
.L_956:
        /*010c*/ 	.word	0x00000400
        /*0110*/ 	.word	0x00000001
        /*0114*/ 	.word	0x00000001


	//----- nvinfo : EIATTR_CRS_STACK_SIZE
	.align		4
.L_957:
        /*0118*/ 	.byte	0x04, 0x1e
        /*011a*/ 	.short	(.L_959 - .L_958)
.L_958:
        /*011c*/ 	.word	0x00000000
.L_959:


//--------------------- .nv.info._ZN2at6native53_GLOBAL__N__069e5665_20_UpSampleNearest3d_cu_ab8a35b428upsample_nearest3d_out_frameIdXadL_ZNS0_37nearest_neighbor_compute_source_indexEfiiEEEEvPKT_mmmmmmmmPS3_fff --------------------------
	.section	.nv.info._ZN2at6native53_GLOBAL__N__069e5665_20_UpSampleNearest3d_cu_ab8a35b428upsample_nearest3d_out_frameIdXadL_ZNS0_37nearest_neighbor_compute_source_indexEfiiEEEEvPKT_mmmmmmmmPS3_fff,"",@"SHT_CUDA_INFO"
	.sectionflags	@""
	.align	4


	//----- nvinfo : EIATTR_CUDA_API_VERSION
	.align		4
        /*0000*/ 	.byte	0x04, 0x37
        /*0002*/ 	.short	(.L_961 - .L_960)
.L_960:
        /*0004*/ 	.word	0x00000082


	//----- nvinfo : EIATTR_SW2861232_WAR
	.align		4
.L_961:
        /*0008*/ 	.byte	0x01, 0x35
	.zero		2


	//----- nvinfo : EIATTR_PARAM_CBANK
	.align		4
        /*000c*/ 	.byte	0x04, 0x0a
        /*000e*/ 	.short	(.L_963 - .L_962)
	.align		4
.L_962:
        /*0010*/ 	.word	index@(.nv.constant0._ZN2at6native53_GLOBAL__N__069e5665_20_UpSampleNearest3d_cu_ab8a35b428upsample_nearest3d_out_frameIdXadL_ZNS0_37nearest_neighbor_compute_source_indexEfiiEEEEvPKT_mmmmmmmmPS3_fff)
        /*0014*/ 	.short	0x0160
        /*0016*/ 	.short	0x005c


	//----- nvinfo : EIATTR_CBANK_PARAM_SIZE
	.align		4
.L_963:
        /*0018*/ 	.byte	0x03, 0x19
        /*001a*/ 	.short	0x005c


	//----- nvinfo : EIATTR_KPARAM_INFO
	.align		4
        /*001c*/ 	.byte	0x04, 0x17
        /*001e*/ 	.short	(.L_965 - .L_964)
.L_964:
        /*0020*/ 	.word	0x00000000
        /*0024*/ 	.short	0x000c
        /*0026*/ 	.short	0x0058
        /*0028*/ 	.byte	0x00, 0xf0, 0x11, 0x00


	//----- nvinfo : EIATTR_KPARAM_INFO
	.align		4
.L_965:
        /*002c*/ 	.byte	0x04, 0x17
        /*002e*/ 	.short	(.L_967 - .L_966)
.L_966:
        /*0030*/ 	.word	0x00000000
        /*0034*/ 	.short	0x000b
        /*0036*/ 	.short	0x0054
        /*0038*/ 	.byte	0x00, 0xf0, 0x11, 0x00


	//----- nvinfo : EIATTR_KPARAM_INFO
	.align		4
.L_967:
        /*003c*/ 	.byte	0x04, 0x17
        /*003e*/ 	.short	(.L_969 - .L_968)
.L_968:
        /*0040*/ 	.word	0x00000000
        /*0044*/ 	.short	0x000a
        /*0046*/ 	.short	0x0050
        /*0048*/ 	.byte	0x00, 0xf0, 0x11, 0x00


	//----- nvinfo : EIATTR_KPARAM_INFO
	.align		4
.L_969:
        /*004c*/ 	.byte	0x04, 0x17
        /*004e*/ 	.short	(.L_971 - .L_970)
.L_970:
        /*0050*/ 	.word	0x00000000
        /*0054*/ 	.short	0x0009
        /*0056*/ 	.short	0x0048
        /*0058*/ 	.byte	0x00, 0xf0, 0x21, 0x00


	//----- nvinfo : EIATTR_KPARAM_INFO
	.align		4
.L_971:
        /*005c*/ 	.byte	0x04, 0x17
        /*005e*/ 	.short	(.L_973 - .L_972)
.L_972:
        /*0060*/ 	.word	0x00000000
        /*0064*/ 	.short	0x0008
        /*0066*/ 	.short	0x0040
        /*0068*/ 	.byte	0x00, 0xf0, 0x21, 0x00


	//----- nvinfo : EIATTR_KPARAM_INFO
	.align		4
.L_973:
        /*006c*/ 	.byte	0x04, 0x17
        /*006e*/ 	.short	(.L_975 - .L_974)
.L_974:
        /*0070*/ 	.word	0x00000000
        /*0074*/ 	.short	0x0007
        /*0076*/ 	.short	0x0038
        /*0078*/ 	.byte	0x00, 0xf0, 0x21, 0x00


	//----- nvinfo : EIATTR_KPARAM_INFO
	.align		4
.L_975:
        /*007c*/ 	.byte	0x04, 0x17
        /*007e*/ 	.short	(.L_977 - .L_976)
.L_976:
        /*0080*/ 	.word	0x00000000
        /*0084*/ 	.short	0x0006
        /*0086*/ 	.short	0x0030
        /*0088*/ 	.byte	0x00, 0xf0, 0x21, 0x00


	//----- nvinfo : EIATTR_KPARAM_INFO
	.align		4
.L_977:
        /*008c*/ 	.byte	0x04, 0x17
        /*008e*/ 	.short	(.L_979 - .L_978)
.L_978:
        /*0090*/ 	.word	0x00000000
        /*0094*/ 	.short	0x0005
        /*0096*/ 	.short	0x0028
        /*0098*/ 	.byte	0x00, 0xf0, 0x21, 0x00


	//----- nvinfo : EIATTR_KPARAM_INFO
	.align		4
.L_979:
        /*009c*/ 	.byte	0x04, 0x17
        /*009e*/ 	.short	(.L_981 - .L_980)
.L_980:
        /*00a0*/ 	.word	0x00000000
        /*00a4*/ 	.short	0x0004
        /*00a6*/ 	.short	0x0020
        /*00a8*/ 	.byte	0x00, 0xf0, 0x21, 0x00


	//----- nvinfo : EIATTR_KPARAM_INFO
	.align		4
.L_981:
        /*00ac*/ 	.byte	0x04, 0x17
        /*00ae*/ 	.short	(.L_983 - .L_982)
.L_982:
        /*00b0*/ 	.word	0x00000000
        /*00b4*/ 	.short	0x0003
        /*00b6*/ 	.short	0x0018
        /*00b8*/ 	.byte	0x00, 0xf0, 0x21, 0x00


	//----- nvinfo : EIATTR_KPARAM_INFO
	.align		4
.L_983:
        /*00bc*/ 	.byte	0x04, 0x17
        /*00be*/ 	.short	(.L_985 - .L_984)
.L_984:
        /*00c0*/ 	.word	0x00000000
        /*00c4*/ 	.short	0x0002
        /*00c6*/ 	.short	0x0010
        /*00c8*/ 	.byte	0x00, 0xf0, 0x21, 0x00


	//----- nvinfo : EIATTR_KPARAM_INFO
	.align		4
.L_985:
        /*00cc*/ 	.byte	0x04, 0x17
        /*00ce*/ 	.short	(.L_987 - .L_986)
.L_986:
        /*00d0*/ 	.word	0x00000000
        /*00d4*/ 	.short	0x0001
        /*00d6*/ 	.short	0x0008
        /*00d8*/ 	.byte	0x00, 0xf0, 0x21, 0x00


	//----- nvinfo : EIATTR_KPARAM_INFO
	.align		4
.L_987:
        /*00dc*/ 	.byte	0x04, 0x17
        /*00de*/ 	.short	(.L_989 - .L_988)
.L_988:
        /*00e0*/ 	.word	0x00000000
        /*00e4*/ 	.short	0x0000
        /*00e6*/ 	.short	0x0000
        /*00e8*/ 	.byte	0x00, 0xf0, 0x21, 0x00


	//----- nvinfo : EIATTR_MAXREG_COUNT
	.align		4
.L_989:
        /*00ec*/ 	.byte	0x03, 0x1b
        /*00ee*/ 	.short	0x0040


	//----- nvinfo : EIATTR_MERCURY_ISA_VERSION
	.align		4
        /*00f0*/ 	.byte	0x03, 0x5f
        /*00f2*/ 	.short	0x0000


	//----- nvinfo : EIATTR_EXIT_INSTR_OFFSETS
	.align		4
        /*00f4*/ 	.byte	0x04, 0x1c
        /*00f6*/ 	.short	(.L_991 - .L_990)


	//   ....[0]....
.L_990:
        /*00f8*/ 	.word	0x00000150


	//   ....[1]....
        /*00fc*/ 	.word	0x00001190


	//   ....[2]....
        /*0100*/ 	.word	0x00002c00


	//   ....[3]....
        /*0104*/ 	.word	0x00002f80


	//----- nvinfo : EIATTR_MAX_THREADS
	.align		4
.L_991:
        /*0108*/ 	.byte	0x04, 0x05
        /*010a*/ 	.short	(.L_993 - .L_992)
.L_992:
        /*010c*/ 	.word	0x00000400
        /*0110*/ 	.word	0x00000001
        /*0114*/ 	.word	0x00000001


	//----- nvinfo : EIATTR_CRS_STACK_SIZE
	.align		4
.L_993:
        /*0118*/ 	.byte	0x04, 0x1e
        /*011a*/ 	.short	(.L_995 - .L_994)
.L_994:
        /*011c*/ 	.word	0x00000000
.L_995:


//--------------------- .nv.callgraph             --------------------------
	.section	.nv.callgraph,"",@"SHT_CUDA_CALLGRAPH"
	.align	4
	.sectionentsize	8
	.align		4
        /*0000*/ 	.word	0x00000000
	.align		4
        /*0004*/ 	.word	0xffffffff
	.align		4
        /*0008*/ 	.word	0x00000000
	.align		4
        /*000c*/ 	.word	0xfffffffe
	.align		4
        /*0010*/ 	.word	0x00000000
	.align		4
        /*0014*/ 	.word	0xfffffffd
	.align		4
        /*0018*/ 	.word	0x00000000
	.align		4
        /*001c*/ 	.word	0xfffffffc


//--------------------- .nv.rel.action            --------------------------
	.section	.nv.rel.action,"",@"SHT_CUDA_RELOCINFO"
	.align	8
	.sectionentsize	8
        /*0000*/ 	.byte	0x73, 0x00, 0x00, 0x00, 0x00, 0x00, 0x00, 0x00, 0x00, 0x00, 0x00, 0x11, 0x25, 0x00, 0x05, 0x36


//--------------------- .nv.constant4             --------------------------
	.section	.nv.constant4,"a",@progbits
	.align	8
	.align		8
.nv.constant4:
        /*0000*/ 	.dword	_ZN51_INTERNAL_069e5665_20_UpSampleNearest3d_cu_ab8a35b44cuda3std3__45__cpo5beginE
	.align		8
        /*0008*/ 	.dword	_ZN51_INTERNAL_069e5665_20_UpSampleNearest3d_cu_ab8a35b44cuda3std3__45__cpo3endE
	.align		8
        /*0010*/ 	.dword	_ZN51_INTERNAL_069e5665_20_UpSampleNearest3d_cu_ab8a35b44cuda3std3__45__cpo6cbeginE
	.align		8
        /*0018*/ 	.dword	_ZN51_INTERNAL_069e5665_20_UpSampleNearest3d_cu_ab8a35b44cuda3std3__45__cpo4cendE
	.align		8
        /*0020*/ 	.dword	_ZN51_INTERNAL_069e5665_20_UpSampleNearest3d_cu_ab8a35b44cuda3std3__45__cpo6rbeginE
	.align		8
        /*0028*/ 	.dword	_ZN51_INTERNAL_069e5665_20_UpSampleNearest3d_cu_ab8a35b44cuda3std3__45__cpo4rendE
	.align		8
        /*0030*/ 	.dword	_ZN51_INTERNAL_069e5665_20_UpSampleNearest3d_cu_ab8a35b44cuda3std3__45__cpo7crbeginE
	.align		8
        /*0038*/ 	.dword	_ZN51_INTERNAL_069e5665_20_UpSampleNearest3d_cu_ab8a35b44cuda3std3__45__cpo5crendE
	.align		8
        /*0040*/ 	.dword	_ZN51_INTERNAL_069e5665_20_UpSampleNearest3d_cu_ab8a35b44cuda3std3__453_GLOBAL__N__069e5665_20_UpSampleNearest3d_cu_ab8a35b46ignoreE
	.align		8
        /*0048*/ 	.dword	_ZN51_INTERNAL_069e5665_20_UpSampleNearest3d_cu_ab8a35b44cuda3std3__419piecewise_constructE
	.align		8
        /*0050*/ 	.dword	_ZN51_INTERNAL_069e5665_20_UpSampleNearest3d_cu_ab8a35b44cuda3std3__48in_placeE
	.align		8
        /*0058*/ 	.dword	_ZN51_INTERNAL_069e5665_20_UpSampleNearest3d_cu_ab8a35b44cuda3std3__420unreachable_sentinelE
	.align		8
        /*0060*/ 	.dword	_ZN51_INTERNAL_069e5665_20_UpSampleNearest3d_cu_ab8a35b44cuda3std6ranges3__45__cpo4swapE
	.align		8
        /*0068*/ 	.dword	_ZN51_INTERNAL_069e5665_20_UpSampleNearest3d_cu_ab8a35b44cuda3std6ranges3__45__cpo9iter_moveE
	.align		8
        /*0070*/ 	.dword	_ZN51_INTERNAL_069e5665_20_UpSampleNearest3d_cu_ab8a35b44cuda3std6ranges3__45__cpo5beginE
	.align		8
        /*0078*/ 	.dword	_ZN51_INTERNAL_069e5665_20_UpSampleNearest3d_cu_ab8a35b44cuda3std6ranges3__45__cpo3endE
	.align		8
        /*0080*/ 	.dword	_ZN51_INTERNAL_069e5665_20_UpSampleNearest3d_cu_ab8a35b44cuda3std6ranges3__45__cpo6cbeginE
	.align		8
        /*0088*/ 	.dword	_ZN51_INTERNAL_069e5665_20_UpSampleNearest3d_cu_ab8a35b44cuda3std6ranges3__45__cpo4cendE
	.align		8
        /*0090*/ 	.dword	_ZN51_INTERNAL_069e5665_20_UpSampleNearest3d_cu_ab8a35b44cuda3std6ranges3__45__cpo7advanceE
	.align		8
        /*0098*/ 	.dword	_ZN51_INTERNAL_069e5665_20_UpSampleNearest3d_cu_ab8a35b44cuda3std6ranges3__45__cpo9iter_swapE
	.align		8
        /*00a0*/ 	.dword	_ZN51_INTERNAL_069e5665_20_UpSampleNearest3d_cu_ab8a35b44cuda3std6ranges3__45__cpo4nextE
	.align		8
        /*00a8*/ 	.dword	_ZN51_INTERNAL_069e5665_20_UpSampleNearest3d_cu_ab8a35b44cuda3std6ranges3__45__cpo4prevE
	.align		8
        /*00b0*/ 	.dword	_ZN51_INTERNAL_069e5665_20_UpSampleNearest3d_cu_ab8a35b44cuda3std6ranges3__45__cpo4dataE
	.align		8
        /*00b8*/ 	.dword	_ZN51_INTERNAL_069e5665_20_UpSampleNearest3d_cu_ab8a35b44cuda3std6ranges3__45__cpo5cdataE
	.align		8
        /*00c0*/ 	.dword	_ZN51_INTERNAL_069e5665_20_UpSampleNearest3d_cu_ab8a35b44cuda3std6ranges3__45__cpo4sizeE
	.align		8
        /*00c8*/ 	.dword	_ZN51_INTERNAL_069e5665_20_UpSampleNearest3d_cu_ab8a35b44cuda3std6ranges3__45__cpo5ssizeE
	.align		8
        /*00d0*/ 	.dword	_ZN51_INTERNAL_069e5665_20_UpSampleNearest3d_cu_ab8a35b44cuda3std6ranges3__45__cpo8distanceE
	.align		8
        /*00d8*/ 	.dword	_ZN51_INTERNAL_069e5665_20_UpSampleNearest3d_cu_ab8a35b46thrust23THRUST_300001_SM_800_NS6system6detail10sequential3seqE


//--------------------- .nv.constant0._ZN2at6native53_GLOBAL__N__069e5665_20_UpSampleNearest3d_cu_ab8a35b437upsample_nearest3d_backward_out_frameIhlXadL_ZNS0_46nearest_neighbor_exact_bw_compute_source_indexEfiiEEEEvPKT_mmmmmmmmPS3_fff --------------------------
	.section	.nv.constant0._ZN2at6native53_GLOBAL__N__069e5665_20_UpSampleNearest3d_cu_ab8a35b437upsample_nearest3d_backward_out_frameIhlXadL_ZNS0_46nearest_neighbor_exact_bw_compute_source_indexEfiiEEEEvPKT_mmmmmmmmPS3_fff,"a",@progbits
	.sectionflags	@""
	.align	4
.nv.constant0._ZN2at6native53_GLOBAL__N__069e5665_20_UpSampleNearest3d_cu_ab8a35b437upsample_nearest3d_backward_out_frameIhlXadL_ZNS0_46nearest_neighbor_exact_bw_compute_source_indexEfiiEEEEvPKT_mmmmmmmmPS3_fff:
	.zero		444


//--------------------- .nv.constant0._ZN2at6native53_GLOBAL__N__069e5665_20_UpSampleNearest3d_cu_ab8a35b437upsample_nearest3d_backward_out_frameIN3c108BFloat16EfXadL_ZNS0_46nearest_neighbor_exact_bw_compute_source_indexEfiiEEEEvPKT_mmmmmmmmPS5_fff --------------------------
	.section	.nv.constant0._ZN2at6native53_GLOBAL__N__069e5665_20_UpSampleNearest3d_cu_ab8a35b437upsample_nearest3d_backward_out_frameIN3c108BFloat16EfXadL_ZNS0_46nearest_neighbor_exact_bw_compute_source_indexEfiiEEEEvPKT_mmmmmmmmPS5_fff,"a",@progbits
	.sectionflags	@""
	.align	4
.nv.constant0._ZN2at6native53_GLOBAL__N__069e5665_20_UpSampleNearest3d_cu_ab8a35b437upsample_nearest3d_backward_out_frameIN3c108BFloat16EfXadL_ZNS0_46nearest_neighbor_exact_bw_compute_source_indexEfiiEEEEvPKT_mmmmmmmmPS5_fff:
	.zero		444


//--------------------- .nv.constant0._ZN2at6native53_GLOBAL__N__069e5665_20_UpSampleNearest3d_cu_ab8a35b437upsample_nearest3d_backward_out_frameIN3c104HalfEfXadL_ZNS0_46nearest_neighbor_exact_bw_compute_source_indexEfiiEEEEvPKT_mmmmmmmmPS5_fff --------------------------
	.section	.nv.constant0._ZN2at6native53_GLOBAL__N__069e5665_20_UpSampleNearest3d_cu_ab8a35b437upsample_nearest3d_backward_out_frameIN3c104HalfEfXadL_ZNS0_46nearest_neighbor_exact_bw_compute_source_indexEfiiEEEEvPKT_mmmmmmmmPS5_fff,"a",@progbits
	.sectionflags	@""
	.align	4
.nv.constant0._ZN2at6native53_GLOBAL__N__069e5665_20_UpSampleNearest3d_cu_ab8a35b437upsample_nearest3d_backward_out_frameIN3c104HalfEfXadL_ZNS0_46nearest_neighbor_exact_bw_compute_source_indexEfiiEEEEvPKT_mmmmmmmmPS5_fff:
	.zero		444


//--------------------- .nv.constant0._ZN2at6native53_GLOBAL__N__069e5665_20_UpSampleNearest3d_cu_ab8a35b437upsample_nearest3d_backward_out_frameIffXadL_ZNS0_46nearest_neighbor_exact_bw_compute_source_indexEfiiEEEEvPKT_mmmmmmmmPS3_fff --------------------------
	.section	.nv.constant0._ZN2at6native53_GLOBAL__N__069e5665_20_UpSampleNearest3d_cu_ab8a35b437upsample_nearest3d_backward_out_frameIffXadL_ZNS0_46nearest_neighbor_exact_bw_compute_source_indexEfiiEEEEvPKT_mmmmmmmmPS3_fff,"a",@progbits
	.sectionflags	@""
	.align	4
.nv.constant0._ZN2at6native53_GLOBAL__N__069e5665_20_UpSampleNearest3d_cu_ab8a35b437upsample_nearest3d_backward_out_frameIffXadL_ZNS0_46nearest_neighbor_exact_bw_compute_source_indexEfiiEEEEvPKT_mmmmmmmmPS3_fff:
	.zero		444


//--------------------- .nv.constant0._ZN2at6native53_GLOBAL__N__069e5665_20_UpSampleNearest3d_cu_ab8a35b437upsample_nearest3d_backward_out_frameIddXadL_ZNS0_46nearest_neighbor_exact_bw_compute_source_indexEfiiEEEEvPKT_mmmmmmmmPS3_fff --------------------------
	.section	.nv.constant0._ZN2at6native53_GLOBAL__N__069e5665_20_UpSampleNearest3d_cu_ab8a35b437upsample_nearest3d_backward_out_frameIddXadL_ZNS0_46nearest_neighbor_exact_bw_compute_source_indexEfiiEEEEvPKT_mmmmmmmmPS3_fff,"a",@progbits
	.sectionflags	@""
	.align	4
.nv.constant0._ZN2at6native53_GLOBAL__N__069e5665_20_UpSampleNearest3d_cu_ab8a35b437upsample_nearest3d_backward_out_frameIddXadL_ZNS0_46nearest_neighbor_exact_bw_compute_source_indexEfiiEEEEvPKT_mmmmmmmmPS3_fff:
	.zero		444


//--------------------- .nv.constant0._ZN2at6native53_GLOBAL__N__069e5665_20_UpSampleNearest3d_cu_ab8a35b437upsample_nearest3d_backward_out_frameIhlXadL_ZNS0_40nearest_neighbor_bw_compute_source_indexEfiiEEEEvPKT_mmmmmmmmPS3_fff --------------------------
	.section	.nv.constant0._ZN2at6native53_GLOBAL__N__069e5665_20_UpSampleNearest3d_cu_ab8a35b437upsample_nearest3d_backward_out_frameIhlXadL_ZNS0_40nearest_neighbor_bw_compute_source_indexEfiiEEEEvPKT_mmmmmmmmPS3_fff,"a",@progbits
	.sectionflags	@""
	.align	4
.nv.constant0._ZN2at6native53_GLOBAL__N__069e5665_20_UpSampleNearest3d_cu_ab8a35b437upsample_nearest3d_backward_out_frameIhlXadL_ZNS0_40nearest_neighbor_bw_compute_source_indexEfiiEEEEvPKT_mmmmmmmmPS3_fff:
	.zero		444


//--------------------- .nv.constant0._ZN2at6native53_GLOBAL__N__069e5665_20_UpSampleNearest3d_cu_ab8a35b437upsample_nearest3d_backward_out_frameIN3c108BFloat16EfXadL_ZNS0_40nearest_neighbor_bw_compute_source_indexEfiiEEEEvPKT_mmmmmmmmPS5_fff --------------------------
	.section	.nv.constant0._ZN2at6native53_GLOBAL__N__069e5665_20_UpSampleNearest3d_cu_ab8a35b437upsample_nearest3d_backward_out_frameIN3c108BFloat16EfXadL_ZNS0_40nearest_neighbor_bw_compute_source_indexEfiiEEEEvPKT_mmmmmmmmPS5_fff,"a",@progbits
	.sectionflags	@""
	.align	4
.nv.constant0._ZN2at6native53_GLOBAL__N__069e5665_20_UpSampleNearest3d_cu_ab8a35b437upsample_nearest3d_backward_out_frameIN3c108BFloat16EfXadL_ZNS0_40nearest_neighbor_bw_compute_source_indexEfiiEEEEvPKT_mmmmmmmmPS5_fff:
	.zero		444


//--------------------- .nv.constant0._ZN2at6native53_GLOBAL__N__069e5665_20_UpSampleNearest3d_cu_ab8a35b437upsample_nearest3d_backward_out_frameIN3c104HalfEfXadL_ZNS0_40nearest_neighbor_bw_compute_source_indexEfiiEEEEvPKT_mmmmmmmmPS5_fff --------------------------
	.section	.nv.constant0._ZN2at6native53_GLOBAL__N__069e5665_20_UpSampleNearest3d_cu_ab8a35b437upsample_nearest3d_backward_out_frameIN3c104HalfEfXadL_ZNS0_40nearest_neighbor_bw_compute_source_indexEfiiEEEEvPKT_mmmmmmmmPS5_fff,"a",@progbits
	.sectionflags	@""
	.align	4
.nv.constant0._ZN2at6native53_GLOBAL__N__069e5665_20_UpSampleNearest3d_cu_ab8a35b437upsample_nearest3d_backward_out_frameIN3c104HalfEfXadL_ZNS0_40nearest_neighbor_bw_compute_source_indexEfiiEEEEvPKT_mmmmmmmmPS5_fff:
	.zero		444


//--------------------- .nv.constant0._ZN2at6native53_GLOBAL__N__069e5665_20_UpSampleNearest3d_cu_ab8a35b437upsample_nearest3d_backward_out_frameIffXadL_ZNS0_40nearest_neighbor_bw_compute_source_indexEfiiEEEEvPKT_mmmmmmmmPS3_fff --------------------------
	.section	.nv.constant0._ZN2at6native53_GLOBAL__N__069e5665_20_UpSampleNearest3d_cu_ab8a35b437upsample_nearest3d_backward_out_frameIffXadL_ZNS0_40nearest_neighbor_bw_compute_source_indexEfiiEEEEvPKT_mmmmmmmmPS3_fff,"a",@progbits
	.sectionflags	@""
	.align	4
.nv.constant0._ZN2at6native53_GLOBAL__N__069e5665_20_UpSampleNearest3d_cu_ab8a35b437upsample_nearest3d_backward_out_frameIffXadL_ZNS0_40nearest_neighbor_bw_compute_source_indexEfiiEEEEvPKT_mmmmmmmmPS3_fff:
	.zero		444


//--------------------- .nv.constant0._ZN2at6native53_GLOBAL__N__069e5665_20_UpSampleNearest3d_cu_ab8a35b437upsample_nearest3d_backward_out_frameIddXadL_ZNS0_40nearest_neighbor_bw_compute_source_indexEfiiEEEEvPKT_mmmmmmmmPS3_fff --------------------------
	.section	.nv.constant0._ZN2at6native53_GLOBAL__N__069e5665_20_UpSampleNearest3d_cu_ab8a35b437upsample_nearest3d_backward_out_frameIddXadL_ZNS0_40nearest_neighbor_bw_compute_source_indexEfiiEEEEvPKT_mmmmmmmmPS3_fff,"a",@progbits
	.sectionflags	@""
	.align	4
.nv.constant0._ZN2at6native53_GLOBAL__N__069e5665_20_UpSampleNearest3d_cu_ab8a35b437upsample_nearest3d_backward_out_frameIddXadL_ZNS0_40nearest_neighbor_bw_compute_source_indexEfiiEEEEvPKT_mmmmmmmmPS3_fff:
	.zero		444


//--------------------- .nv.constant0._ZN2at6native53_GLOBAL__N__069e5665_20_UpSampleNearest3d_cu_ab8a35b428upsample_nearest3d_out_frameIhXadL_ZNS0_43nearest_neighbor_exact_compute_source_indexEfiiEEEEvPKT_mmmmmmmmPS3_fff --------------------------
	.section	.nv.constant0._ZN2at6native53_GLOBAL__N__069e5665_20_UpSampleNearest3d_cu_ab8a35b428upsample_nearest3d_out_frameIhXadL_ZNS0_43nearest_neighbor_exact_compute_source_indexEfiiEEEEvPKT_mmmmmmmmPS3_fff,"a",@progbits
	.sectionflags	@""
	.align	4
.nv.constant0._ZN2at6native53_GLOBAL__N__069e5665_20_UpSampleNearest3d_cu_ab8a35b428upsample_nearest3d_out_frameIhXadL_ZNS0_43nearest_neighbor_exact_compute_source_indexEfiiEEEEvPKT_mmmmmmmmPS3_fff:
	.zero		444


//--------------------- .nv.constant0._ZN2at6native53_GLOBAL__N__069e5665_20_UpSampleNearest3d_cu_ab8a35b428upsample_nearest3d_out_frameIN3c108BFloat16EXadL_ZNS0_43nearest_neighbor_exact_compute_source_indexEfiiEEEEvPKT_mmmmmmmmPS5_fff --------------------------
	.section	.nv.constant0._ZN2at6native53_GLOBAL__N__069e5665_20_UpSampleNearest3d_cu_ab8a35b428upsample_nearest3d_out_frameIN3c108BFloat16EXadL_ZNS0_43nearest_neighbor_exact_compute_source_indexEfiiEEEEvPKT_mmmmmmmmPS5_fff,"a",@progbits
	.sectionflags	@""
	.align	4
.nv.constant0._ZN2at6native53_GLOBAL__N__069e5665_20_UpSampleNearest3d_cu_ab8a35b428upsample_nearest3d_out_frameIN3c108BFloat16EXadL_ZNS0_43nearest_neighbor_exact_compute_source_indexEfiiEEEEvPKT_mmmmmmmmPS5_fff:
	.zero		444


//--------------------- .nv.constant0._ZN2at6native53_GLOBAL__N__069e5665_20_UpSampleNearest3d_cu_ab8a35b428upsample_nearest3d_out_frameIN3c104HalfEXadL_ZNS0_43nearest_neighbor_exact_compute_source_indexEfiiEEEEvPKT_mmmmmmmmPS5_fff --------------------------
	.section	.nv.constant0._ZN2at6native53_GLOBAL__N__069e5665_20_UpSampleNearest3d_cu_ab8a35b428upsample_nearest3d_out_frameIN3c104HalfEXadL_ZNS0_43nearest_neighbor_exact_compute_source_indexEfiiEEEEvPKT_mmmmmmmmPS5_fff,"a",@progbits
	.sectionflags	@""
	.align	4
.nv.constant0._ZN2at6native53_GLOBAL__N__069e5665_20_UpSampleNearest3d_cu_ab8a35b428upsample_nearest3d_out_frameIN3c104HalfEXadL_ZNS0_43nearest_neighbor_exact_compute_source_indexEfiiEEEEvPKT_mmmmmmmmPS5_fff:
	.zero		444


//--------------------- .nv.constant0._ZN2at6native53_GLOBAL__N__069e5665_20_UpSampleNearest3d_cu_ab8a35b428upsample_nearest3d_out_frameIfXadL_ZNS0_43nearest_neighbor_exact_compute_source_indexEfiiEEEEvPKT_mmmmmmmmPS3_fff --------------------------
	.section	.nv.constant0._ZN2at6native53_GLOBAL__N__069e5665_20_UpSampleNearest3d_cu_ab8a35b428upsample_nearest3d_out_frameIfXadL_ZNS0_43nearest_neighbor_exact_compute_source_indexEfiiEEEEvPKT_mmmmmmmmPS3_fff,"a",@progbits
	.sectionflags	@""
	.align	4
.nv.constant0._ZN2at6native53_GLOBAL__N__069e5665_20_UpSampleNearest3d_cu_ab8a35b428upsample_nearest3d_out_frameIfXadL_ZNS0_43nearest_neighbor_exact_compute_source_indexEfiiEEEEvPKT_mmmmmmmmPS3_fff:
	.zero		444


//--------------------- .nv.constant0._ZN2at6native53_GLOBAL__N__069e5665_20_UpSampleNearest3d_cu_ab8a35b428upsample_nearest3d_out_frameIdXadL_ZNS0_43nearest_neighbor_exact_compute_source_indexEfiiEEEEvPKT_mmmmmmmmPS3_fff --------------------------
	.section	.nv.constant0._ZN2at6native53_GLOBAL__N__069e5665_20_UpSampleNearest3d_cu_ab8a35b428upsample_nearest3d_out_frameIdXadL_ZNS0_43nearest_neighbor_exact_compute_source_indexEfiiEEEEvPKT_mmmmmmmmPS3_fff,"a",@progbits
	.sectionflags	@""
	.align	4
.nv.constant0._ZN2at6native53_GLOBAL__N__069e5665_20_UpSampleNearest3d_cu_ab8a35b428upsample_nearest3d_out_frameIdXadL_ZNS0_43nearest_neighbor_exact_compute_source_indexEfiiEEEEvPKT_mmmmmmmmPS3_fff:
	.zero		444


//--------------------- .nv.constant0._ZN2at6native53_GLOBAL__N__069e5665_20_UpSampleNearest3d_cu_ab8a35b428upsample_nearest3d_out_frameIhXadL_ZNS0_37nearest_neighbor_compute_source_indexEfiiEEEEvPKT_mmmmmmmmPS3_fff --------------------------
	.section	.nv.constant0._ZN2at6native53_GLOBAL__N__069e5665_20_UpSampleNearest3d_cu_ab8a35b428upsample_nearest3d_out_frameIhXadL_ZNS0_37nearest_neighbor_compute_source_indexEfiiEEEEvPKT_mmmmmmmmPS3_fff,"a",@progbits
	.sectionflags	@""
	.align	4
.nv.constant0._ZN2at6native53_GLOBAL__N__069e5665_20_UpSampleNearest3d_cu_ab8a35b428upsample_nearest3d_out_frameIhXadL_ZNS0_37nearest_neighbor_compute_source_indexEfiiEEEEvPKT_mmmmmmmmPS3_fff:
	.zero		444


//--------------------- .nv.constant0._ZN2at6native53_GLOBAL__N__069e5665_20_UpSampleNearest3d_cu_ab8a35b428upsample_nearest3d_out_frameIN3c108BFloat16EXadL_ZNS0_37nearest_neighbor_compute_source_indexEfiiEEEEvPKT_mmmmmmmmPS5_fff --------------------------
	.section	.nv.constant0._ZN2at6native53_GLOBAL__N__069e5665_20_UpSampleNearest3d_cu_ab8a35b428upsample_nearest3d_out_frameIN3c108BFloat16EXadL_ZNS0_37nearest_neighbor_compute_source_indexEfiiEEEEvPKT_mmmmmmmmPS5_fff,"a",@progbits
	.sectionflags	@""
	.align	4
.nv.constant0._ZN2at6native53_GLOBAL__N__069e5665_20_UpSampleNearest3d_cu_ab8a35b428upsample_nearest3d_out_frameIN3c108BFloat16EXadL_ZNS0_37nearest_neighbor_compute_source_indexEfiiEEEEvPKT_mmmmmmmmPS5_fff:
	.zero		444


//--------------------- .nv.constant0._ZN2at6native53_GLOBAL__N__069e5665_20_UpSampleNearest3d_cu_ab8a35b428upsample_nearest3d_out_frameIN3c104HalfEXadL_ZNS0_37nearest_neighbor_compute_source_indexEfiiEEEEvPKT_mmmmmmmmPS5_fff --------------------------
	.section	.nv.constant0._ZN2at6native53_GLOBAL__N__069e5665_20_UpSampleNearest3d_cu_ab8a35b428upsample_nearest3d_out_frameIN3c104HalfEXadL_ZNS0_37nearest_neighbor_compute_source_indexEfiiEEEEvPKT_mmmmmmmmPS5_fff,"a",@progbits
	.sectionflags	@""
	.align	4
.nv.constant0._ZN2at6native53_GLOBAL__N__069e5665_20_UpSampleNearest3d_cu_ab8a35b428upsample_nearest3d_out_frameIN3c104HalfEXadL_ZNS0_37nearest_neighbor_compute_source_indexEfiiEEEEvPKT_mmmmmmmmPS5_fff:
	.zero		444


//--------------------- .nv.constant0._ZN2at6native53_GLOBAL__N__069e5665_20_UpSampleNearest3d_cu_ab8a35b428upsample_nearest3d_out_frameIfXadL_ZNS0_37nearest_neighbor_compute_source_indexEfiiEEEEvPKT_mmmmmmmmPS3_fff --------------------------
	.section	.nv.constant0._ZN2at6native53_GLOBAL__N__069e5665_20_UpSampleNearest3d_cu_ab8a35b428upsample_nearest3d_out_frameIfXadL_ZNS0_37nearest_neighbor_compute_source_indexEfiiEEEEvPKT_mmmmmmmmPS3_fff,"a",@progbits
	.sectionflags	@""
	.align	4
.nv.constant0._ZN2at6native53_GLOBAL__N__069e5665_20_UpSampleNearest3d_cu_ab8a35b428upsample_nearest3d_out_frameIfXadL_ZNS0_37nearest_neighbor_compute_source_indexEfiiEEEEvPKT_mmmmmmmmPS3_fff:
	.zero		444


//--------------------- .nv.constant0._ZN2at6native53_GLOBAL__N__069e5665_20_UpSampleNearest3d_cu_ab8a35b428upsample_nearest3d_out_frameIdXadL_ZNS0_37nearest_neighbor_compute_source_indexEfiiEEEEvPKT_mmmmmmmmPS3_fff --------------------------
	.section	.nv.constant0._ZN2at6native53_GLOBAL__N__069e5665_20_UpSampleNearest3d_cu_ab8a35b428upsample_nearest3d_out_frameIdXadL_ZNS0_37nearest_neighbor_compute_source_indexEfiiEEEEvPKT_mmmmmmmmPS3_fff,"a",@progbits
	.sectionflags	@""
	.align	4
.nv.constant0._ZN2at6native53_GLOBAL__N__069e5665_20_UpSampleNearest3d_cu_ab8a35b428upsample_nearest3d_out_frameIdXadL_ZNS0_37nearest_neighbor_compute_source_indexEfiiEEEEvPKT_mmmmmmmmPS3_fff:
	.zero		444


//--------------------- .text._ZN2at6native53_GLOBAL__N__069e5665_20_UpSampleNearest3d_cu_ab8a35b437upsample_nearest3d_backward_out_frameIhlXadL_ZNS0_46nearest_neighbor_exact_bw_compute_source_indexEfiiEEEEvPKT_mmmmmmmmPS3_fff --------------------------
	.section	.text._ZN2at6native53_GLOBAL__N__069e5665_20_UpSampleNearest3d_cu_ab8a35b437upsample_nearest3d_backward_out_frameIhlXadL_ZNS0_46nearest_neighbor_exact_bw_compute_source_indexEfiiEEEEvPKT_mmmmmmmmPS3_fff,"ax",@progbits
	.sectioninfo	@"SHI_REGISTERS=49"
	.align	128
.text._ZN2at6native53_GLOBAL__N__069e5665_20_UpSampleNearest3d_cu_ab8a35b437upsample_nearest3d_backward_out_frameIhlXadL_ZNS0_46nearest_neighbor_exact_bw_compute_source_indexEfiiEEEEvPKT_mmmmmmmmPS3_fff:
        .type           _ZN2at6native53_GLOBAL__N__069e5665_20_UpSampleNearest3d_cu_ab8a35b437upsample_nearest3d_backward_out_frameIhlXadL_ZNS0_46nearest_neighbor_exact_bw_compute_source_indexEfiiEEEEvPKT_mmmmmmmmPS3_fff,@function
        .size           _ZN2at6native53_GLOBAL__N__069e5665_20_UpSampleNearest3d_cu_ab8a35b437upsample_nearest3d_backward_out_frameIhlXadL_ZNS0_46nearest_neighbor_exact_bw_compute_source_indexEfiiEEEEvPKT_mmmmmmmmPS3_fff,(.L_x_664 - _ZN2at6native53_GLOBAL__N__069e5665_20_UpSampleNearest3d_cu_ab8a35b437upsample_nearest3d_backward_out_frameIhlXadL_ZNS0_46nearest_neighbor_exact_bw_compute_source_indexEfiiEEEEvPKT_mmmmmmmmPS3_fff)
        .other          _ZN2at6native53_GLOBAL__N__069e5665_20_UpSampleNearest3d_cu_ab8a35b437upsample_nearest3d_backward_out_frameIhlXadL_ZNS0_46nearest_neighbor_exact_bw_compute_source_indexEfiiEEEEvPKT_mmmmmmmmPS3_fff,@"STO_CUDA_ENTRY STV_DEFAULT"
_ZN2at6native53_GLOBAL__N__069e5665_20_UpSampleNearest3d_cu_ab8a35b437upsample_nearest3d_backward_out_frameIhlXadL_ZNS0_46nearest_neighbor_exact_bw_compute_source_indexEfiiEEEEvPKT_mmmmmmmmPS3_fff:
[----:B------:R-:W-:Y:S02]  /*0000*/  IMAD.MOV.U32 R1, RZ, RZ, c[0x0][0x28] ;  /* 0x00000a00ff017624 */ /* 0x000fe400078e00ff */
[----:B------:R-:W-:Y:S01]  /*0010*/  IMAD.MOV.U32 R4, RZ, RZ, c[0x0][0x170] ;  /* 0x00005c00ff047624 */ /* 0x000fe200078e00ff */
[----:B------:R-:W0:Y:S01]  /*0020*/  S2R R2, SR_TID.X ;  /* 0x0000000000027919 */ /* 0x000e220000002100 */
[----:B------:R-:W-:Y:S02]  /*0030*/  IMAD.MOV.U32 R9, RZ, RZ, c[0x0][0x190] ;  /* 0x00006400ff097624 */ /* 0x000fe400078e00ff */
[C---:B------:R-:W-:Y:S01]  /*0040*/  IMAD R0, R4.reuse, c[0x0][0x194], RZ ;  /* 0x0000650004007a24 */ /* 0x040fe200078e02ff */
[----:B------:R-:W0:Y:S01]  /*0050*/  S2R R7, SR_CTAID.X ;  /* 0x0000000000077919 */ /* 0x000e220000002500 */
[----:B------:R-:W-:-:S04]  /*0060*/  IMAD.WIDE.U32 R4, R4, c[0x0][0x190], RZ ;  /* 0x0000640004047a25 */ /* 0x000fc800078e00ff */
[----:B------:R-:W-:-:S04]  /*0070*/  IMAD R3, R9, c[0x0][0x174], R0 ;  /* 0x00005d0009037a24 */ /* 0x000fc800078e0200 */
[----:B------:R-:W-:-:S04]  /*0080*/  IMAD.IADD R0, R5, 0x1, R3 ;  /* 0x0000000105007824 */ /* 0x000fc800078e0203 */
[----:B------:R-:W-:-:S04]  /*0090*/  IMAD R3, R0, c[0x0][0x198], RZ ;  /* 0x0000660000037a24 */ /* 0x000fc800078e02ff */
[C---:B------:R-:W-:Y:S02]  /*00a0*/  IMAD R3, R4.reuse, c[0x0][0x19c], R3 ;  /* 0x0000670004037a24 */ /* 0x040fe400078e0203 */
[----:B------:R-:W-:-:S04]  /*00b0*/  IMAD.WIDE.U32 R4, R4, c[0x0][0x198], RZ ;  /* 0x0000660004047a25 */ /* 0x000fc800078e00ff */
[----:B------:R-:W-:Y:S02]  /*00c0*/  IMAD.IADD R0, R5, 0x1, R3 ;  /* 0x0000000105007824 */ /* 0x000fe400078e0203 */
[----:B------:R-:W-:Y:S02]  /*00d0*/  IMAD.MOV.U32 R3, RZ, RZ, RZ ;  /* 0x000000ffff037224 */ /* 0x000fe400078e00ff */
[----:B------:R-:W-:Y:S02]  /*00e0*/  IMAD R5, R0, c[0x0][0x1a0], RZ ;  /* 0x0000680000057a24 */ /* 0x000fe400078e02ff */
[----:B0-----:R-:W-:-:S04]  /*00f0*/  IMAD.WIDE.U32 R2, R7, c[0x0][0x0], R2 ;  /* 0x0000000007027a25 */ /* 0x001fc800078e0002 */
[----:B------:R-:W-:-:S04]  /*0100*/  IMAD.WIDE.U32 R6, R4, c[0x0][0x1a0], RZ ;  /* 0x0000680004067a25 */ /* 0x000fc800078e00ff */
[----:B------:R-:W-:Y:S01]  /*0110*/  IMAD R5, R4, c[0x0][0x1a4], R5 ;  /* 0x0000690004057a24 */ /* 0x000fe200078e0205 */
[----:B------:R-:W-:-:S04]  /*0120*/  ISETP.GE.U32.AND P0, PT, R2, R6, PT ;  /* 0x000000060200720c */ /* 0x000fc80003f06070 */
[----:B------:R-:W-:-:S04]  /*0130*/  IADD3 R7, R7, R5, RZ ;  /* 0x0000000507077210 */ /* 0x000fc80007ffe0ff */
[----:B------:R-:W-:-:S13]  /*0140*/  ISETP.GE.U32.AND.EX P0, PT, R3, R7, PT, P0 ;  /* 0x000000070300720c */ /* 0x000fda0003f06100 */
[----:B------:R-:W-:Y:S05]  /*0150*/  @P0 EXIT ;  /* 0x000000000000094d */ /* 0x000fea0003800000 */
[----:B------:R-:W-:Y:S01]  /*0160*/  IMAD.MOV.U32 R7, RZ, RZ, c[0x0][0x198] ;  /* 0x00006600ff077624 */ /* 0x000fe200078e00ff */
[----:B------:R-:W-:Y:S01]  /*0170*/  BSSY B0, `(.L_x_0) ;  /* 0x0000027000007945 */ /* 0x000fe20003800000 */
[C---:B------:R-:W-:Y:S02]  /*0180*/  IMAD R0, R9.reuse, c[0x0][0x19c], RZ ;  /* 0x0000670009007a24 */ /* 0x040fe400078e02ff */
[----:B------:R-:W-:-:S04]  /*0190*/  IMAD.WIDE.U32 R4, R9, c[0x0][0x198], RZ ;  /* 0x0000660009047a25 */ /* 0x000fc800078e00ff */
[----:B------:R-:W-:Y:S02]  /*01a0*/  IMAD R7, R7, c[0x0][0x194], R0 ;  /* 0x0000650007077a24 */ /* 0x000fe400078e0200 */
[----:B------:R-:W-:-:S04]  /*01b0*/  IMAD.WIDE.U32 R8, R4, c[0x0][0x1a0], RZ ;  /* 0x0000680004087a25 */ /* 0x000fc800078e00ff */
[----:B------:R-:W-:Y:S02]  /*01c0*/  IMAD.IADD R0, R5, 0x1, R7 ;  /* 0x0000000105007824 */ /* 0x000fe400078e0207 */
[----:B------:R-:W-:Y:S02]  /*01d0*/  IMAD.MOV.U32 R15, RZ, RZ, R3 ;  /* 0x000000ffff0f7224 */ /* 0x000fe400078e0003 */
[----:B------:R-:W-:-:S04]  /*01e0*/  IMAD R5, R0, c[0x0][0x1a0], RZ ;  /* 0x0000680000057a24 */ /* 0x000fc800078e02ff */
[----:B------:R-:W-:-:S04]  /*01f0*/  IMAD R5, R4, c[0x0][0x1a4], R5 ;  /* 0x0000690004057a24 */ /* 0x000fc800078e0205 */
[----:B------:R-:W-:-:S05]  /*0200*/  IMAD.IADD R14, R9, 0x1, R5 ;  /* 0x00000001090e7824 */ /* 0x000fca00078e0205 */
[----:B------:R-:W-:-:S04]  /*0210*/  LOP3.LUT R0, R15, R14, RZ, 0xfc, !PT ;  /* 0x0000000e0f007212 */ /* 0x000fc800078efcff */
[----:B------:R-:W-:Y:S01]  /*0220*/  ISETP.NE.U32.AND P0, PT, R0, RZ, PT ;  /* 0x000000ff0000720c */ /* 0x000fe20003f05070 */
[----:B------:R-:W-:-:S12]  /*0230*/  IMAD.MOV.U32 R0, RZ, RZ, R2 ;  /* 0x000000ffff007224 */ /* 0x000fd800078e0002 */
[----:B------:R-:W-:Y:S05]  /*0240*/  @!P0 BRA `(.L_x_1) ;  /* 0x0000005000008947 */ /* 0x000fea0003800000 */
[----:B------:R-:W-:Y:S02]  /*0250*/  MOV R4, 0x270 ;  /* 0x0000027000047802 */ /* 0x000fe40000000f00 */
[----:B------:R-:W-:Y:S05]  /*0260*/  CALL.REL.NOINC `($__internal_0_$__cuda_sm20_div_s64) ;  /* 0x00001b1000007944 */ /* 0x000fea0003c00000 */
[----:B------:R-:W-:Y:S01]  /*0270*/  MOV R4, R2 ;  /* 0x0000000200047202 */ /* 0x000fe20000000f00 */
[----:B------:R-:W-:Y:S01]  /*0280*/  IMAD.MOV.U32 R5, RZ, RZ, R3 ;  /* 0x000000ffff057224 */ /* 0x000fe200078e0003 */
[----:B------:R-:W-:Y:S05]  /*0290*/  BRA `(.L_x_2) ;  /* 0x0000014000007947 */ /* 0x000fea0003800000 */
.L_x_1:
[----:B------:R-:W0:Y:S01]  /*02a0*/  I2F.U32.RP R4, R8 ;  /* 0x0000000800047306 */ /* 0x000e220000209000 */
[----:B------:R-:W-:-:S07]  /*02b0*/  ISETP.NE.U32.AND P2, PT, R8, RZ, PT ;  /* 0x000000ff0800720c */ /* 0x000fce0003f45070 */
[----:B0-----:R-:W0:Y:S02]  /*02c0*/  MUFU.RCP R4, R4 ;  /* 0x0000000400047308 */ /* 0x001e240000001000 */
[----:B0-----:R-:W-:-:S06]  /*02d0*/  IADD3 R2, R4, 0xffffffe, RZ ;  /* 0x0ffffffe04027810 */ /* 0x001fcc0007ffe0ff */
[----:B------:R0:W1:Y:S02]  /*02e0*/  F2I.FTZ.U32.TRUNC.NTZ R3, R2 ;  /* 0x0000000200037305 */ /* 0x000064000021f000 */
[----:B0-----:R-:W-:Y:S02]  /*02f0*/  IMAD.MOV.U32 R2, RZ, RZ, RZ ;  /* 0x000000ffff027224 */ /* 0x001fe400078e00ff */
[----:B-1----:R-:W-:-:S04]  /*0300*/  IMAD.MOV R5, RZ, RZ, -R3 ;  /* 0x000000ffff057224 */ /* 0x002fc800078e0a03 */
[----:B------:R-:W-:-:S04]  /*0310*/  IMAD R5, R5, R8, RZ ;  /* 0x0000000805057224 */ /* 0x000fc800078e02ff */
[----:B------:R-:W-:-:S06]  /*0320*/  IMAD.HI.U32 R3, R3, R5, R2 ;  /* 0x0000000503037227 */ /* 0x000fcc00078e0002 */
[----:B------:R-:W-:-:S04]  /*0330*/  IMAD.HI.U32 R3, R3, R0, RZ ;  /* 0x0000000003037227 */ /* 0x000fc800078e00ff */
[----:B------:R-:W-:-:S04]  /*0340*/  IMAD.MOV R5, RZ, RZ, -R3 ;  /* 0x000000ffff057224 */ /* 0x000fc800078e0a03 */
[----:B------:R-:W-:-:S05]  /*0350*/  IMAD R5, R8, R5, R0 ;  /* 0x0000000508057224 */ /* 0x000fca00078e0200 */
[----:B------:R-:W-:-:S13]  /*0360*/  ISETP.GE.U32.AND P0, PT, R5, R8, PT ;  /* 0x000000080500720c */ /* 0x000fda0003f06070 */
[----:B------:R-:W-:Y:S01]  /*0370*/  @P0 IMAD.IADD R5, R5, 0x1, -R8 ;  /* 0x0000000105050824 */ /* 0x000fe200078e0a08 */
[----:B------:R-:W-:-:S04]  /*0380*/  @P0 IADD3 R3, R3, 0x1, RZ ;  /* 0x0000000103030810 */ /* 0x000fc80007ffe0ff */
[----:B------:R-:W-:Y:S01]  /*0390*/  ISETP.GE.U32.AND P1, PT, R5, R8, PT ;  /* 0x000000080500720c */ /* 0x000fe20003f26070 */
[----:B------:R-:W-:-:S12]  /*03a0*/  IMAD.MOV.U32 R5, RZ, RZ, RZ ;  /* 0x000000ffff057224 */ /* 0x000fd800078e00ff */
[----:B------:R-:W-:Y:S02]  /*03b0*/  @P1 IADD3 R3, R3, 0x1, RZ ;  /* 0x0000000103031810 */ /* 0x000fe40007ffe0ff */
[----:B------:R-:W-:-:S04]  /*03c0*/  @!P2 LOP3.LUT R3, RZ, R8, RZ, 0x33, !PT ;  /* 0x00000008ff03a212 */ /* 0x000fc800078e33ff */
[----:B------:R-:W-:Y:S02]  /*03d0*/  MOV R4, R3 ;  /* 0x0000000300047202 */ /* 0x000fe40000000f00 */
.L_x_2:
[----:B------:R-:W-:Y:S05]  /*03e0*/  BSYNC B0 ;  /* 0x0000000000007941 */ /* 0x000fea0003800000 */
.L_x_0:
[----:B------:R-:W-:Y:S01]  /*03f0*/  LOP3.LUT R2, R5, c[0x0][0x174], RZ, 0xfc, !PT ;  /* 0x00005d0005027a12 */ /* 0x000fe200078efcff */
[----:B------:R-:W-:Y:S03]  /*0400*/  BSSY B0, `(.L_x_3) ;  /* 0x000001b000007945 */ /* 0x000fe60003800000 */
[----:B------:R-:W-:-:S13]  /*0410*/  ISETP.NE.U32.AND P0, PT, R2, RZ, PT ;  /* 0x000000ff0200720c */ /* 0x000fda0003f05070 */
[----:B------:R-:W-:Y:S05]  /*0420*/  @!P0 BRA `(.L_x_4) ;  /* 0x0000007000008947 */ /* 0x000fea0003800000 */
[----:B------:R-:W-:Y:S01]  /*0430*/  IMAD.MOV.U32 R10, RZ, RZ, R4 ;  /* 0x000000ffff0a7224 */ /* 0x000fe200078e0004 */
[----:B------:R-:W-:Y:S01]  /*0440*/  MOV R4, 0x480 ;  /* 0x0000048000047802 */ /* 0x000fe20000000f00 */
[----:B------:R-:W-:Y:S02]  /*0450*/  IMAD.MOV.U32 R6, RZ, RZ, c[0x0][0x170] ;  /* 0x00005c00ff067624 */ /* 0x000fe400078e00ff */
[----:B------:R-:W-:Y:S02]  /*0460*/  IMAD.MOV.U32 R3, RZ, RZ, c[0x0][0x174] ;  /* 0x00005d00ff037624 */ /* 0x000fe400078e00ff */
[----:B------:R-:W-:Y:S05]  /*0470*/  CALL.REL.NOINC `($__internal_2_$__cuda_sm20_rem_u64) ;  /* 0x0000228000007944 */ /* 0x000fea0003c00000 */
[----:B------:R-:W-:Y:S01]  /*0480*/  IMAD.MOV.U32 R16, RZ, RZ, R3 ;  /* 0x000000ffff107224 */ /* 0x000fe200078e0003 */
[----:B------:R-:W-:Y:S05]  /*0490*/  BRA `(.L_x_5) ;  /* 0x0000011000007947 */ /* 0x000fea0003800000 */
.L_x_4:
[----:B------:R-:W0:Y:S01]  /*04a0*/  I2F.U32.RP R5, c[0x0][0x170] ;  /* 0x00005c0000057b06 */ /* 0x000e220000209000 */
[----:B------:R-:W-:-:S07]  /*04b0*/  ISETP.NE.U32.AND P1, PT, RZ, c[0x0][0x170], PT ;  /* 0x00005c00ff007a0c */ /* 0x000fce0003f25070 */
[----:B0-----:R-:W0:Y:S02]  /*04c0*/  MUFU.RCP R5, R5 ;  /* 0x0000000500057308 */ /* 0x001e240000001000 */
[----:B0-----:R-:W-:-:S06]  /*04d0*/  IADD3 R2, R5, 0xffffffe, RZ ;  /* 0x0ffffffe05027810 */ /* 0x001fcc0007ffe0ff */
[----:B------:R0:W1:Y:S02]  /*04e0*/  F2I.FTZ.U32.TRUNC.NTZ R3, R2 ;  /* 0x0000000200037305 */ /* 0x000064000021f000 */
[----:B0-----:R-:W-:Y:S01]  /*04f0*/  IMAD.MOV.U32 R2, RZ, RZ, RZ ;  /* 0x000000ffff027224 */ /* 0x001fe200078e00ff */
[----:B-1----:R-:W-:-:S05]  /*0500*/  IADD3 R7, RZ, -R3, RZ ;  /* 0x80000003ff077210 */ /* 0x002fca0007ffe0ff */
[----:B------:R-:W-:-:S04]  /*0510*/  IMAD R7, R7, c[0x0][0x170], RZ ;  /* 0x00005c0007077a24 */ /* 0x000fc800078e02ff */
[----:B------:R-:W-:-:S06]  /*0520*/  IMAD.HI.U32 R3, R3, R7, R2 ;  /* 0x0000000703037227 */ /* 0x000fcc00078e0002 */
[----:B------:R-:W-:-:S04]  /*0530*/  IMAD.HI.U32 R3, R3, R4, RZ ;  /* 0x0000000403037227 */ /* 0x000fc800078e00ff */
[----:B------:R-:W-:-:S04]  /*0540*/  IMAD.MOV R3, RZ, RZ, -R3 ;  /* 0x000000ffff037224 */ /* 0x000fc800078e0a03 */
[----:B------:R-:W-:-:S05]  /*0550*/  IMAD R16, R3, c[0x0][0x170], R4 ;  /* 0x00005c0003107a24 */ /* 0x000fca00078e0204 */
[----:B------:R-:W-:-:S13]  /*0560*/  ISETP.GE.U32.AND P0, PT, R16, c[0x0][0x170], PT ;  /* 0x00005c0010007a0c */ /* 0x000fda0003f06070 */
[----:B------:R-:W-:-:S04]  /*0570*/  @P0 IADD3 R16, R16, -c[0x0][0x170], RZ ;  /* 0x80005c0010100a10 */ /* 0x000fc80007ffe0ff */
[----:B------:R-:W-:-:S13]  /*0580*/  ISETP.GE.U32.AND P0, PT, R16, c[0x0][0x170], PT ;  /* 0x00005c0010007a0c */ /* 0x000fda0003f06070 */
[----:B------:R-:W-:Y:S02]  /*0590*/  @P0 IADD3 R16, R16, -c[0x0][0x170], RZ ;  /* 0x80005c0010100a10 */ /* 0x000fe40007ffe0ff */
[----:B------:R-:W-:Y:S02]  /*05a0*/  @!P1 LOP3.LUT R16, RZ, c[0x0][0x170], RZ, 0x33, !PT ;  /* 0x00005c00ff109a12 */ /* 0x000fe400078e33ff */
.L_x_5:
[----:B------:R-:W-:Y:S05]  /*05b0*/  BSYNC B0 ;  /* 0x0000000000007941 */ /* 0x000fea0003800000 */
.L_x_3:
[----:B------:R-:W-:Y:S01]  /*05c0*/  LOP3.LUT R2, R15, c[0x0][0x19c], RZ, 0xfc, !PT ;  /* 0x000067000f027a12 */ /* 0x000fe200078efcff */
[----:B------:R-:W-:Y:S03]  /*05d0*/  BSSY B0, `(.L_x_6) ;  /* 0x000001e000007945 */ /* 0x000fe60003800000 */
[----:B------:R-:W-:-:S13]  /*05e0*/  ISETP.NE.U32.AND P0, PT, R2, RZ, PT ;  /* 0x000000ff0200720c */ /* 0x000fda0003f05070 */
[----:B------:R-:W-:Y:S05]  /*05f0*/  @!P0 BRA `(.L_x_7) ;  /* 0x0000007000008947 */ /* 0x000fea0003800000 */
[----:B------:R-:W-:Y:S01]  /*0600*/  IMAD.MOV.U32 R6, RZ, RZ, R0 ;  /* 0x000000ffff067224 */ /* 0x000fe200078e0000 */
[----:B------:R-:W-:Y:S01]  /*0610*/  MOV R3, c[0x0][0x19c] ;  /* 0x0000670000037a02 */ /* 0x000fe20000000f00 */
[----:B------:R-:W-:Y:S01]  /*0620*/  IMAD.MOV.U32 R5, RZ, RZ, R15 ;  /* 0x000000ffff057224 */ /* 0x000fe200078e000f */
[----:B------:R-:W-:Y:S01]  /*0630*/  MOV R2, 0x660 ;  /* 0x0000066000027802 */ /* 0x000fe20000000f00 */
[----:B------:R-:W-:Y:S02]  /*0640*/  IMAD.MOV.U32 R4, RZ, RZ, c[0x0][0x198] ;  /* 0x00006600ff047624 */ /* 0x000fe400078e00ff */
[----:B------:R-:W-:Y:S05]  /*0650*/  CALL.REL.NOINC `($__internal_1_$__cuda_sm20_div_u64) ;  /* 0x00001c5000007944 */ /* 0x000fea0003c00000 */
[----:B------:R-:W-:Y:S05]  /*0660*/  BRA `(.L_x_8) ;  /* 0x0000014000007947 */ /* 0x000fea0003800000 */
.L_x_7:
[----:B------:R-:W0:Y:S01]  /*0670*/  I2F.U32.RP R4, c[0x0][0x198] ;  /* 0x0000660000047b06 */ /* 0x000e220000209000 */
[----:B------:R-:W-:-:S07]  /*0680*/  ISETP.NE.U32.AND P2, PT, RZ, c[0x0][0x198], PT ;  /* 0x00006600ff007a0c */ /* 0x000fce0003f45070 */
[----:B0-----:R-:W0:Y:S02]  /*0690*/  MUFU.RCP R4, R4 ;  /* 0x0000000400047308 */ /* 0x001e240000001000 */
[----:B0-----:R-:W-:-:S06]  /*06a0*/  IADD3 R2, R4, 0xffffffe, RZ ;  /* 0x0ffffffe04027810 */ /* 0x001fcc0007ffe0ff */
[----:B------:R0:W1:Y:S02]  /*06b0*/  F2I.FTZ.U32.TRUNC.NTZ R3, R2 ;  /* 0x0000000200037305 */ /* 0x000064000021f000 */
[----:B0-----:R-:W-:Y:S02]  /*06c0*/  IMAD.MOV.U32 R2, RZ, RZ, RZ ;  /* 0x000000ffff027224 */ /* 0x001fe400078e00ff */
[----:B-1----:R-:W-:-:S04]  /*06d0*/  IMAD.MOV R5, RZ, RZ, -R3 ;  /* 0x000000ffff057224 */ /* 0x002fc800078e0a03 */
[----:B------:R-:W-:-:S04]  /*06e0*/  IMAD R5, R5, c[0x0][0x198], RZ ;  /* 0x0000660005057a24 */ /* 0x000fc800078e02ff */
[----:B------:R-:W-:-:S06]  /*06f0*/  IMAD.HI.U32 R3, R3, R5, R2 ;  /* 0x0000000503037227 */ /* 0x000fcc00078e0002 */
[----:B------:R-:W-:-:S04]  /*0700*/  IMAD.HI.U32 R3, R3, R0, RZ ;  /* 0x0000000003037227 */ /* 0x000fc800078e00ff */
[----:B------:R-:W-:-:S04]  /*0710*/  IMAD.MOV R5, RZ, RZ, -R3 ;  /* 0x000000ffff057224 */ /* 0x000fc800078e0a03 */
[----:B------:R-:W-:-:S05]  /*0720*/  IMAD R5, R5, c[0x0][0x198], R0 ;  /* 0x0000660005057a24 */ /* 0x000fca00078e0200 */
[----:B------:R-:W-:-:S13]  /*0730*/  ISETP.GE.U32.AND P0, PT, R5, c[0x0][0x198], PT ;  /* 0x0000660005007a0c */ /* 0x000fda0003f06070 */
[----:B------:R-:W-:Y:S02]  /*0740*/  @P0 IADD3 R5, R5, -c[0x0][0x198], RZ ;  /* 0x8000660005050a10 */ /* 0x000fe40007ffe0ff */
[----:B------:R-:W-:Y:S02]  /*0750*/  @P0 IADD3 R3, R3, 0x1, RZ ;  /* 0x0000000103030810 */ /* 0x000fe40007ffe0ff */
[----:B------:R-:W-:Y:S01]  /*0760*/  ISETP.GE.U32.AND P1, PT, R5, c[0x0][0x198], PT ;  /* 0x0000660005007a0c */ /* 0x000fe20003f26070 */
[----:B------:R-:W-:-:S12]  /*0770*/  IMAD.MOV.U32 R5, RZ, RZ, RZ ;  /* 0x000000ffff057224 */ /* 0x000fd800078e00ff */
[----:B------:R-:W-:Y:S02]  /*0780*/  @P1 IADD3 R3, R3, 0x1, RZ ;  /* 0x0000000103031810 */ /* 0x000fe40007ffe0ff */
[----:B------:R-:W-:-:S05]  /*0790*/  @!P2 LOP3.LUT R3, RZ, c[0x0][0x198], RZ, 0x33, !PT ;  /* 0x00006600ff03aa12 */ /* 0x000fca00078e33ff */
[----:B------:R-:W-:Y:S02]  /*07a0*/  IMAD.MOV.U32 R4, RZ, RZ, R3 ;  /* 0x000000ffff047224 */ /* 0x000fe400078e0003 */
.L_x_8:
[----:B------:R-:W-:Y:S05]  /*07b0*/  BSYNC B0 ;  /* 0x0000000000007941 */ /* 0x000fea0003800000 */
.L_x_6:
[----:B------:R-:W-:Y:S01]  /*07c0*/  LOP3.LUT R2, R5, c[0x0][0x1a4], RZ, 0xfc, !PT ;  /* 0x0000690005027a12 */ /* 0x000fe200078efcff */
[----:B------:R-:W-:Y:S03]  /*07d0*/  BSSY B0, `(.L_x_9) ;  /* 0x000001d000007945 */ /* 0x000fe60003800000 */
[----:B------:R-:W-:-:S13]  /*07e0*/  ISETP.NE.U32.AND P0, PT, R2, RZ, PT ;  /* 0x000000ff0200720c */ /* 0x000fda0003f05070 */
[----:B------:R-:W-:Y:S05]  /*07f0*/  @!P0 BRA `(.L_x_10) ;  /* 0x0000006000008947 */ /* 0x000fea0003800000 */
[----:B------:R-:W-:Y:S01]  /*0800*/  MOV R6, R4 ;  /* 0x0000000400067202 */ /* 0x000fe20000000f00 */
[----:B------:R-:W-:Y:S01]  /*0810*/  IMAD.MOV.U32 R4, RZ, RZ, c[0x0][0x1a0] ;  /* 0x00006800ff047624 */ /* 0x000fe200078e00ff */
[----:B------:R-:W-:Y:S01]  /*0820*/  MOV R2, 0x850 ;  /* 0x0000085000027802 */ /* 0x000fe20000000f00 */
[----:B------:R-:W-:Y:S02]  /*0830*/  IMAD.MOV.U32 R3, RZ, RZ, c[0x0][0x1a4] ;  /* 0x00006900ff037624 */ /* 0x000fe400078e00ff */
[----:B------:R-:W-:Y:S05]  /*0840*/  CALL.REL.NOINC `($__internal_1_$__cuda_sm20_div_u64) ;  /* 0x00001a6000007944 */ /* 0x000fea0003c00000 */
[----:B------:R-:W-:Y:S05]  /*0850*/  BRA `(.L_x_11) ;  /* 0x0000014000007947 */ /* 0x000fea0003800000 */
.L_x_10:
[----:B------:R-:W0:Y:S01]  /*0860*/  I2F.U32.RP R5, c[0x0][0x1a0] ;  /* 0x0000680000057b06 */ /* 0x000e220000209000 */
[----:B------:R-:W-:-:S07]  /*0870*/  ISETP.NE.U32.AND P2, PT, RZ, c[0x0][0x1a0], PT ;  /* 0x00006800ff007a0c */ /* 0x000fce0003f45070 */
[----:B0-----:R-:W0:Y:S02]  /*0880*/  MUFU.RCP R5, R5 ;  /* 0x0000000500057308 */ /* 0x001e240000001000 */
[----:B0-----:R-:W-:Y:S01]  /*0890*/  IADD3 R2, R5, 0xffffffe, RZ ;  /* 0x0ffffffe05027810 */ /* 0x001fe20007ffe0ff */
[----:B------:R-:W-:-:S05]  /*08a0*/  IMAD.MOV.U32 R5, RZ, RZ, RZ ;  /* 0x000000ffff057224 */ /* 0x000fca00078e00ff */
        /* <DEDUP_REMOVED lines=11> */
[----:B------:R-:W-:-:S13]  /*0960*/  ISETP.GE.U32.AND P1, PT, R4, c[0x0][0x1a0], PT ;  /* 0x0000680004007a0c */ /* 0x000fda0003f26070 */
[----:B------:R-:W-:Y:S02]  /*0970*/  @P1 IADD3 R3, R3, 0x1, RZ ;  /* 0x0000000103031810 */ /* 0x000fe40007ffe0ff */
[----:B------:R-:W-:-:S04]  /*0980*/  @!P2 LOP3.LUT R3, RZ, c[0x0][0x1a0], RZ, 0x33, !PT ;  /* 0x00006800ff03aa12 */ /* 0x000fc800078e33ff */
[----:B------:R-:W-:Y:S02]  /*0990*/  MOV R4, R3 ;  /* 0x0000000300047202 */ /* 0x000fe40000000f00 */
.L_x_11:
[----:B------:R-:W-:Y:S05]  /*09a0*/  BSYNC B0 ;  /* 0x0000000000007941 */ /* 0x000fea0003800000 */
.L_x_9:
        /* <DEDUP_REMOVED lines=11> */
.L_x_13:
        /* <DEDUP_REMOVED lines=16> */
[----:B------:R-:W-:-:S05]  /*0b60*/  @!P1 LOP3.LUT R4, RZ, c[0x0][0x190], RZ, 0x33, !PT ;  /* 0x00006400ff049a12 */ /* 0x000fca00078e33ff */
[----:B------:R-:W-:Y:S02]  /*0b70*/  IMAD.MOV.U32 R2, RZ, RZ, R4 ;  /* 0x000000ffff027224 */ /* 0x000fe400078e0004 */
.L_x_14:
[----:B------:R-:W-:Y:S05]  /*0b80*/  BSYNC B0 ;  /* 0x0000000000007941 */ /* 0x000fea0003800000 */
.L_x_12:
[----:B------:R-:W-:Y:S01]  /*0b90*/  IADD3 R4, R2, 0x1, RZ ;  /* 0x0000000102047810 */ /* 0x000fe20007ffe0ff */
[----:B------:R-:W0:Y:S01]  /*0ba0*/  I2F R3, R2 ;  /* 0x0000000200037306 */ /* 0x000e220000201400 */
[----:B------:R-:W-:Y:S01]  /*0bb0*/  IMAD.MOV.U32 R5, RZ, RZ, c[0x0][0x1b0] ;  /* 0x00006c00ff057624 */ /* 0x000fe200078e00ff */
[----:B------:R-:W-:Y:S01]  /*0bc0*/  LOP3.LUT R6, R15, c[0x0][0x1a4], RZ, 0xfc, !PT ;  /* 0x000069000f067a12 */ /* 0x000fe200078efcff */
[----:B------:R-:W-:Y:S03]  /*0bd0*/  BSSY B0, `(.L_x_15) ;  /* 0x0000028000007945 */ /* 0x000fe60003800000 */
[----:B------:R-:W-:Y:S02]  /*0be0*/  ISETP.NE.U32.AND P0, PT, R6, RZ, PT ;  /* 0x000000ff0600720c */ /* 0x000fe40003f05070 */
[----:B------:R-:W1:Y:S01]  /*0bf0*/  I2F R4, R4 ;  /* 0x0000000400047306 */ /* 0x000e620000201400 */
[----:B0-----:R-:W-:-:S07]  /*0c00*/  FFMA.FTZ R3, R3, R5, -0.5 ;  /* 0xbf00000003037423 */ /* 0x001fce0000010005 */
[----:B------:R-:W0:Y:S01]  /*0c10*/  F2I.FTZ.CEIL.NTZ R3, R3 ;  /* 0x0000000300037305 */ /* 0x000e22000021b100 */
[----:B-1----:R-:W-:-:S07]  /*0c20*/  FFMA.FTZ R5, R4, R5, -0.5 ;  /* 0xbf00000004057423 */ /* 0x002fce0000010005 */
[----:B------:R-:W1:Y:S01]  /*0c30*/  F2I.FTZ.CEIL.NTZ R5, R5 ;  /* 0x0000000500057305 */ /* 0x000e62000021b100 */
[----:B0-----:R-:W-:Y:S02]  /*0c40*/  IMNMX R17, R3, c[0x0][0x178], PT ;  /* 0x00005e0003117a17 */ /* 0x001fe40003800200 */
[----:B-1----:R-:W-:Y:S01]  /*0c50*/  IMNMX R18, R5, c[0x0][0x178], PT ;  /* 0x00005e0005127a17 */ /* 0x002fe20003800200 */
[----:B------:R-:W-:Y:S05]  /*0c60*/  @!P0 BRA `(.L_x_16) ;  /* 0x0000009000008947 */ /* 0x000fea0003800000 */
[----:B------:R-:W-:Y:S01]  /*0c70*/  IMAD.MOV.U32 R6, RZ, RZ, R0 ;  /* 0x000000ffff067224 */ /* 0x000fe200078e0000 */
[----:B------:R-:W-:Y:S01]  /*0c80*/  MOV R5, R15 ;  /* 0x0000000f00057202 */ /* 0x000fe20000000f00 */
[----:B------:R-:W-:Y:S01]  /*0c90*/  IMAD.MOV.U32 R4, RZ, RZ, c[0x0][0x1a0] ;  /* 0x00006800ff047624 */ /* 0x000fe200078e00ff */
[----:B------:R-:W-:Y:S01]  /*0ca0*/  MOV R2, 0xcd0 ;  /* 0x00000cd000027802 */ /* 0x000fe20000000f00 */
[----:B------:R-:W-:Y:S02]  /*0cb0*/  IMAD.MOV.U32 R3, RZ, RZ, c[0x0][0x1a4] ;  /* 0x00006900ff037624 */ /* 0x000fe400078e00ff */
[----:B------:R-:W-:Y:S05]  /*0cc0*/  CALL.REL.NOINC `($__internal_1_$__cuda_sm20_div_u64) ;  /* 0x000015e000007944 */ /* 0x000fea0003c00000 */
[----:B------:R-:W-:-:S04]  /*0cd0*/  IMAD.MOV R3, RZ, RZ, -R4 ;  /* 0x000000ffff037224 */ /* 0x000fc800078e0a04 */
[----:B------:R-:W-:Y:S01]  /*0ce0*/  IMAD R2, R3, c[0x0][0x1a0], R0 ;  /* 0x0000680003027a24 */ /* 0x000fe200078e0200 */
[----:B------:R-:W-:Y:S05]  /*0cf0*/  BRA `(.L_x_17) ;  /* 0x0000015000007947 */ /* 0x000fea0003800000 */
.L_x_16:
[----:B------:R-:W0:Y:S01]  /*0d00*/  I2F.U32.RP R5, c[0x0][0x1a0] ;  /* 0x0000680000057b06 */ /* 0x000e220000209000 */
[----:B------:R-:W-:Y:S01]  /*0d10*/  IMAD.MOV.U32 R2, RZ, RZ, RZ ;  /* 0x000000ffff027224 */ /* 0x000fe200078e00ff */
[----:B------:R-:W-:-:S06]  /*0d20*/  ISETP.NE.U32.AND P2, PT, RZ, c[0x0][0x1a0], PT ;  /* 0x00006800ff007a0c */ /* 0x000fcc0003f45070 */
[----:B0-----:R-:W0:Y:S02]  /*0d30*/  MUFU.RCP R5, R5 ;  /* 0x0000000500057308 */ /* 0x001e240000001000 */
[----:B0-----:R-:W-:Y:S01]  /*0d40*/  IADD3 R6, R5, 0xffffffe, RZ ;  /* 0x0ffffffe05067810 */ /* 0x001fe20007ffe0ff */
[----:B------:R-:W-:-:S05]  /*0d50*/  IMAD.MOV.U32 R5, RZ, RZ, RZ ;  /* 0x000000ffff057224 */ /* 0x000fca00078e00ff */
[----:B------:R-:W0:Y:S02]  /*0d60*/  F2I.FTZ.U32.TRUNC.NTZ R3, R6 ;  /* 0x0000000600037305 */ /* 0x000e24000021f000 */
[----:B0-----:R-:W-:-:S04]  /*0d70*/  IMAD.MOV R7, RZ, RZ, -R3 ;  /* 0x000000ffff077224 */ /* 0x001fc800078e0a03 */
[----:B------:R-:W-:-:S04]  /*0d80*/  IMAD R7, R7, c[0x0][0x1a0], RZ ;  /* 0x0000680007077a24 */ /* 0x000fc800078e02ff */
[----:B------:R-:W-:-:S06]  /*0d90*/  IMAD.HI.U32 R7, R3, R7, R2 ;  /* 0x0000000703077227 */ /* 0x000fcc00078e0002 */
[----:B------:R-:W-:-:S05]  /*0da0*/  IMAD.HI.U32 R4, R7, R0, RZ ;  /* 0x0000000007047227 */ /* 0x000fca00078e00ff */
[----:B------:R-:W-:-:S05]  /*0db0*/  IADD3 R3, -R4, RZ, RZ ;  /* 0x000000ff04037210 */ /* 0x000fca0007ffe1ff */
[----:B------:R-:W-:-:S05]  /*0dc0*/  IMAD R2, R3, c[0x0][0x1a0], R0 ;  /* 0x0000680003027a24 */ /* 0x000fca00078e0200 */
[----:B------:R-:W-:-:S13]  /*0dd0*/  ISETP.GE.U32.AND P0, PT, R2, c[0x0][0x1a0], PT ;  /* 0x0000680002007a0c */ /* 0x000fda0003f06070 */
[----:B------:R-:W-:Y:S02]  /*0de0*/  @P0 IADD3 R2, R2, -c[0x0][0x1a0], RZ ;  /* 0x8000680002020a10 */ /* 0x000fe40007ffe0ff */
[----:B------:R-:W-:Y:S02]  /*0df0*/  @P0 IADD3 R4, R4, 0x1, RZ ;  /* 0x0000000104040810 */ /* 0x000fe40007ffe0ff */
[----:B------:R-:W-:-:S13]  /*0e00*/  ISETP.GE.U32.AND P1, PT, R2, c[0x0][0x1a0], PT ;  /* 0x0000680002007a0c */ /* 0x000fda0003f26070 */
[----:B------:R-:W-:Y:S02]  /*0e10*/  @P1 IADD3 R4, R4, 0x1, RZ ;  /* 0x0000000104041810 */ /* 0x000fe40007ffe0ff */
[----:B------:R-:W-:-:S05]  /*0e20*/  @!P2 LOP3.LUT R4, RZ, c[0x0][0x1a0], RZ, 0x33, !PT ;  /* 0x00006800ff04aa12 */ /* 0x000fca00078e33ff */
[----:B------:R-:W-:-:S04]  /*0e30*/  IMAD.MOV R3, RZ, RZ, -R4 ;  /* 0x000000ffff037224 */ /* 0x000fc800078e0a04 */
[----:B------:R-:W-:Y:S02]  /*0e40*/  IMAD R2, R3, c[0x0][0x1a0], R0 ;  /* 0x0000680003027a24 */ /* 0x000fe400078e0200 */
.L_x_17:
[----:B------:R-:W-:Y:S05]  /*0e50*/  BSYNC B0 ;  /* 0x0000000000007941 */ /* 0x000fea0003800000 */
.L_x_15:
        /* <DEDUP_REMOVED lines=9> */
[----:B------:R-:W-:Y:S05]  /*0ef0*/  BRA `(.L_x_20) ;  /* 0x0000011000007947 */ /* 0x000fea0003800000 */
.L_x_19:
        /* <DEDUP_REMOVED lines=17> */
.L_x_20:
[----:B------:R-:W-:Y:S05]  /*1010*/  BSYNC B0 ;  /* 0x0000000000007941 */ /* 0x000fea0003800000 */
.L_x_18:
[----:B------:R-:W-:Y:S01]  /*1020*/  IADD3 R7, R2, 0x1, RZ ;  /* 0x0000000102077810 */ /* 0x000fe20007ffe0ff */
[----:B------:R-:W-:Y:S01]  /*1030*/  I2F R6, R2 ;  /* 0x0000000200067306 */ /* 0x000fe20000201400 */
[----:B------:R-:W-:Y:S01]  /*1040*/  ISETP.NE.U32.AND P0, PT, RZ, c[0x0][0x168], PT ;  /* 0x00005a00ff007a0c */ /* 0x000fe20003f05070 */
[----:B------:R-:W-:Y:S01]  /*1050*/  IMAD.MOV.U32 R11, RZ, RZ, c[0x0][0x1b8] ;  /* 0x00006e00ff0b7624 */ /* 0x000fe200078e00ff */
[----:B------:R-:W-:Y:S02]  /*1060*/  IADD3 R5, R3, 0x1, RZ ;  /* 0x0000000103057810 */ /* 0x000fe40007ffe0ff */
[----:B------:R-:W-:-:S03]  /*1070*/  ISETP.NE.AND.EX P0, PT, RZ, c[0x0][0x16c], PT, P0 ;  /* 0x00005b00ff007a0c */ /* 0x000fc60003f05300 */
[----:B------:R-:W0:Y:S08]  /*1080*/  I2F R7, R7 ;  /* 0x0000000700077306 */ /* 0x000e300000201400 */
[----:B------:R1:W2:Y:S08]  /*1090*/  I2F R4, R3 ;  /* 0x0000000300047306 */ /* 0x0002b00000201400 */
[----:B------:R-:W3:Y:S01]  /*10a0*/  I2F R5, R5 ;  /* 0x0000000500057306 */ /* 0x000ee20000201400 */
[----:B0-----:R-:W-:Y:S01]  /*10b0*/  FFMA.FTZ R10, R7, R11, -0.5 ;  /* 0xbf000000070a7423 */ /* 0x001fe2000001000b */
[----:B------:R-:W-:Y:S06]  /*10c0*/  @!P0 EXIT ;  /* 0x000000000000894d */ /* 0x000fec0003800000 */
[----:B-1----:R-:W-:Y:S01]  /*10d0*/  FFMA.FTZ R2, R6, R11, -0.5 ;  /* 0xbf00000006027423 */ /* 0x002fe2000001000b */
[----:B------:R-:W0:Y:S01]  /*10e0*/  F2I.FTZ.CEIL.NTZ R10, R10 ;  /* 0x0000000a000a7305 */ /* 0x000e22000021b100 */
[----:B------:R-:W-:Y:S01]  /*10f0*/  IMAD.MOV.U32 R3, RZ, RZ, c[0x0][0x1b4] ;  /* 0x00006d00ff037624 */ /* 0x000fe200078e00ff */
[----:B------:R-:W-:Y:S01]  /*1100*/  SHF.R.S32.HI R25, RZ, 0x1f, R16 ;  /* 0x0000001fff197819 */ /* 0x000fe20000011410 */
[----:B------:R-:W-:Y:S01]  /*1110*/  IMAD.MOV.U32 R24, RZ, RZ, RZ ;  /* 0x000000ffff187224 */ /* 0x000fe200078e00ff */
[----:B------:R-:W-:Y:S01]  /*1120*/  ULDC.64 UR4, c[0x0][0x118] ;  /* 0x0000460000047ab9 */ /* 0x000fe20000000a00 */
[----:B--2---:R-:W-:-:S02]  /*1130*/  FFMA.FTZ R4, R4, R3, -0.5 ;  /* 0xbf00000004047423 */ /* 0x004fc40000010003 */
[----:B---3--:R-:W-:Y:S01]  /*1140*/  FFMA.FTZ R5, R5, R3, -0.5 ;  /* 0xbf00000005057423 */ /* 0x008fe20000010003 */
[----:B------:R-:W1:Y:S08]  /*1150*/  F2I.FTZ.CEIL.NTZ R2, R2 ;  /* 0x0000000200027305 */ /* 0x000e70000021b100 */
[----:B------:R-:W2:Y:S01]  /*1160*/  F2I.FTZ.CEIL.NTZ R4, R4 ;  /* 0x0000000400047305 */ /* 0x000ea2000021b100 */
[----:B0-----:R-:W-:-:S04]  /*1170*/  IMNMX R19, R10, c[0x0][0x188], PT ;  /* 0x000062000a137a17 */ /* 0x001fc80003800200 */
[----:B------:R-:W-:-:S03]  /*1180*/  LOP3.LUT R3, RZ, R19, RZ, 0x33, !PT ;  /* 0x00000013ff037212 */ /* 0x000fc600078e33ff */
[----:B------:R-:W0:Y:S01]  /*1190*/  F2I.FTZ.CEIL.NTZ R5, R5 ;  /* 0x0000000500057305 */ /* 0x000e22000021b100 */
[----:B-1----:R-:W-:-:S04]  /*11a0*/  IMNMX R6, R2, c[0x0][0x188], PT ;  /* 0x0000620002067a17 */ /* 0x002fc80003800200 */
[--C-:B------:R-:W-:Y:S02]  /*11b0*/  IADD3 R3, -R3, -0x2, -R6.reuse ;  /* 0xfffffffe03037810 */ /* 0x100fe40007ffe906 */
[----:B------:R-:W-:Y:S02]  /*11c0*/  IADD3 R30, -R6, R19, RZ ;  /* 0x00000013061e7210 */ /* 0x000fe40007ffe1ff */
[----:B------:R-:W-:Y:S02]  /*11d0*/  ISETP.GE.U32.AND P1, PT, R3, 0x3, PT ;  /* 0x000000030300780c */ /* 0x000fe40003f26070 */
[----:B--2---:R-:W-:Y:S02]  /*11e0*/  IMNMX R26, R4, c[0x0][0x180], PT ;  /* 0x00006000041a7a17 */ /* 0x004fe40003800200 */
[----:B------:R-:W-:Y:S02]  /*11f0*/  SHF.R.S32.HI R7, RZ, 0x1f, R6 ;  /* 0x0000001fff077819 */ /* 0x000fe40000011406 */
[----:B------:R-:W-:-:S02]  /*1200*/  IADD3 R28, R6, 0x1, RZ ;  /* 0x00000001061c7810 */ /* 0x000fc40007ffe0ff */
[----:B0-----:R-:W-:Y:S02]  /*1210*/  IMNMX R27, R5, c[0x0][0x180], PT ;  /* 0x00006000051b7a17 */ /* 0x001fe40003800200 */
[C---:B------:R-:W-:Y:S02]  /*1220*/  IADD3 R29, R6.reuse, 0x2, RZ ;  /* 0x00000002061d7810 */ /* 0x040fe40007ffe0ff */
[----:B------:R-:W-:Y:S02]  /*1230*/  IADD3 R40, R6, 0x3, RZ ;  /* 0x0000000306287810 */ /* 0x000fe40007ffe0ff */
[----:B------:R-:W-:Y:S02]  /*1240*/  LOP3.LUT R30, R30, 0x3, RZ, 0xc0, !PT ;  /* 0x000000031e1e7812 */ /* 0x000fe400078ec0ff */
.L_x_36:
[----:B------:R-:W-:Y:S01]  /*1250*/  ISETP.GE.AND P0, PT, R17, R18, PT ;  /* 0x000000121100720c */ /* 0x000fe20003f06270 */
[----:B------:R-:W-:Y:S01]  /*1260*/  BSSY B2, `(.L_x_21) ;  /* 0x00000a2000027945 */ /* 0x000fe20003800000 */
[----:B------:R-:W-:-:S11]  /*1270*/  IMAD.MOV.U32 R22, RZ, RZ, RZ ;  /* 0x000000ffff167224 */ /* 0x000fd600078e00ff */
[----:B------:R-:W-:Y:S05]  /*1280*/  @P0 BRA `(.L_x_22) ;  /* 0x000009f000000947 */ /* 0x000fea0003800000 */
[----:B------:R-:W-:Y:S01]  /*1290*/  SHF.R.S32.HI R2, RZ, 0x1f, R24 ;  /* 0x0000001fff027819 */ /* 0x000fe20000011418 */
[----:B------:R-:W-:Y:S02]  /*12a0*/  IMAD.MOV.U32 R3, RZ, RZ, R25 ;  /* 0x000000ffff037224 */ /* 0x000fe400078e0019 */
[----:B------:R-:W-:Y:S02]  /*12b0*/  IMAD.MOV.U32 R22, RZ, RZ, RZ ;  /* 0x000000ffff167224 */ /* 0x000fe400078e00ff */
[----:B------:R-:W-:Y:S02]  /*12c0*/  IMAD R11, R2, c[0x0][0x170], RZ ;  /* 0x00005c00020b7a24 */ /* 0x000fe400078e02ff */
[----:B------:R-:W-:Y:S02]  /*12d0*/  IMAD.MOV.U32 R2, RZ, RZ, R16 ;  /* 0x000000ffff027224 */ /* 0x000fe400078e0010 */
[C---:B------:R-:W-:Y:S02]  /*12e0*/  IMAD R11, R24.reuse, c[0x0][0x174], R11 ;  /* 0x00005d00180b7a24 */ /* 0x040fe400078e020b */
[----:B------:R-:W-:-:S04]  /*12f0*/  IMAD.WIDE.U32 R4, R24, c[0x0][0x170], R2 ;  /* 0x00005c0018047a25 */ /* 0x000fc800078e0002 */
[----:B------:R-:W-:Y:S01]  /*1300*/  IMAD.MOV.U32 R31, RZ, RZ, R17 ;  /* 0x000000ffff1f7224 */ /* 0x000fe200078e0011 */
[----:B------:R-:W-:Y:S02]  /*1310*/  IADD3 R32, R5, R11, RZ ;  /* 0x0000000b05207210 */ /* 0x000fe40007ffe0ff */
.L_x_35:
[----:B------:R-:W-:Y:S01]  /*1320*/  ISETP.GE.AND P0, PT, R26, R27, PT ;  /* 0x0000001b1a00720c */ /* 0x000fe20003f06270 */
[----:B------:R-:W-:-:S12]  /*1330*/  BSSY B1, `(.L_x_23) ;  /* 0x0000091000017945 */ /* 0x000fd80003800000 */
[----:B------:R-:W-:Y:S05]  /*1340*/  @P0 BRA `(.L_x_24) ;  /* 0x000008f000000947 */ /* 0x000fea0003800000 */
[--C-:B------:R-:W-:Y:S01]  /*1350*/  SHF.R.S32.HI R3, RZ, 0x1f, R31.reuse ;  /* 0x0000001fff037819 */ /* 0x100fe2000001141f */
[----:B------:R-:W-:Y:S02]  /*1360*/  IMAD R11, R32, c[0x0][0x178], RZ ;  /* 0x00005e00200b7a24 */ /* 0x000fe400078e02ff */
[----:B------:R-:W-:Y:S02]  /*1370*/  IMAD.MOV.U32 R2, RZ, RZ, R31 ;  /* 0x000000ffff027224 */ /* 0x000fe400078e001f */
[C---:B------:R-:W-:Y:S02]  /*1380*/  IMAD R11, R4.reuse, c[0x0][0x17c], R11 ;  /* 0x00005f00040b7a24 */ /* 0x040fe400078e020b */
[----:B------:R-:W-:-:S04]  /*1390*/  IMAD.WIDE.U32 R2, R4, c[0x0][0x178], R2 ;  /* 0x00005e0004027a25 */ /* 0x000fc800078e0002 */
[----:B------:R-:W-:Y:S02]  /*13a0*/  IMAD.MOV.U32 R34, RZ, RZ, R26 ;  /* 0x000000ffff227224 */ /* 0x000fe400078e001a */
[----:B------:R-:W-:Y:S02]  /*13b0*/  IMAD.IADD R33, R3, 0x1, R11 ;  /* 0x0000000103217824 */ /* 0x000fe400078e020b */
.L_x_34:
[----:B------:R-:W-:Y:S01]  /*13c0*/  ISETP.GT.AND P0, PT, R19, R6, PT ;  /* 0x000000061300720c */ /* 0x000fe20003f04270 */
[----:B------:R-:W-:-:S12]  /*13d0*/  BSSY B0, `(.L_x_25) ;  /* 0x0000083000007945 */ /* 0x000fd80003800000 */
[----:B------:R-:W-:Y:S05]  /*13e0*/  @!P0 BRA `(.L_x_26) ;  /* 0x0000081000008947 */ /* 0x000fea0003800000 */
[----:B------:R-:W-:Y:S01]  /*13f0*/  ISETP.NE.AND P0, PT, R30, RZ, PT ;  /* 0x000000ff1e00720c */ /* 0x000fe20003f05270 */
[----:B------:R-:W-:Y:S01]  /*1400*/  IMAD R11, R33, c[0x0][0x180], RZ ;  /* 0x00006000210b7a24 */ /* 0x000fe200078e02ff */
[----:B------:R-:W-:Y:S01]  /*1410*/  SHF.R.S32.HI R35, RZ, 0x1f, R34 ;  /* 0x0000001fff237819 */ /* 0x000fe20000011422 */
[----:B------:R-:W-:Y:S01]  /*1420*/  BSSY B3, `(.L_x_27) ;  /* 0x0000017000037945 */ /* 0x000fe20003800000 */
[----:B------:R-:W-:Y:S02]  /*1430*/  IMAD.MOV.U32 R36, RZ, RZ, R6 ;  /* 0x000000ffff247224 */ /* 0x000fe400078e0006 */
[C---:B------:R-:W-:Y:S02]  /*1440*/  IMAD R13, R2.reuse, c[0x0][0x184], R11 ;  /* 0x00006100020d7a24 */ /* 0x040fe400078e020b */
[----:B------:R-:W-:-:S04]  /*1450*/  IMAD.WIDE.U32 R10, R2, c[0x0][0x180], R34 ;  /* 0x00006000020a7a25 */ /* 0x000fc800078e0022 */
[----:B------:R-:W-:Y:S01]  /*1460*/  IMAD.IADD R35, R11, 0x1, R13 ;  /* 0x000000010b237824 */ /* 0x000fe200078e020d */
[----:B------:R-:W-:Y:S05]  /*1470*/  @!P0 BRA `(.L_x_28) ;  /* 0x0000011000008947 */ /* 0x000fea0003800000 */
[----:B------:R-:W-:Y:S02]  /*1480*/  IMAD R21, R35, c[0x0][0x188], RZ ;  /* 0x0000620023157a24 */ /* 0x000fe400078e02ff */
[----:B------:R-:W-:-:S04]  /*1490*/  IMAD.WIDE.U32 R12, R10, c[0x0][0x188], R6 ;  /* 0x000062000a0c7a25 */ /* 0x000fc800078e0006 */
[----:B------:R-:W-:Y:S01]  /*14a0*/  IMAD R21, R10, c[0x0][0x18c], R21 ;  /* 0x000063000a157a24 */ /* 0x000fe200078e0215 */
[----:B------:R-:W-:-:S04]  /*14b0*/  IADD3 R12, P0, R12, c[0x0][0x160], RZ ;  /* 0x000058000c0c7a10 */ /* 0x000fc80007f1e0ff */
[----:B------:R-:W-:-:S05]  /*14c0*/  IADD3.X R13, R13, c[0x0][0x164], R21, P0, !PT ;  /* 0x000059000d0d7a10 */ /* 0x000fca00007fe415 */
[----:B------:R-:W2:Y:S01]  /*14d0*/  LDG.E.U8 R21, [R12.64] ;  /* 0x000000040c157981 */ /* 0x000ea2000c1e1100 */
[----:B------:R-:W-:Y:S02]  /*14e0*/  ISETP.NE.AND P0, PT, R30, 0x1, PT ;  /* 0x000000011e00780c */ /* 0x000fe40003f05270 */
[----:B------:R-:W-:Y:S01]  /*14f0*/  MOV R36, R28 ;  /* 0x0000001c00247202 */ /* 0x000fe20000000f00 */
[----:B--2---:R-:W-:-:S10]  /*1500*/  IMAD.IADD R22, R21, 0x1, R22 ;  /* 0x0000000115167824 */ /* 0x004fd400078e0216 */
[----:B------:R-:W-:Y:S05]  /*1510*/  @!P0 BRA `(.L_x_28) ;  /* 0x0000007000008947 */ /* 0x000fea0003800000 */
[----:B------:R-:W-:Y:S01]  /*1520*/  ISETP.NE.AND P0, PT, R30, 0x2, PT ;  /* 0x000000021e00780c */ /* 0x000fe20003f05270 */
[----:B------:R-:W2:-:S12]  /*1530*/  LDG.E.U8 R21, [R12.64+0x1] ;  /* 0x000001040c157981 */ /* 0x000e98000c1e1100 */
[----:B------:R-:W3:Y:S01]  /*1540*/  @P0 LDG.E.U8 R23, [R12.64+0x2] ;  /* 0x000002040c170981 */ /* 0x000ee2000c1e1100 */
[----:B------:R-:W-:Y:S02]  /*1550*/  IMAD.MOV.U32 R36, RZ, RZ, R29 ;  /* 0x000000ffff247224 */ /* 0x000fe400078e001d */
[----:B------:R-:W-:Y:S02]  /*1560*/  @P0 IMAD.MOV.U32 R36, RZ, RZ, R40 ;  /* 0x000000ffff240224 */ /* 0x000fe400078e0028 */
[----:B--2---:R-:W-:-:S04]  /*1570*/  IMAD.IADD R22, R21, 0x1, R22 ;  /* 0x0000000115167824 */ /* 0x004fc800078e0216 */
[----:B---3--:R-:W-:Y:S02]  /*1580*/  @P0 IMAD.IADD R22, R23, 0x1, R22 ;  /* 0x0000000117160824 */ /* 0x008fe400078e0216 */
.L_x_28:
[----:B------:R-:W-:Y:S05]  /*1590*/  BSYNC B3 ;  /* 0x0000000000037941 */ /* 0x000fea0003800000 */
.L_x_27:
[----:B------:R-:W-:Y:S05]  /*15a0*/  @!P1 BRA `(.L_x_26) ;  /* 0x0000065000009947 */ /* 0x000fea0003800000 */
[----:B------:R-:W-:Y:S01]  /*15b0*/  IADD3 R12, R19, -R36, RZ ;  /* 0x80000024130c7210 */ /* 0x000fe20007ffe0ff */
[----:B------:R-:W-:Y:S01]  /*15c0*/  BSSY B3, `(.L_x_29) ;  /* 0x0000037000037945 */ /* 0x000fe20003800000 */
[----:B------:R-:W-:Y:S02]  /*15d0*/  PLOP3.LUT P0, PT, PT, PT, PT, 0x80, 0x0 ;  /* 0x000000000000781c */ /* 0x000fe40003f0f070 */
[----:B------:R-:W-:-:S13]  /*15e0*/  ISETP.GT.AND P2, PT, R12, 0xc, PT ;  /* 0x0000000c0c00780c */ /* 0x000fda0003f44270 */
[----:B------:R-:W-:Y:S05]  /*15f0*/  @!P2 BRA `(.L_x_30) ;  /* 0x000003300000a947 */ /* 0x000fea0003800000 */
[----:B------:R-:W-:Y:S02]  /*1600*/  PLOP3.LUT P0, PT, PT, PT, PT, 0x8, 0x0 ;  /* 0x000000000000781c */ /* 0x000fe40003f0e170 */
[----:B------:R-:W-:Y:S02]  /*1610*/  IADD3 R37, R19, -0xc, RZ ;  /* 0xfffffff413257810 */ /* 0x000fe40007ffe0ff */
.L_x_31:
[--C-:B------:R-:W-:Y:S01]  /*1620*/  SHF.R.S32.HI R13, RZ, 0x1f, R36.reuse ;  /* 0x0000001fff0d7819 */ /* 0x100fe20000011424 */
[----:B------:R-:W-:Y:S01]  /*1630*/  IMAD.MOV.U32 R12, RZ, RZ, R36 ;  /* 0x000000ffff0c7224 */ /* 0x000fe200078e0024 */
[----:B------:R-:W-:Y:S01]  /*1640*/  IADD3 R20, R36, 0x4, RZ ;  /* 0x0000000424147810 */ /* 0x000fe20007ffe0ff */
[----:B------:R-:W-:Y:S02]  /*1650*/  IMAD R41, R35, c[0x0][0x188], RZ ;  /* 0x0000620023297a24 */ /* 0x000fe400078e02ff */
[----:B------:R-:W-:Y:S01]  /*1660*/  IMAD.WIDE.U32 R12, R10, c[0x0][0x188], R12 ;  /* 0x000062000a0c7a25 */ /* 0x000fe200078e000c */
[----:B------:R-:W-:-:S03]  /*1670*/  SHF.R.S32.HI R21, RZ, 0x1f, R20 ;  /* 0x0000001fff157819 */ /* 0x000fc60000011414 */
[----:B------:R-:W-:Y:S01]  /*1680*/  IMAD R41, R10, c[0x0][0x18c], R41 ;  /* 0x000063000a297a24 */ /* 0x000fe200078e0229 */
[----:B------:R-:W-:Y:S01]  /*1690*/  IADD3 R12, P2, R12, c[0x0][0x160], RZ ;  /* 0x000058000c0c7a10 */ /* 0x000fe20007f5e0ff */
[----:B------:R-:W-:-:S03]  /*16a0*/  IMAD.WIDE.U32 R20, R10, c[0x0][0x188], R20 ;  /* 0x000062000a147a25 */ /* 0x000fc600078e0014 */
[----:B------:R-:W-:Y:S02]  /*16b0*/  IADD3.X R13, R41, c[0x0][0x164], R13, P2, !PT ;  /* 0x00005900290d7a10 */ /* 0x000fe400017fe40d */
[----:B------:R-:W-:-:S03]  /*16c0*/  IADD3 R20, P2, R20, c[0x0][0x160], RZ ;  /* 0x0000580014147a10 */ /* 0x000fc60007f5e0ff */
[----:B------:R-:W2:Y:S01]  /*16d0*/  LDG.E.U8 R23, [R12.64] ;  /* 0x000000040c177981 */ /* 0x000ea2000c1e1100 */
[----:B------:R-:W-:-:S03]  /*16e0*/  IADD3.X R21, R41, c[0x0][0x164], R21, P2, !PT ;  /* 0x0000590029157a10 */ /* 0x000fc600017fe415 */
[----:B------:R-:W2:Y:S04]  /*16f0*/  LDG.E.U8 R38, [R12.64+0x1] ;  /* 0x000001040c267981 */ /* 0x000ea8000c1e1100 */
[----:B------:R-:W3:Y:S04]  /*1700*/  LDG.E.U8 R39, [R12.64+0x2] ;  /* 0x000002040c277981 */ /* 0x000ee8000c1e1100 */
[----:B------:R-:W3:Y:S04]  /*1710*/  LDG.E.U8 R42, [R12.64+0x3] ;  /* 0x000003040c2a7981 */ /* 0x000ee8000c1e1100 */
[----:B------:R-:W4:Y:S04]  /*1720*/  LDG.E.U8 R43, [R20.64] ;  /* 0x00000004142b7981 */ /* 0x000f28000c1e1100 */
[----:B------:R-:W4:Y:S04]  /*1730*/  LDG.E.U8 R44, [R20.64+0x1] ;  /* 0x00000104142c7981 */ /* 0x000f28000c1e1100 */
[----:B------:R0:W5:Y:S04]  /*1740*/  LDG.E.U8 R45, [R20.64+0x2] ;  /* 0x00000204142d7981 */ /* 0x000168000c1e1100 */
[----:B------:R0:W5:Y:S01]  /*1750*/  LDG.E.U8 R46, [R20.64+0x3] ;  /* 0x00000304142e7981 */ /* 0x000162000c1e1100 */
[----:B--2---:R-:W-:-:S02]  /*1760*/  IADD3 R23, R38, R22, R23 ;  /* 0x0000001626177210 */ /* 0x004fc40007ffe017 */
[----:B------:R-:W-:Y:S02]  /*1770*/  IADD3 R38, R36, 0x8, RZ ;  /* 0x0000000824267810 */ /* 0x000fe40007ffe0ff */
[----:B---3--:R-:W-:Y:S02]  /*1780*/  IADD3 R39, R42, R23, R39 ;  /* 0x000000172a277210 */ /* 0x008fe40007ffe027 */
[----:B------:R-:W-:Y:S02]  /*1790*/  IADD3 R22, R36, 0xc, RZ ;  /* 0x0000000c24167810 */ /* 0x000fe40007ffe0ff */
[----:B----4-:R-:W-:Y:S02]  /*17a0*/  IADD3 R43, R44, R39, R43 ;  /* 0x000000272c2b7210 */ /* 0x010fe40007ffe02b */
[----:B------:R-:W-:Y:S02]  /*17b0*/  SHF.R.S32.HI R39, RZ, 0x1f, R38 ;  /* 0x0000001fff277819 */ /* 0x000fe40000011426 */
[----:B------:R-:W-:-:S03]  /*17c0*/  SHF.R.S32.HI R23, RZ, 0x1f, R22 ;  /* 0x0000001fff177819 */ /* 0x000fc60000011416 */
[----:B------:R-:W-:-:S04]  /*17d0*/  IMAD.WIDE.U32 R12, R10, c[0x0][0x188], R38 ;  /* 0x000062000a0c7a25 */ /* 0x000fc800078e0026 */
[----:B------:R-:W-:Y:S01]  /*17e0*/  IMAD.WIDE.U32 R22, R10, c[0x0][0x188], R22 ;  /* 0x000062000a167a25 */ /* 0x000fe200078e0016 */
[----:B------:R-:W-:-:S04]  /*17f0*/  IADD3 R12, P2, R12, c[0x0][0x160], RZ ;  /* 0x000058000c0c7a10 */ /* 0x000fc80007f5e0ff */
[----:B------:R-:W-:Y:S02]  /*1800*/  IADD3.X R13, R41, c[0x0][0x164], R13, P2, !PT ;  /* 0x00005900290d7a10 */ /* 0x000fe400017fe40d */
[----:B0-----:R-:W-:-:S03]  /*1810*/  IADD3 R20, P2, R22, c[0x0][0x160], RZ ;  /* 0x0000580016147a10 */ /* 0x001fc60007f5e0ff */
[----:B------:R-:W2:Y:S01]  /*1820*/  LDG.E.U8 R22, [R12.64] ;  /* 0x000000040c167981 */ /* 0x000ea2000c1e1100 */
[----:B------:R-:W-:-:S03]  /*1830*/  IADD3.X R21, R41, c[0x0][0x164], R23, P2, !PT ;  /* 0x0000590029157a10 */ /* 0x000fc600017fe417 */
[----:B------:R-:W2:Y:S04]  /*1840*/  LDG.E.U8 R23, [R12.64+0x1] ;  /* 0x000001040c177981 */ /* 0x000ea8000c1e1100 */
[----:B------:R-:W3:Y:S04]  /*1850*/  LDG.E.U8 R38, [R12.64+0x2] ;  /* 0x000002040c267981 */ /* 0x000ee8000c1e1100 */
[----:B------:R-:W3:Y:S01]  /*1860*/  LDG.E.U8 R39, [R12.64+0x3] ;  /* 0x000003040c277981 */ /* 0x000ee2000c1e1100 */
[----:B-----5:R-:W-:-:S03]  /*1870*/  IADD3 R45, R46, R43, R45 ;  /* 0x0000002b2e2d7210 */ /* 0x020fc60007ffe02d */
[----:B------:R-:W4:Y:S04]  /*1880*/  LDG.E.U8 R41, [R20.64] ;  /* 0x0000000414297981 */ /* 0x000f28000c1e1100 */
[----:B------:R-:W4:Y:S04]  /*1890*/  LDG.E.U8 R42, [R20.64+0x1] ;  /* 0x00000104142a7981 */ /* 0x000f28000c1e1100 */
[----:B------:R-:W5:Y:S04]  /*18a0*/  LDG.E.U8 R43, [R20.64+0x2] ;  /* 0x00000204142b7981 */ /* 0x000f68000c1e1100 */
[----:B------:R-:W5:Y:S01]  /*18b0*/  LDG.E.U8 R44, [R20.64+0x3] ;  /* 0x00000304142c7981 */ /* 0x000f62000c1e1100 */
[----:B------:R-:W-:-:S04]  /*18c0*/  IADD3 R36, R36, 0x10, RZ ;  /* 0x0000001024247810 */ /* 0x000fc80007ffe0ff */
[----:B------:R-:W-:Y:S02]  /*18d0*/  ISETP.GE.AND P2, PT, R36, R37, PT ;  /* 0x000000252400720c */ /* 0x000fe40003f46270 */
[----:B--2---:R-:W-:-:S04]  /*18e0*/  IADD3 R22, R23, R45, R22 ;  /* 0x0000002d17167210 */ /* 0x004fc80007ffe016 */
[----:B---3--:R-:W-:-:S04]  /*18f0*/  IADD3 R38, R39, R22, R38 ;  /* 0x0000001627267210 */ /* 0x008fc80007ffe026 */
[----:B----4-:R-:W-:-:S04]  /*1900*/  IADD3 R41, R42, R38, R41 ;  /* 0x000000262a297210 */ /* 0x010fc80007ffe029 */
[----:B-----5:R-:W-:Y:S01]  /*1910*/  IADD3 R22, R44, R41, R43 ;  /* 0x000000292c167210 */ /* 0x020fe20007ffe02b */
[----:B------:R-:W-:Y:S05]  /*1920*/  @!P2 BRA `(.L_x_31) ;  /* 0xfffffcf00000a947 */ /* 0x000fea000383ffff */
.L_x_30:
[----:B------:R-:W-:Y:S05]  /*1930*/  BSYNC B3 ;  /* 0x0000000000037941 */ /* 0x000fea0003800000 */
.L_x_29:
[----:B------:R-:W-:Y:S01]  /*1940*/  IMAD.IADD R12, R19, 0x1, -R36 ;  /* 0x00000001130c7824 */ /* 0x000fe200078e0a24 */
[----:B------:R-:W-:Y:S04]  /*1950*/  BSSY B3, `(.L_x_32) ;  /* 0x000001c000037945 */ /* 0x000fe80003800000 */
[----:B------:R-:W-:-:S13]  /*1960*/  ISETP.GT.AND P2, PT, R12, 0x4, PT ;  /* 0x000000040c00780c */ /* 0x000fda0003f44270 */
[----:B------:R-:W-:Y:S05]  /*1970*/  @!P2 BRA `(.L_x_33) ;  /* 0x000001900000a947 */ /* 0x000fea0003800000 */
[----:B------:R-:W-:Y:S01]  /*1980*/  SHF.R.S32.HI R37, RZ, 0x1f, R36 ;  /* 0x0000001fff257819 */ /* 0x000fe20000011424 */
[----:B------:R-:W-:Y:S01]  /*1990*/  IMAD R23, R35, c[0x0][0x188], RZ ;  /* 0x0000620023177a24 */ /* 0x000fe200078e02ff */
[----:B------:R-:W-:-:S03]  /*19a0*/  IADD3 R12, R36, 0x4, RZ ;  /* 0x00000004240c7810 */ /* 0x000fc60007ffe0ff */
[----:B------:R-:W-:Y:S01]  /*19b0*/  IMAD.WIDE.U32 R20, R10, c[0x0][0x188], R36 ;  /* 0x000062000a147a25 */ /* 0x000fe200078e0024 */
[----:B------:R-:W-:-:S03]  /*19c0*/  SHF.R.S32.HI R13, RZ, 0x1f, R12 ;  /* 0x0000001fff0d7819 */ /* 0x000fc6000001140c */
[C---:B------:R-:W-:Y:S02]  /*19d0*/  IMAD R23, R10.reuse, c[0x0][0x18c], R23 ;  /* 0x000063000a177a24 */ /* 0x040fe400078e0217 */
[----:B------:R-:W-:Y:S01]  /*19e0*/  IMAD.WIDE.U32 R38, R10, c[0x0][0x188], R12 ;  /* 0x000062000a267a25 */ /* 0x000fe200078e000c */
[----:B------:R-:W-:-:S04]  /*19f0*/  IADD3 R12, P0, R20, c[0x0][0x160], RZ ;  /* 0x00005800140c7a10 */ /* 0x000fc80007f1e0ff */
[----:B------:R-:W-:Y:S02]  /*1a00*/  IADD3.X R13, R23, c[0x0][0x164], R21, P0, !PT ;  /* 0x00005900170d7a10 */ /* 0x000fe400007fe415 */
[----:B------:R-:W-:-:S03]  /*1a10*/  IADD3 R20, P0, R38, c[0x0][0x160], RZ ;  /* 0x0000580026147a10 */ /* 0x000fc60007f1e0ff */
[----:B------:R-:W2:Y:S01]  /*1a20*/  LDG.E.U8 R37, [R12.64+0x1] ;  /* 0x000001040c257981 */ /* 0x000ea2000c1e1100 */
[----:B------:R-:W-:-:S03]  /*1a30*/  IADD3.X R21, R23, c[0x0][0x164], R39, P0, !PT ;  /* 0x0000590017157a10 */ /* 0x000fc600007fe427 */
[----:B------:R-:W2:Y:S04]  /*1a40*/  LDG.E.U8 R23, [R12.64] ;  /* 0x000000040c177981 */ /* 0x000ea8000c1e1100 */
[----:B------:R-:W3:Y:S04]  /*1a50*/  LDG.E.U8 R38, [R12.64+0x2] ;  /* 0x000002040c267981 */ /* 0x000ee8000c1e1100 */
[----:B------:R-:W3:Y:S04]  /*1a60*/  LDG.E.U8 R39, [R12.64+0x3] ;  /* 0x000003040c277981 */ /* 0x000ee8000c1e1100 */
[----:B------:R-:W4:Y:S04]  /*1a70*/  LDG.E.U8 R41, [R20.64] ;  /* 0x0000000414297981 */ /* 0x000f28000c1e1100 */
[----:B------:R-:W4:Y:S04]  /*1a80*/  LDG.E.U8 R42, [R20.64+0x1] ;  /* 0x00000104142a7981 */ /* 0x000f28000c1e1100 */
[----:B------:R-:W5:Y:S04]  /*1a90*/  LDG.E.U8 R43, [R20.64+0x2] ;  /* 0x00000204142b7981 */ /* 0x000f68000c1e1100 */
[----:B------:R-:W5:Y:S01]  /*1aa0*/  LDG.E.U8 R44, [R20.64+0x3] ;  /* 0x00000304142c7981 */ /* 0x000f62000c1e1100 */
[----:B------:R-:W-:-:S02]  /*1ab0*/  PLOP3.LUT P0, PT, PT, PT, PT, 0x8, 0x0 ;  /* 0x000000000000781c */ /* 0x000fc40003f0e170 */
[----:B------:R-:W-:Y:S02]  /*1ac0*/  IADD3 R36, R36, 0x8, RZ ;  /* 0x0000000824247810 */ /* 0x000fe40007ffe0ff */
[----:B--2---:R-:W-:-:S04]  /*1ad0*/  IADD3 R23, R37, R22, R23 ;  /* 0x0000001625177210 */ /* 0x004fc80007ffe017 */
[----:B---3--:R-:W-:-:S04]  /*1ae0*/  IADD3 R38, R39, R23, R38 ;  /* 0x0000001727267210 */ /* 0x008fc80007ffe026 */
[----:B----4-:R-:W-:-:S04]  /*1af0*/  IADD3 R41, R42, R38, R41 ;  /* 0x000000262a297210 */ /* 0x010fc80007ffe029 */
[----:B-----5:R-:W-:Y:S02]  /*1b00*/  IADD3 R22, R44, R41, R43 ;  /* 0x000000292c167210 */ /* 0x020fe40007ffe02b */
.L_x_33:
[----:B------:R-:W-:Y:S05]  /*1b10*/  BSYNC B3 ;  /* 0x0000000000037941 */ /* 0x000fea0003800000 */
.L_x_32:
[----:B------:R-:W-:-:S13]  /*1b20*/  ISETP.LT.OR P0, PT, R36, R19, P0 ;  /* 0x000000132400720c */ /* 0x000fda0000701670 */
[----:B------:R-:W-:Y:S05]  /*1b30*/  @!P0 BRA `(.L_x_26) ;  /* 0x000000c000008947 */ /* 0x000fea0003800000 */
[----:B------:R-:W-:Y:S01]  /*1b40*/  SHF.R.S32.HI R37, RZ, 0x1f, R36 ;  /* 0x0000001fff257819 */ /* 0x000fe20000011424 */
[----:B------:R-:W-:-:S04]  /*1b50*/  IMAD R35, R35, c[0x0][0x188], RZ ;  /* 0x0000620023237a24 */ /* 0x000fc800078e02ff */
[----:B------:R-:W-:-:S04]  /*1b60*/  IMAD.WIDE.U32 R12, R10, c[0x0][0x188], R36 ;  /* 0x000062000a0c7a25 */ /* 0x000fc800078e0024 */
[----:B------:R-:W-:Y:S01]  /*1b70*/  IMAD R35, R10, c[0x0][0x18c], R35 ;  /* 0x000063000a237a24 */ /* 0x000fe200078e0223 */
[----:B------:R-:W-:-:S04]  /*1b80*/  IADD3 R10, P0, R12, c[0x0][0x160], RZ ;  /* 0x000058000c0a7a10 */ /* 0x000fc80007f1e0ff */
[----:B------:R-:W-:-:S05]  /*1b90*/  IADD3.X R11, R35, c[0x0][0x164], R13, P0, !PT ;  /* 0x00005900230b7a10 */ /* 0x000fca00007fe40d */
[----:B------:R-:W2:Y:S04]  /*1ba0*/  LDG.E.U8 R13, [R10.64] ;  /* 0x000000040a0d7981 */ /* 0x000ea8000c1e1100 */
[----:B------:R-:W2:Y:S04]  /*1bb0*/  LDG.E.U8 R12, [R10.64+0x1] ;  /* 0x000001040a0c7981 */ /* 0x000ea8000c1e1100 */
[----:B------:R-:W3:Y:S04]  /*1bc0*/  LDG.E.U8 R20, [R10.64+0x2] ;  /* 0x000002040a147981 */ /* 0x000ee8000c1e1100 */
[----:B------:R-:W3:Y:S01]  /*1bd0*/  LDG.E.U8 R21, [R10.64+0x3] ;  /* 0x000003040a157981 */ /* 0x000ee2000c1e1100 */
[----:B--2---:R-:W-:-:S04]  /*1be0*/  IADD3 R12, R12, R22, R13 ;  /* 0x000000160c0c7210 */ /* 0x004fc80007ffe00d */
[----:B---3--:R-:W-:Y:S02]  /*1bf0*/  IADD3 R22, R21, R12, R20 ;  /* 0x0000000c15167210 */ /* 0x008fe40007ffe014 */
.L_x_26:
[----:B------:R-:W-:Y:S05]  /*1c00*/  BSYNC B0 ;  /* 0x0000000000007941 */ /* 0x000fea0003800000 */
.L_x_25:
[----:B------:R-:W-:-:S04]  /*1c10*/  IADD3 R34, R34, 0x1, RZ ;  /* 0x0000000122227810 */ /* 0x000fc80007ffe0ff */
[----:B------:R-:W-:-:S13]  /*1c20*/  ISETP.GE.AND P0, PT, R34, R27, PT ;  /* 0x0000001b2200720c */ /* 0x000fda0003f06270 */
[----:B------:R-:W-:Y:S05]  /*1c30*/  @!P0 BRA `(.L_x_34) ;  /* 0xfffff78000008947 */ /* 0x000fea000383ffff */
.L_x_24:
[----:B------:R-:W-:Y:S05]  /*1c40*/  BSYNC B1 ;  /* 0x0000000000017941 */ /* 0x000fea0003800000 */
.L_x_23:
[----:B------:R-:W-:-:S04]  /*1c50*/  IADD3 R31, R31, 0x1, RZ ;  /* 0x000000011f1f7810 */ /* 0x000fc80007ffe0ff */
[----:B------:R-:W-:-:S13]  /*1c60*/  ISETP.GE.AND P0, PT, R31, R18, PT ;  /* 0x000000121f00720c */ /* 0x000fda0003f06270 */
[----:B------:R-:W-:Y:S05]  /*1c70*/  @!P0 BRA `(.L_x_35) ;  /* 0xfffff6a000008947 */ /* 0x000fea000383ffff */
.L_x_22:
[----:B------:R-:W-:Y:S05]  /*1c80*/  BSYNC B2 ;  /* 0x0000000000027941 */ /* 0x000fea0003800000 */
.L_x_21:
[----:B------:R-:W-:Y:S01]  /*1c90*/  IADD3 R2, P0, R0, c[0x0][0x1a8], RZ ;  /* 0x00006a0000027a10 */ /* 0x000fe20007f1e0ff */
[----:B------:R-:W-:Y:S01]  /*1ca0*/  IMAD.MOV.U32 R4, RZ, RZ, R0 ;  /* 0x000000ffff047224 */ /* 0x000fe200078e0000 */
[----:B------:R-:W-:Y:S01]  /*1cb0*/  IADD3 R24, R24, 0x1, RZ ;  /* 0x0000000118187810 */ /* 0x000fe20007ffe0ff */
[----:B------:R-:W-:Y:S01]  /*1cc0*/  IMAD.MOV.U32 R5, RZ, RZ, R15 ;  /* 0x000000ffff057224 */ /* 0x000fe200078e000f */
[----:B------:R-:W-:Y:S01]  /*1cd0*/  IADD3.X R3, R15, c[0x0][0x1ac], RZ, P0, !PT ;  /* 0x00006b000f037a10 */ /* 0x000fe200007fe4ff */
[----:B------:R-:W-:Y:S01]  /*1ce0*/  IMAD R11, R14, c[0x0][0x170], RZ ;  /* 0x00005c000e0b7a24 */ /* 0x000fe200078e02ff */
[----:B------:R-:W-:Y:S01]  /*1cf0*/  ISETP.GE.U32.AND P0, PT, R24, c[0x0][0x168], PT ;  /* 0x00005a0018007a0c */ /* 0x000fe20003f06070 */
[C---:B------:R-:W-:Y:S02]  /*1d00*/  IMAD.WIDE.U32 R4, R8.reuse, c[0x0][0x170], R4 ;  /* 0x00005c0008047a25 */ /* 0x040fe400078e0004 */
[----:B------:R0:W-:Y:S01]  /*1d10*/  STG.E.U8 [R2.64], R22 ;  /* 0x0000001602007986 */ /* 0x0001e2000c101104 */
[----:B------:R-:W-:Y:S01]  /*1d20*/  ISETP.GE.U32.AND.EX P0, PT, RZ, c[0x0][0x16c], PT, P0 ;  /* 0x00005b00ff007a0c */ /* 0x000fe20003f06100 */
[----:B------:R-:W-:Y:S01]  /*1d30*/  IMAD R11, R8, c[0x0][0x174], R11 ;  /* 0x00005d00080b7a24 */ /* 0x000fe200078e020b */
[----:B------:R-:W-:-:S03]  /*1d40*/  MOV R0, R4 ;  /* 0x0000000400007202 */ /* 0x000fc60000000f00 */
[----:B------:R-:W-:-:S08]  /*1d50*/  IMAD.IADD R15, R5, 0x1, R11 ;  /* 0x00000001050f7824 */ /* 0x000fd000078e020b */
[----:B0-----:R-:W-:Y:S05]  /*1d60*/  @!P0 BRA `(.L_x_36) ;  /* 0xfffff4e000008947 */ /* 0x001fea000383ffff */
[----:B------:R-:W-:Y:S05]  /*1d70*/  EXIT ;  /* 0x000000000000794d */ /* 0x000fea0003800000 */
        .weak           $__internal_0_$__cuda_sm20_div_s64
        .type           $__internal_0_$__cuda_sm20_div_s64,@function
        .size           $__internal_0_$__cuda_sm20_div_s64,($__internal_1_$__cuda_sm20_div_u64 - $__internal_0_$__cuda_sm20_div_s64)
$__internal_0_$__cuda_sm20_div_s64:
[-C--:B------:R-:W-:Y:S02]  /*1d80*/  IADD3 R3, P1, RZ, -R8.reuse, RZ ;  /* 0x80000008ff037210 */ /* 0x080fe40007f3e0ff */
[----:B------:R-:W-:Y:S02]  /*1d90*/  ISETP.GE.AND P0, PT, R14, RZ, PT ;  /* 0x000000ff0e00720c */ /* 0x000fe40003f06270 */
[----:B------:R-:W-:Y:S01]  /*1da0*/  ISETP.GE.AND P3, PT, R15, RZ, PT ;  /* 0x000000ff0f00720c */ /* 0x000fe20003f66270 */
[----:B------:R-:W-:Y:S01]  /*1db0*/  IMAD.X R5, RZ, RZ, ~R14, P1 ;  /* 0x000000ffff057224 */ /* 0x000fe200008e0e0e */
[----:B------:R-:W-:-:S04]  /*1dc0*/  SEL R2, R3, R8, !P0 ;  /* 0x0000000803027207 */ /* 0x000fc80004000000 */
[----:B------:R-:W-:-:S04]  /*1dd0*/  SEL R3, R5, R14, !P0 ;  /* 0x0000000e05037207 */ /* 0x000fc80004000000 */
[----:B------:R-:W0:Y:S08]  /*1de0*/  I2F.U64.RP R5, R2 ;  /* 0x0000000200057312 */ /* 0x000e300000309000 */
[----:B0-----:R-:W0:Y:S02]  /*1df0*/  MUFU.RCP R5, R5 ;  /* 0x0000000500057308 */ /* 0x001e240000001000 */
[----:B0-----:R-:W-:-:S06]  /*1e00*/  IADD3 R6, R5, 0x1ffffffe, RZ ;  /* 0x1ffffffe05067810 */ /* 0x001fcc0007ffe0ff */
[----:B------:R-:W0:Y:S02]  /*1e10*/  F2I.U64.TRUNC R6, R6 ;  /* 0x0000000600067311 */ /* 0x000e24000020d800 */
[----:B0-----:R-:W-:-:S04]  /*1e20*/  IMAD.WIDE.U32 R10, R6, R2, RZ ;  /* 0x00000002060a7225 */ /* 0x001fc800078e00ff */
[----:B------:R-:W-:Y:S01]  /*1e30*/  IMAD R11, R6, R3, R11 ;  /* 0x00000003060b7224 */ /* 0x000fe200078e020b */
[----:B------:R-:W-:-:S03]  /*1e40*/  IADD3 R13, P0, RZ, -R10, RZ ;  /* 0x8000000aff0d7210 */ /* 0x000fc60007f1e0ff */
[----:B------:R-:W-:Y:S02]  /*1e50*/  IMAD R11, R7, R2, R11 ;  /* 0x00000002070b7224 */ /* 0x000fe400078e020b */
[----:B------:R-:W-:-:S04]  /*1e60*/  IMAD.HI.U32 R10, R6, R13, RZ ;  /* 0x0000000d060a7227 */ /* 0x000fc800078e00ff */
[----:B------:R-:W-:Y:S02]  /*1e70*/  IMAD.X R17, RZ, RZ, ~R11, P0 ;  /* 0x000000ffff117224 */ /* 0x000fe400000e0e0b */
[----:B------:R-:W-:Y:S02]  /*1e80*/  IMAD.MOV.U32 R11, RZ, RZ, R6 ;  /* 0x000000ffff0b7224 */ /* 0x000fe400078e0006 */
[-C--:B------:R-:W-:Y:S02]  /*1e90*/  IMAD R19, R7, R17.reuse, RZ ;  /* 0x0000001107137224 */ /* 0x080fe400078e02ff */
[----:B------:R-:W-:-:S04]  /*1ea0*/  IMAD.WIDE.U32 R10, P0, R6, R17, R10 ;  /* 0x00000011060a7225 */ /* 0x000fc8000780000a */
[----:B------:R-:W-:Y:S01]  /*1eb0*/  IMAD.HI.U32 R5, R7, R17, RZ ;  /* 0x0000001107057227 */ /* 0x000fe200078e00ff */
[----:B------:R-:W-:-:S03]  /*1ec0*/  IADD3 R17, P4, RZ, -R0, RZ ;  /* 0x80000000ff117210 */ /* 0x000fc60007f9e0ff */
[----:B------:R-:W-:Y:S01]  /*1ed0*/  IMAD.HI.U32 R10, P1, R7, R13, R10 ;  /* 0x0000000d070a7227 */ /* 0x000fe2000782000a */
[----:B------:R-:W-:-:S03]  /*1ee0*/  SEL R17, R17, R0, !P3 ;  /* 0x0000000011117207 */ /* 0x000fc60005800000 */
[----:B------:R-:W-:Y:S01]  /*1ef0*/  IMAD.X R5, R5, 0x1, R7, P0 ;  /* 0x0000000105057824 */ /* 0x000fe200000e0607 */
[----:B------:R-:W-:-:S04]  /*1f00*/  IADD3 R11, P2, R19, R10, RZ ;  /* 0x0000000a130b7210 */ /* 0x000fc80007f5e0ff */
[----:B------:R-:W-:Y:S01]  /*1f10*/  IADD3.X R5, RZ, RZ, R5, P2, P1 ;  /* 0x000000ffff057210 */ /* 0x000fe200017e2405 */
[----:B------:R-:W-:-:S04]  /*1f20*/  IMAD.WIDE.U32 R6, R11, R2, RZ ;  /* 0x000000020b067225 */ /* 0x000fc800078e00ff */
[----:B------:R-:W-:Y:S01]  /*1f30*/  IMAD R7, R11, R3, R7 ;  /* 0x000000030b077224 */ /* 0x000fe200078e0207 */
[----:B------:R-:W-:-:S03]  /*1f40*/  IADD3 R13, P0, RZ, -R6, RZ ;  /* 0x80000006ff0d7210 */ /* 0x000fc60007f1e0ff */
[----:B------:R-:W-:Y:S02]  /*1f50*/  IMAD R7, R5, R2, R7 ;  /* 0x0000000205077224 */ /* 0x000fe400078e0207 */
[----:B------:R-:W-:-:S04]  /*1f60*/  IMAD.HI.U32 R10, R11, R13, RZ ;  /* 0x0000000d0b0a7227 */ /* 0x000fc800078e00ff */
[----:B------:R-:W-:Y:S02]  /*1f70*/  IMAD.X R6, RZ, RZ, ~R7, P0 ;  /* 0x000000ffff067224 */ /* 0x000fe400000e0e07 */
[----:B------:R-:W-:Y:S02]  /*1f80*/  IMAD.MOV.U32 R7, RZ, RZ, RZ ;  /* 0x000000ffff077224 */ /* 0x000fe400078e00ff */
[----:B------:R-:W-:-:S06]  /*1f90*/  IMAD.WIDE.U32 R10, P0, R11, R6, R10 ;  /* 0x000000060b0a7225 */ /* 0x000fcc000780000a */
[----:B------:R-:W-:-:S04]  /*1fa0*/  IMAD.HI.U32 R11, P1, R5, R13, R10 ;  /* 0x0000000d050b7227 */ /* 0x000fc8000782000a */
[CC--:B------:R-:W-:Y:S02]  /*1fb0*/  IMAD R10, R5.reuse, R6.reuse, RZ ;  /* 0x00000006050a7224 */ /* 0x0c0fe400078e02ff */
[----:B------:R-:W-:-:S03]  /*1fc0*/  IMAD.HI.U32 R6, R5, R6, RZ ;  /* 0x0000000605067227 */ /* 0x000fc600078e00ff */
[----:B------:R-:W-:Y:S01]  /*1fd0*/  IADD3 R11, P2, R10, R11, RZ ;  /* 0x0000000b0a0b7210 */ /* 0x000fe20007f5e0ff */
[----:B------:R-:W-:Y:S01]  /*1fe0*/  IMAD.X R5, R6, 0x1, R5, P0 ;  /* 0x0000000106057824 */ /* 0x000fe200000e0605 */
[----:B------:R-:W-:-:S03]  /*1ff0*/  IADD3.X R10, RZ, ~R15, RZ, P4, !PT ;  /* 0x8000000fff0a7210 */ /* 0x000fc600027fe4ff */
[----:B------:R-:W-:Y:S01]  /*2000*/  IMAD.HI.U32 R6, R11, R17, RZ ;  /* 0x000000110b067227 */ /* 0x000fe200078e00ff */
[----:B------:R-:W-:Y:S02]  /*2010*/  SEL R10, R10, R15, !P3 ;  /* 0x0000000f0a0a7207 */ /* 0x000fe40005800000 */
[----:B------:R-:W-:-:S03]  /*2020*/  IADD3.X R5, RZ, RZ, R5, P2, P1 ;  /* 0x000000ffff057210 */ /* 0x000fc600017e2405 */
[----:B------:R-:W-:-:S04]  /*2030*/  IMAD.WIDE.U32 R6, R11, R10, R6 ;  /* 0x0000000a0b067225 */ /* 0x000fc800078e0006 */
[C---:B------:R-:W-:Y:S02]  /*2040*/  IMAD R11, R5.reuse, R10, RZ ;  /* 0x0000000a050b7224 */ /* 0x040fe400078e02ff */
[----:B------:R-:W-:-:S04]  /*2050*/  IMAD.HI.U32 R6, P0, R5, R17, R6 ;  /* 0x0000001105067227 */ /* 0x000fc80007800006 */
[----:B------:R-:W-:Y:S01]  /*2060*/  IMAD.HI.U32 R5, R5, R10, RZ ;  /* 0x0000000a05057227 */ /* 0x000fe200078e00ff */
[----:B------:R-:W-:-:S03]  /*2070*/  IADD3 R11, P1, R11, R6, RZ ;  /* 0x000000060b0b7210 */ /* 0x000fc60007f3e0ff */
[----:B------:R-:W-:Y:S02]  /*2080*/  IMAD.X R5, RZ, RZ, R5, P0 ;  /* 0x000000ffff057224 */ /* 0x000fe400000e0605 */
[----:B------:R-:W-:-:S04]  /*2090*/  IMAD.WIDE.U32 R6, R11, R2, RZ ;  /* 0x000000020b067225 */ /* 0x000fc800078e00ff */
[----:B------:R-:W-:Y:S01]  /*20a0*/  IMAD.X R5, RZ, RZ, R5, P1 ;  /* 0x000000ffff057224 */ /* 0x000fe200008e0605 */
[----:B------:R-:W-:Y:S01]  /*20b0*/  IADD3 R17, P1, -R6, R17, RZ ;  /* 0x0000001106117210 */ /* 0x000fe20007f3e1ff */
[C---:B------:R-:W-:Y:S01]  /*20c0*/  IMAD R7, R11.reuse, R3, R7 ;  /* 0x000000030b077224 */ /* 0x040fe200078e0207 */
[----:B------:R-:W-:Y:S02]  /*20d0*/  IADD3 R6, P2, R11, 0x1, RZ ;  /* 0x000000010b067810 */ /* 0x000fe40007f5e0ff */
[-C--:B------:R-:W-:Y:S01]  /*20e0*/  ISETP.GE.U32.AND P0, PT, R17, R2.reuse, PT ;  /* 0x000000021100720c */ /* 0x080fe20003f06070 */
[----:B------:R-:W-:-:S04]  /*20f0*/  IMAD R7, R5, R2, R7 ;  /* 0x0000000205077224 */ /* 0x000fc800078e0207 */
[----:B------:R-:W-:Y:S01]  /*2100*/  IMAD.X R19, R10, 0x1, ~R7, P1 ;  /* 0x000000010a137824 */ /* 0x000fe200008e0e07 */
[----:B------:R-:W-:Y:S01]  /*2110*/  IADD3 R7, P1, R17, -R2, RZ ;  /* 0x8000000211077210 */ /* 0x000fe20007f3e0ff */
[----:B------:R-:W-:-:S03]  /*2120*/  IMAD.X R10, RZ, RZ, R5, P2 ;  /* 0x000000ffff0a7224 */ /* 0x000fc600010e0605 */
[CC--:B------:R-:W-:Y:S02]  /*2130*/  ISETP.GE.U32.AND.EX P0, PT, R19.reuse, R3.reuse, PT, P0 ;  /* 0x000000031300720c */ /* 0x0c0fe40003f06100 */
[----:B------:R-:W-:Y:S02]  /*2140*/  IADD3.X R13, R19, ~R3, RZ, P1, !PT ;  /* 0x80000003130d7210 */ /* 0x000fe40000ffe4ff */
[----:B------:R-:W-:Y:S02]  /*2150*/  SEL R7, R7, R17, P0 ;  /* 0x0000001107077207 */ /* 0x000fe40000000000 */
[----:B------:R-:W-:Y:S02]  /*2160*/  SEL R11, R6, R11, P0 ;  /* 0x0000000b060b7207 */ /* 0x000fe40000000000 */
[----:B------:R-:W-:Y:S02]  /*2170*/  SEL R13, R13, R19, P0 ;  /* 0x000000130d0d7207 */ /* 0x000fe40000000000 */
[----:B------:R-:W-:-:S02]  /*2180*/  ISETP.GE.U32.AND P1, PT, R7, R2, PT ;  /* 0x000000020700720c */ /* 0x000fc40003f26070 */
[----:B------:R-:W-:Y:S02]  /*2190*/  SEL R6, R10, R5, P0 ;  /* 0x000000050a067207 */ /* 0x000fe40000000000 */
[----:B------:R-:W-:Y:S02]  /*21a0*/  IADD3 R2, P2, R11, 0x1, RZ ;  /* 0x000000010b027810 */ /* 0x000fe40007f5e0ff */
[----:B------:R-:W-:Y:S02]  /*21b0*/  ISETP.GE.U32.AND.EX P0, PT, R13, R3, PT, P1 ;  /* 0x000000030d00720c */ /* 0x000fe40003f06110 */
[----:B------:R-:W-:Y:S01]  /*21c0*/  LOP3.LUT R7, R14, R15, RZ, 0x3c, !PT ;  /* 0x0000000f0e077212 */ /* 0x000fe200078e3cff */
[----:B------:R-:W-:Y:S01]  /*21d0*/  IMAD.X R3, RZ, RZ, R6, P2 ;  /* 0x000000ffff037224 */ /* 0x000fe200010e0606 */
[----:B------:R-:W-:Y:S02]  /*21e0*/  SEL R2, R2, R11, P0 ;  /* 0x0000000b02027207 */ /* 0x000fe40000000000 */
[----:B------:R-:W-:-:S02]  /*21f0*/  ISETP.GE.AND P1, PT, R7, RZ, PT ;  /* 0x000000ff0700720c */ /* 0x000fc40003f26270 */
[----:B------:R-:W-:Y:S02]  /*2200*/  SEL R3, R3, R6, P0 ;  /* 0x0000000603037207 */ /* 0x000fe40000000000 */
[-C--:B------:R-:W-:Y:S02]  /*2210*/  IADD3 R5, P2, RZ, -R2.reuse, RZ ;  /* 0x80000002ff057210 */ /* 0x080fe40007f5e0ff */
[----:B------:R-:W-:Y:S02]  /*2220*/  ISETP.NE.U32.AND P0, PT, R8, RZ, PT ;  /* 0x000000ff0800720c */ /* 0x000fe40003f05070 */
[----:B------:R-:W-:Y:S01]  /*2230*/  SEL R2, R5, R2, !P1 ;  /* 0x0000000205027207 */ /* 0x000fe20004800000 */
[----:B------:R-:W-:Y:S01]  /*2240*/  IMAD.X R6, RZ, RZ, ~R3, P2 ;  /* 0x000000ffff067224 */ /* 0x000fe200010e0e03 */
[----:B------:R-:W-:Y:S01]  /*2250*/  ISETP.NE.AND.EX P0, PT, R14, RZ, PT, P0 ;  /* 0x000000ff0e00720c */ /* 0x000fe20003f05300 */
[----:B------:R-:W-:-:S03]  /*2260*/  IMAD.MOV.U32 R5, RZ, RZ, 0x0 ;  /* 0x00000000ff057424 */ /* 0x000fc600078e00ff */
[----:B------:R-:W-:Y:S02]  /*2270*/  SEL R3, R6, R3, !P1 ;  /* 0x0000000306037207 */ /* 0x000fe40004800000 */
[----:B------:R-:W-:Y:S02]  /*2280*/  SEL R2, R2, 0xffffffff, P0 ;  /* 0xffffffff02027807 */ /* 0x000fe40000000000 */
[----:B------:R-:W-:Y:S01]  /*2290*/  SEL R3, R3, 0xffffffff, P0 ;  /* 0xffffffff03037807 */ /* 0x000fe20000000000 */
[----:B------:R-:W-:Y:S06]  /*22a0*/  RET.REL.NODEC R4 `(_ZN2at6native53_GLOBAL__N__069e5665_20_UpSampleNearest3d_cu_ab8a35b437upsample_nearest3d_backward_out_frameIhlXadL_ZNS0_46nearest_neighbor_exact_bw_compute_source_indexEfiiEEEEvPKT_mmmmmmmmPS3_fff) ;  /* 0xffffdd5004007950 */ /* 0x000fec0003c3ffff */
        .weak           $__internal_1_$__cuda_sm20_div_u64
        .type           $__internal_1_$__cuda_sm20_div_u64,@function
        .size           $__internal_1_$__cuda_sm20_div_u64,($__internal_2_$__cuda_sm20_rem_u64 - $__internal_1_$__cuda_sm20_div_u64)
$__internal_1_$__cuda_sm20_div_u64:
[----:B------:R-:W-:Y:S01]  /*22b0*/  IMAD.MOV.U32 R20, RZ, RZ, R4 ;  /* 0x000000ffff147224 */ /* 0x000fe200078e0004 */
[----:B------:R-:W-:-:S04]  /*22c0*/  MOV R21, R3 ;  /* 0x0000000300157202 */ /* 0x000fc80000000f00 */
        /* <DEDUP_REMOVED lines=13> */
[----:B------:R-:W-:-:S04]  /*23a0*/  IMAD.HI.U32 R7, R11, R23, RZ ;  /* 0x000000170b077227 */ /* 0x000fc800078e00ff */
[----:B------:R-:W-:-:S04]  /*23b0*/  IMAD.HI.U32 R12, P1, R11, R19, R12 ;  /* 0x000000130b0c7227 */ /* 0x000fc8000782000c */
        /* <DEDUP_REMOVED lines=8> */
[----:B------:R-:W-:Y:S01]  /*2440*/  IMAD.X R10, RZ, RZ, ~R11, P0 ;  /* 0x000000ffff0a7224 */ /* 0x000fe200000e0e0b */
[----:B------:R-:W-:-:S03]  /*2450*/  HFMA2.MMA R11, -RZ, RZ, 0, 0 ;  /* 0x00000000ff0b7435 */ /* 0x000fc600000001ff */
[----:B------:R-:W-:-:S04]  /*2460*/  IMAD.WIDE.U32 R12, P0, R13, R10, R12 ;  /* 0x0000000a0d0c7225 */ /* 0x000fc8000780000c */
[C---:B------:R-:W-:Y:S02]  /*2470*/  IMAD R20, R7.reuse, R10, RZ ;  /* 0x0000000a07147224 */ /* 0x040fe400078e02ff */
[----:B------:R-:W-:-:S04]  /*2480*/  IMAD.HI.U32 R13, P1, R7, R19, R12 ;  /* 0x00000013070d7227 */ /* 0x000fc8000782000c */
[----:B------:R-:W-:Y:S01]  /*2490*/  IMAD.HI.U32 R10, R7, R10, RZ ;  /* 0x0000000a070a7227 */ /* 0x000fe200078e00ff */
[----:B------:R-:W-:-:S03]  /*24a0*/  IADD3 R13, P2, R20, R13, RZ ;  /* 0x0000000d140d7210 */ /* 0x000fc60007f5e0ff */
[----:B------:R-:W-:Y:S02]  /*24b0*/  IMAD.X R7, R10, 0x1, R7, P0 ;  /* 0x000000010a077824 */ /* 0x000fe400000e0607 */
[----:B------:R-:W-:-:S03]  /*24c0*/  IMAD.HI.U32 R10, R13, R6, RZ ;  /* 0x000000060d0a7227 */ /* 0x000fc600078e00ff */
        /* <DEDUP_REMOVED lines=15> */
[----:B------:R-:W-:Y:S01]  /*25c0*/  IADD3 R5, P1, -R4, R19, RZ ;  /* 0x0000001304057210 */ /* 0x000fe20007f3e1ff */
[----:B------:R-:W-:-:S03]  /*25d0*/  IMAD.X R6, RZ, RZ, R7, P2 ;  /* 0x000000ffff067224 */ /* 0x000fc600010e0607 */
[C---:B------:R-:W-:Y:S01]  /*25e0*/  ISETP.GE.U32.AND.EX P0, PT, R20.reuse, R3, PT, P0 ;  /* 0x000000031400720c */ /* 0x040fe20003f06100 */
[----:B------:R-:W-:Y:S01]  /*25f0*/  IMAD.X R12, R20, 0x1, ~R3, P1 ;  /* 0x00000001140c7824 */ /* 0x000fe200008e0e03 */
[----:B------:R-:W-:Y:S02]  /*2600*/  ISETP.NE.U32.AND P1, PT, R4, RZ, PT ;  /* 0x000000ff0400720c */ /* 0x000fe40003f25070 */
[----:B------:R-:W-:Y:S02]  /*2610*/  SEL R5, R5, R19, P0 ;  /* 0x0000001305057207 */ /* 0x000fe40000000000 */
[----:B------:R-:W-:Y:S02]  /*2620*/  SEL R10, R10, R13, P0 ;  /* 0x0000000d0a0a7207 */ /* 0x000fe40000000000 */
[----:B------:R-:W-:Y:S02]  /*2630*/  SEL R12, R12, R20, P0 ;  /* 0x000000140c0c7207 */ /* 0x000fe40000000000 */
[----:B------:R-:W-:-:S02]  /*2640*/  SEL R7, R6, R7, P0 ;  /* 0x0000000706077207 */ /* 0x000fc40000000000 */
[----:B------:R-:W-:Y:S02]  /*2650*/  ISETP.GE.U32.AND P0, PT, R5, R4, PT ;  /* 0x000000040500720c */ /* 0x000fe40003f06070 */
[----:B------:R-:W-:Y:S02]  /*2660*/  IADD3 R5, P2, R10, 0x1, RZ ;  /* 0x000000010a057810 */ /* 0x000fe40007f5e0ff */
[----:B------:R-:W-:Y:S02]  /*2670*/  ISETP.GE.U32.AND.EX P0, PT, R12, R3, PT, P0 ;  /* 0x000000030c00720c */ /* 0x000fe40003f06100 */
[----:B------:R-:W-:Y:S02]  /*2680*/  IADD3.X R6, RZ, R7, RZ, P2, !PT ;  /* 0x00000007ff067210 */ /* 0x000fe400017fe4ff */
[----:B------:R-:W-:Y:S01]  /*2690*/  ISETP.NE.AND.EX P1, PT, R3, RZ, PT, P1 ;  /* 0x000000ff0300720c */ /* 0x000fe20003f25310 */
[----:B------:R-:W-:Y:S01]  /*26a0*/  IMAD.MOV.U32 R3, RZ, RZ, 0x0 ;  /* 0x00000000ff037424 */ /* 0x000fe200078e00ff */
[----:B------:R-:W-:-:S02]  /*26b0*/  SEL R4, R5, R10, P0 ;  /* 0x0000000a05047207 */ /* 0x000fc40000000000 */
[----:B------:R-:W-:Y:S02]  /*26c0*/  SEL R5, R6, R7, P0 ;  /* 0x0000000706057207 */ /* 0x000fe40000000000 */
[----:B------:R-:W-:Y:S02]  /*26d0*/  SEL R4, R4, 0xffffffff, P1 ;  /* 0xffffffff04047807 */ /* 0x000fe40000800000 */
[----:B------:R-:W-:Y:S01]  /*26e0*/  SEL R5, R5, 0xffffffff, P1 ;  /* 0xffffffff05057807 */ /* 0x000fe20000800000 */
[----:B------:R-:W-:Y:S06]  /*26f0*/  RET.REL.NODEC R2 `(_ZN2at6native53_GLOBAL__N__069e5665_20_UpSampleNearest3d_cu_ab8a35b437upsample_nearest3d_backward_out_frameIhlXadL_ZNS0_46nearest_neighbor_exact_bw_compute_source_indexEfiiEEEEvPKT_mmmmmmmmPS3_fff) ;  /* 0xffffd90002007950 */ /* 0x000fec0003c3ffff */
        .weak           $__internal_2_$__cuda_sm20_rem_u64
        .type           $__internal_2_$__cuda_sm20_rem_u64,@function
        .size           $__internal_2_$__cuda_sm20_rem_u64,(.L_x_664 - $__internal_2_$__cuda_sm20_rem_u64)
$__internal_2_$__cuda_sm20_rem_u64:
[----:B------:R-:W-:-:S06]  /*2700*/  IMAD.MOV.U32 R7, RZ, RZ, R3 ;  /* 0x000000ffff077224 */ /* 0x000fcc00078e0003 */
[----:B------:R-:W0:Y:S08]  /*2710*/  I2F.U64.RP R7, R6 ;  /* 0x0000000600077312 */ /* 0x000e300000309000 */
[----:B0-----:R-:W0:Y:S02]  /*2720*/  MUFU.RCP R11, R7 ;  /* 0x00000007000b7308 */ /* 0x001e240000001000 */
[----:B0-----:R-:W-:-:S06]  /*2730*/  IADD3 R11, R11, 0x1ffffffe, RZ ;  /* 0x1ffffffe0b0b7810 */ /* 0x001fcc0007ffe0ff */
[----:B------:R-:W0:Y:S02]  /*2740*/  F2I.U64.TRUNC R12, R11 ;  /* 0x0000000b000c7311 */ /* 0x000e24000020d800 */
[----:B0-----:R-:W-:-:S04]  /*2750*/  IMAD.WIDE.U32 R20, R12, R6, RZ ;  /* 0x000000060c147225 */ /* 0x001fc800078e00ff */
[C---:B------:R-:W-:Y:S01]  /*2760*/  IMAD R19, R12.reuse, R3, R21 ;  /* 0x000000030c137224 */ /* 0x040fe200078e0215 */
[----:B------:R-:W-:Y:S01]  /*2770*/  IADD3 R23, P0, RZ, -R20, RZ ;  /* 0x80000014ff177210 */ /* 0x000fe20007f1e0ff */
[----:B------:R-:W-:Y:S02]  /*2780*/  IMAD.MOV.U32 R21, RZ, RZ, R12 ;  /* 0x000000ffff157224 */ /* 0x000fe400078e000c */
[----:B------:R-:W-:Y:S02]  /*2790*/  IMAD R19, R13, R6, R19 ;  /* 0x000000060d137224 */ /* 0x000fe400078e0213 */
[----:B------:R-:W-:-:S04]  /*27a0*/  IMAD.HI.U32 R20, R12, R23, RZ ;  /* 0x000000170c147227 */ /* 0x000fc800078e00ff */
[----:B------:R-:W-:-:S04]  /*27b0*/  IMAD.X R19, RZ, RZ, ~R19, P0 ;  /* 0x000000ffff137224 */ /* 0x000fc800000e0e13 */
[----:B------:R-:W-:-:S04]  /*27c0*/  IMAD.WIDE.U32 R20, P0, R12, R19, R20 ;  /* 0x000000130c147225 */ /* 0x000fc80007800014 */
[C---:B------:R-:W-:Y:S02]  /*27d0*/  IMAD R25, R13.reuse, R19, RZ ;  /* 0x000000130d197224 */ /* 0x040fe400078e02ff */
[----:B------:R-:W-:-:S04]  /*27e0*/  IMAD.HI.U32 R20, P1, R13, R23, R20 ;  /* 0x000000170d147227 */ /* 0x000fc80007820014 */
[----:B------:R-:W-:Y:S01]  /*27f0*/  IMAD.HI.U32 R7, R13, R19, RZ ;  /* 0x000000130d077227 */ /* 0x000fe200078e00ff */
[----:B------:R-:W-:-:S03]  /*2800*/  IADD3 R21, P2, R25, R20, RZ ;  /* 0x0000001419157210 */ /* 0x000fc60007f5e0ff */
[----:B------:R-:W-:Y:S02]  /*2810*/  IMAD.X R7, R7, 0x1, R13, P0 ;  /* 0x0000000107077824 */ /* 0x000fe400000e060d */
[----:B------:R-:W-:-:S03]  /*2820*/  IMAD.WIDE.U32 R12, R21, R6, RZ ;  /* 0x00000006150c7225 */ /* 0x000fc600078e00ff */
[----:B------:R-:W-:Y:S01]  /*2830*/  IADD3.X R7, RZ, RZ, R7, P2, P1 ;  /* 0x000000ffff077210 */ /* 0x000fe200017e2407 */
[----:B------:R-:W-:Y:S01]  /*2840*/  IMAD R11, R21, R3, R13 ;  /* 0x00000003150b7224 */ /* 0x000fe200078e020d */
[----:B------:R-:W-:-:S03]  /*2850*/  IADD3 R13, P0, RZ, -R12, RZ ;  /* 0x8000000cff0d7210 */ /* 0x000fc60007f1e0ff */
[----:B------:R-:W-:Y:S02]  /*2860*/  IMAD R11, R7, R6, R11 ;  /* 0x00000006070b7224 */ /* 0x000fe400078e020b */
[----:B------:R-:W-:-:S03]  /*2870*/  IMAD.HI.U32 R20, R21, R13, RZ ;  /* 0x0000000d15147227 */ /* 0x000fc600078e00ff */
[----:B------:R-:W-:-:S05]  /*2880*/  IADD3.X R12, RZ, ~R11, RZ, P0, !PT ;  /* 0x8000000bff0c7210 */ /* 0x000fca00007fe4ff */
[----:B------:R-:W-:-:S04]  /*2890*/  IMAD.WIDE.U32 R20, P0, R21, R12, R20 ;  /* 0x0000000c15147225 */ /* 0x000fc80007800014 */
[C---:B------:R-:W-:Y:S02]  /*28a0*/  IMAD R22, R7.reuse, R12, RZ ;  /* 0x0000000c07167224 */ /* 0x040fe400078e02ff */
[----:B------:R-:W-:-:S04]  /*28b0*/  IMAD.HI.U32 R11, P1, R7, R13, R20 ;  /* 0x0000000d070b7227 */ /* 0x000fc80007820014 */
[----:B------:R-:W-:Y:S01]  /*28c0*/  IMAD.HI.U32 R12, R7, R12, RZ ;  /* 0x0000000c070c7227 */ /* 0x000fe200078e00ff */
[----:B------:R-:W-:-:S03]  /*28d0*/  IADD3 R11, P2, R22, R11, RZ ;  /* 0x0000000b160b7210 */ /* 0x000fc60007f5e0ff */
[----:B------:R-:W-:Y:S02]  /*28e0*/  IMAD.X R7, R12, 0x1, R7, P0 ;  /* 0x000000010c077824 */ /* 0x000fe400000e0607 */
[----:B------:R-:W-:-:S03]  /*28f0*/  IMAD.HI.U32 R12, R11, R10, RZ ;  /* 0x0000000a0b0c7227 */ /* 0x000fc600078e00ff */
[----:B------:R-:W-:Y:S01]  /*2900*/  IADD3.X R7, RZ, RZ, R7, P2, P1 ;  /* 0x000000ffff077210 */ /* 0x000fe200017e2407 */
[----:B------:R-:W-:-:S04]  /*2910*/  IMAD.MOV.U32 R13, RZ, RZ, RZ ;  /* 0x000000ffff0d7224 */ /* 0x000fc800078e00ff */
[----:B------:R-:W-:-:S04]  /*2920*/  IMAD.WIDE.U32 R12, R11, R5, R12 ;  /* 0x000000050b0c7225 */ /* 0x000fc800078e000c */
[C---:B------:R-:W-:Y:S02]  /*2930*/  IMAD R20, R7.reuse, R5, RZ ;  /* 0x0000000507147224 */ /* 0x040fe400078e02ff */
[----:B------:R-:W-:-:S04]  /*2940*/  IMAD.HI.U32 R11, P0, R7, R10, R12 ;  /* 0x0000000a070b7227 */ /* 0x000fc8000780000c */
[----:B------:R-:W-:Y:S01]  /*2950*/  IMAD.HI.U32 R7, R7, R5, RZ ;  /* 0x0000000507077227 */ /* 0x000fe200078e00ff */
[----:B------:R-:W-:-:S03]  /*2960*/  IADD3 R11, P1, R20, R11, RZ ;  /* 0x0000000b140b7210 */ /* 0x000fc60007f3e0ff */
[----:B------:R-:W-:Y:S02]  /*2970*/  IMAD.X R7, RZ, RZ, R7, P0 ;  /* 0x000000ffff077224 */ /* 0x000fe400000e0607 */
[----:B------:R-:W-:-:S04]  /*2980*/  IMAD.WIDE.U32 R12, R11, R6, RZ ;  /* 0x000000060b0c7225 */ /* 0x000fc800078e00ff */
[----:B------:R-:W-:Y:S02]  /*2990*/  IMAD.X R7, RZ, RZ, R7, P1 ;  /* 0x000000ffff077224 */ /* 0x000fe400008e0607 */
[----:B------:R-:W-:Y:S01]  /*29a0*/  IMAD R11, R11, R3, R13 ;  /* 0x000000030b0b7224 */ /* 0x000fe200078e020d */
[----:B------:R-:W-:-:S03]  /*29b0*/  IADD3 R13, P1, -R12, R10, RZ ;  /* 0x0000000a0c0d7210 */ /* 0x000fc60007f3e1ff */
[-C--:B------:R-:W-:Y:S01]  /*29c0*/  IMAD R10, R7, R6.reuse, R11 ;  /* 0x00000006070a7224 */ /* 0x080fe200078e020b */
[----:B------:R-:W-:-:S04]  /*29d0*/  ISETP.GE.U32.AND P0, PT, R13, R6, PT ;  /* 0x000000060d00720c */ /* 0x000fc80003f06070 */
[----:B------:R-:W-:Y:S02]  /*29e0*/  IADD3.X R12, ~R10, R5, RZ, P1, !PT ;  /* 0x000000050a0c7210 */ /* 0x000fe40000ffe5ff */
[----:B------:R-:W-:Y:S02]  /*29f0*/  IADD3 R5, P1, -R6, R13, RZ ;  /* 0x0000000d06057210 */ /* 0x000fe40007f3e1ff */
[----:B------:R-:W-:-:S03]  /*2a00*/  ISETP.GE.U32.AND.EX P0, PT, R12, R3, PT, P0 ;  /* 0x000000030c00720c */ /* 0x000fc60003f06100 */
[----:B------:R-:W-:Y:S01]  /*2a10*/  IMAD.X R10, R12, 0x1, ~R3, P1 ;  /* 0x000000010c0a7824 */ /* 0x000fe200008e0e03 */
[----:B------:R-:W-:Y:S02]  /*2a20*/  SEL R5, R5, R13, P0 ;  /* 0x0000000d05057207 */ /* 0x000fe40000000000 */
[----:B------:R-:W-:Y:S02]  /*2a30*/  ISETP.NE.U32.AND P1, PT, R6, RZ, PT ;  /* 0x000000ff0600720c */ /* 0x000fe40003f25070 */
[----:B------:R-:W-:Y:S02]  /*2a40*/  SEL R10, R10, R12, P0 ;  /* 0x0000000c0a0a7207 */ /* 0x000fe40000000000 */
[C---:B------:R-:W-:Y:S01]  /*2a50*/  ISETP.GE.U32.AND P0, PT, R5.reuse, R6, PT ;  /* 0x000000060500720c */ /* 0x040fe20003f06070 */
[----:B------:R-:W-:Y:S01]  /*2a60*/  IMAD.IADD R6, R5, 0x1, -R6 ;  /* 0x0000000105067824 */ /* 0x000fe200078e0a06 */
[----:B------:R-:W-:Y:S02]  /*2a70*/  ISETP.NE.AND.EX P1, PT, R3, RZ, PT, P1 ;  /* 0x000000ff0300720c */ /* 0x000fe40003f25310 */
[----:B------:R-:W-:-:S04]  /*2a80*/  ISETP.GE.U32.AND.EX P0, PT, R10, R3, PT, P0 ;  /* 0x000000030a00720c */ /* 0x000fc80003f06100 */
[----:B------:R-:W-:Y:S01]  /*2a90*/  SEL R3, R6, R5, P0 ;  /* 0x0000000506037207 */ /* 0x000fe20000000000 */
[----:B------:R-:W-:-:S03]  /*2aa0*/  IMAD.MOV.U32 R5, RZ, RZ, 0x0 ;  /* 0x00000000ff057424 */ /* 0x000fc600078e00ff */
[----:B------:R-:W-:Y:S01]  /*2ab0*/  SEL R3, R3, 0xffffffff, P1 ;  /* 0xffffffff03037807 */ /* 0x000fe20000800000 */
[----:B------:R-:W-:Y:S06]  /*2ac0*/  RET.REL.NODEC R4 `(_ZN2at6native53_GLOBAL__N__069e5665_20_UpSampleNearest3d_cu_ab8a35b437upsample_nearest3d_backward_out_frameIhlXadL_ZNS0_46nearest_neighbor_exact_bw_compute_source_indexEfiiEEEEvPKT_mmmmmmmmPS3_fff) ;  /* 0xffffd53004007950 */ /* 0x000fec0003c3ffff */
.L_x_37:
[----:B------:R-:W-:-:S00]  /*2ad0*/  BRA `(.L_x_37) ;  /* 0xfffffff000007947 */ /* 0x000fc0000383ffff */
[----:B------:R-:W-:-:S00]  /*2ae0*/  NOP ;  /* 0x0000000000007918 */ /* 0x000fc00000000000 */
        /* <DEDUP_REMOVED lines=9> */
.L_x_664:


//--------------------- .text._ZN2at6native53_GLOBAL__N__069e5665_20_UpSampleNearest3d_cu_ab8a35b437upsample_nearest3d_backward_out_frameIN3c108BFloat16EfXadL_ZNS0_46nearest_neighbor_exact_bw_compute_source_indexEfiiEEEEvPKT_mmmmmmmmPS5_fff --------------------------
	.section	.text._ZN2at6native53_GLOBAL__N__069e5665_20_UpSampleNearest3d_cu_ab8a35b437upsample_nearest3d_backward_out_frameIN3c108BFloat16EfXadL_ZNS0_46nearest_neighbor_exact_bw_compute_source_indexEfiiEEEEvPKT_mmmmmmmmPS5_fff,"ax",@progbits
	.sectioninfo	@"SHI_REGISTERS=32"
	.align	128
.text._ZN2at6native53_GLOBAL__N__069e5665_20_UpSampleNearest3d_cu_ab8a35b437upsample_nearest3d_backward_out_frameIN3c108BFloat16EfXadL_ZNS0_46nearest_neighbor_exact_bw_compute_source_indexEfiiEEEEvPKT_mmmmmmmmPS5_fff:
        .type           _ZN2at6native53_GLOBAL__N__069e5665_20_UpSampleNearest3d_cu_ab8a35b437upsample_nearest3d_backward_out_frameIN3c108BFloat16EfXadL_ZNS0_46nearest_neighbor_exact_bw_compute_source_indexEfiiEEEEvPKT_mmmmmmmmPS5_fff,@function
        .size           _ZN2at6native53_GLOBAL__N__069e5665_20_UpSampleNearest3d_cu_ab8a35b437upsample_nearest3d_backward_out_frameIN3c108BFloat16EfXadL_ZNS0_46nearest_neighbor_exact_bw_compute_source_indexEfiiEEEEvPKT_mmmmmmmmPS5_fff,(.L_x_668 - _ZN2at6native53_GLOBAL__N__069e5665_20_UpSampleNearest3d_cu_ab8a35b437upsample_nearest3d_backward_out_frameIN3c108BFloat16EfXadL_ZNS0_46nearest_neighbor_exact_bw_compute_source_indexEfiiEEEEvPKT_mmmmmmmmPS5_fff)
        .other          _ZN2at6native53_GLOBAL__N__069e5665_20_UpSampleNearest3d_cu_ab8a35b437upsample_nearest3d_backward_out_frameIN3c108BFloat16EfXadL_ZNS0_46nearest_neighbor_exact_bw_compute_source_indexEfiiEEEEvPKT_mmmmmmmmPS5_fff,@"STO_CUDA_ENTRY STV_DEFAULT"
_ZN2at6native53_GLOBAL__N__069e5665_20_UpSampleNearest3d_cu_ab8a35b437upsample_nearest3d_backward_out_frameIN3c108BFloat16EfXadL_ZNS0_46nearest_neighbor_exact_bw_compute_source_indexEfiiEEEEvPKT_mmmmmmmmPS5_fff:
[----:B------:R-:W-:Y:S02]  /*0000*/  IMAD.MOV.U32 R1, RZ, RZ, c[0x0][0x28] ;  /* 0x00000a00ff017624 */ /* 0x000fe400078e00ff */
[----:B------:R-:W-:Y:S01]  /*0010*/  ULDC.64 UR8, c[0x0][0x170] ;  /* 0x00005c0000087ab9 */ /* 0x000fe20000000a00 */
[----:B------:R-:W0:Y:S01]  /*0020*/  S2R R2, SR_TID.X ;  /* 0x0000000000027919 */ /* 0x000e220000002100 */
[----:B------:R-:W-:Y:S01]  /*0030*/  ULDC.64 UR10, c[0x0][0x190] ;  /* 0x00006400000a7ab9 */ /* 0x000fe20000000a00 */
[----:B------:R-:W-:Y:S01]  /*0040*/  IMAD.MOV.U32 R3, RZ, RZ, RZ ;  /* 0x000000ffff037224 */ /* 0x000fe200078e00ff */
[----:B------:R-:W-:Y:S01]  /*0050*/  UIMAD UR6, UR8, UR11, URZ ;  /* 0x0000000b080672a4 */ /* 0x000fe2000f8e023f */
[----:B------:R-:W0:Y:S01]  /*0060*/  S2R R5, SR_CTAID.X ;  /* 0x0000000000057919 */ /* 0x000e220000002500 */
[----:B------:R-:W-:Y:S01]  /*0070*/  UIMAD.WIDE.U32 UR4, UR8, UR10, URZ ;  /* 0x0000000a080472a5 */ /* 0x000fe2000f8e003f */
[----:B------:R-:W-:Y:S01]  /*0080*/  IADD3 R1, R1, -0x20, RZ ;  /* 0xffffffe001017810 */ /* 0x000fe20007ffe0ff */
[----:B------:R-:W-:-:S03]  /*0090*/  UIMAD UR6, UR10, UR9, UR6 ;  /* 0x000000090a0672a4 */ /* 0x000fc6000f8e0206 */
[----:B------:R-:W-:Y:S02]  /*00a0*/  ULDC.64 UR8, c[0x0][0x198] ;  /* 0x0000660000087ab9 */ /* 0x000fe40000000a00 */
[----:B------:R-:W-:Y:S02]  /*00b0*/  UIADD3 UR5, UR5, UR6, URZ ;  /* 0x0000000605057290 */ /* 0x000fe4000fffe03f */
[----:B------:R-:W-:Y:S02]  /*00c0*/  UIMAD.WIDE.U32 UR6, UR4, UR8, URZ ;  /* 0x00000008040672a5 */ /* 0x000fe4000f8e003f */
[----:B------:R-:W-:-:S04]  /*00d0*/  UIMAD UR5, UR5, UR8, URZ ;  /* 0x00000008050572a4 */ /* 0x000fc8000f8e023f */
[----:B------:R-:W-:-:S03]  /*00e0*/  UIMAD UR4, UR4, UR9, UR5 ;  /* 0x00000009040472a4 */ /* 0x000fc6000f8e0205 */
[----:B------:R-:W-:Y:S02]  /*00f0*/  ULDC.64 UR8, c[0x0][0x1a0] ;  /* 0x0000680000087ab9 */ /* 0x000fe40000000a00 */
[----:B------:R-:W-:Y:S01]  /*0100*/  UIADD3 UR4, UR7, UR4, URZ ;  /* 0x0000000407047290 */ /* 0x000fe2000fffe03f */
[----:B0-----:R-:W-:-:S03]  /*0110*/  IMAD.WIDE.U32 R2, R5, c[0x0][0x0], R2 ;  /* 0x0000000005027a25 */ /* 0x001fc600078e0002 */
[----:B------:R-:W-:Y:S02]  /*0120*/  UIMAD UR7, UR4, UR8, URZ ;  /* 0x00000008040772a4 */ /* 0x000fe4000f8e023f */
[----:B------:R-:W-:Y:S02]  /*0130*/  UIMAD.WIDE.U32 UR4, UR6, UR8, URZ ;  /* 0x00000008060472a5 */ /* 0x000fe4000f8e003f */
[----:B------:R-:W-:-:S04]  /*0140*/  UIMAD UR7, UR6, UR9, UR7 ;  /* 0x00000009060772a4 */ /* 0x000fc8000f8e0207 */
[----:B------:R-:W-:Y:S01]  /*0150*/  UIADD3 UR5, UR5, UR7, URZ ;  /* 0x0000000705057290 */ /* 0x000fe2000fffe03f */
[----:B------:R-:W-:Y:S01]  /*0160*/  ISETP.GE.U32.AND P0, PT, R2, UR4, PT ;  /* 0x0000000402007c0c */ /* 0x000fe2000bf06070 */
[----:B------:R-:W-:-:S04]  /*0170*/  UMOV UR4, UR10 ;  /* 0x0000000a00047c82 */ /* 0x000fc80008000000 */
[----:B------:R-:W-:-:S13]  /*0180*/  ISETP.GE.U32.AND.EX P0, PT, R3, UR5, PT, P0 ;  /* 0x0000000503007c0c */ /* 0x000fda000bf06100 */
[----:B------:R-:W-:Y:S05]  /*0190*/  @P0 EXIT ;  /* 0x000000000000094d */ /* 0x000fea0003800000 */
[----:B------:R-:W-:Y:S01]  /*01a0*/  ULDC.64 UR8, c[0x0][0x198] ;  /* 0x0000660000087ab9 */ /* 0x000fe20000000a00 */
[----:B------:R-:W-:Y:S01]  /*01b0*/  IMAD.MOV.U32 R0, RZ, RZ, R3 ;  /* 0x000000ffff007224 */ /* 0x000fe200078e0003 */
[----:B------:R-:W-:Y:S01]  /*01c0*/  UIMAD UR6, UR4, UR9, URZ ;  /* 0x00000009040672a4 */ /* 0x000fe2000f8e023f */
[----:B------:R-:W-:Y:S01]  /*01d0*/  BSSY B0, `(.L_x_38) ;  /* 0x0000026000007945 */ /* 0x000fe20003800000 */
[----:B------:R-:W-:Y:S02]  /*01e0*/  ULDC UR7, c[0x0][0x194] ;  /* 0x0000650000077ab9 */ /* 0x000fe40000000800 */
[----:B------:R-:W-:Y:S01]  /*01f0*/  UIMAD.WIDE.U32 UR4, UR4, UR8, URZ ;  /* 0x00000008040472a5 */ /* 0x000fe2000f8e003f */
[----:B------:R0:W-:Y:S01]  /*0200*/  STL [R1+0xc], R0 ;  /* 0x00000c0001007387 */ /* 0x0001e20000100800 */
[----:B------:R-:W-:-:S03]  /*0210*/  UIMAD UR6, UR8, UR7, UR6 ;  /* 0x00000007080672a4 */ /* 0x000fc6000f8e0206 */
[----:B------:R-:W-:Y:S01]  /*0220*/  ULDC.64 UR8, c[0x0][0x1a0] ;  /* 0x0000680000087ab9 */ /* 0x000fe20000000a00 */
[----:B------:R1:W-:Y:S01]  /*0230*/  STL [R1+0x8], R2 ;  /* 0x0000080201007387 */ /* 0x0003e20000100800 */
[----:B------:R-:W-:Y:S02]  /*0240*/  UIADD3 UR5, UR5, UR6, URZ ;  /* 0x0000000605057290 */ /* 0x000fe4000fffe03f */
[----:B------:R-:W-:Y:S02]  /*0250*/  UIMAD.WIDE.U32 UR6, UR4, UR8, URZ ;  /* 0x00000008040672a5 */ /* 0x000fe4000f8e003f */
[----:B------:R-:W-:-:S04]  /*0260*/  UIMAD UR5, UR5, UR8, URZ ;  /* 0x00000008050572a4 */ /* 0x000fc8000f8e023f */
[----:B------:R-:W-:-:S04]  /*0270*/  UIMAD UR5, UR4, UR9, UR5 ;  /* 0x00000009040572a4 */ /* 0x000fc8000f8e0205 */
[----:B------:R-:W-:-:S06]  /*0280*/  UIADD3 UR8, UR7, UR5, URZ ;  /* 0x0000000507087290 */ /* 0x000fcc000fffe03f */
[----:B0-----:R-:W-:-:S04]  /*0290*/  LOP3.LUT R0, R0, UR8, RZ, 0xfc, !PT ;  /* 0x0000000800007c12 */ /* 0x001fc8000f8efcff */
[----:B------:R-:W-:-:S13]  /*02a0*/  ISETP.NE.U32.AND P0, PT, R0, RZ, PT ;  /* 0x000000ff0000720c */ /* 0x000fda0003f05070 */
[----:B------:R-:W-:Y:S05]  /*02b0*/  @!P0 BRA `(.L_x_39) ;  /* 0x0000003000008947 */ /* 0x000fea0003800000 */
[----:B-1----:R-:W-:Y:S02]  /*02c0*/  MOV R0, 0x2e0 ;  /* 0x000002e000007802 */ /* 0x002fe40000000f00 */
[----:B------:R-:W-:Y:S05]  /*02d0*/  CALL.REL.NOINC `($__internal_3_$__cuda_sm20_div_s64) ;  /* 0x00001fd000007944 */ /* 0x000fea0003c00000 */
[----:B------:R-:W-:Y:S05]  /*02e0*/  BRA `(.L_x_40) ;  /* 0x0000014000007947 */ /* 0x000fea0003800000 */
.L_x_39:
[----:B-1----:R-:W2:Y:S01]  /*02f0*/  LDL R4, [R1+0x8] ;  /* 0x0000080001047983 */ /* 0x002ea20000100800 */
[----:B------:R-:W0:Y:S01]  /*0300*/  I2F.U32.RP R0, UR6 ;  /* 0x0000000600007d06 */ /* 0x000e220008209000 */
[----:B------:R-:W-:Y:S01]  /*0310*/  ISETP.NE.U32.AND P2, PT, RZ, UR6, PT ;  /* 0x00000006ff007c0c */ /* 0x000fe2000bf45070 */
[----:B------:R-:W-:-:S06]  /*0320*/  IMAD.MOV.U32 R9, RZ, RZ, RZ ;  /* 0x000000ffff097224 */ /* 0x000fcc00078e00ff */
[----:B0-----:R-:W0:Y:S02]  /*0330*/  MUFU.RCP R0, R0 ;  /* 0x0000000000007308 */ /* 0x001e240000001000 */
[----:B0-----:R-:W-:-:S06]  /*0340*/  IADD3 R2, R0, 0xffffffe, RZ ;  /* 0x0ffffffe00027810 */ /* 0x001fcc0007ffe0ff */
[----:B------:R0:W1:Y:S02]  /*0350*/  F2I.FTZ.U32.TRUNC.NTZ R3, R2 ;  /* 0x0000000200037305 */ /* 0x000064000021f000 */
[----:B0-----:R-:W-:Y:S02]  /*0360*/  IMAD.MOV.U32 R2, RZ, RZ, RZ ;  /* 0x000000ffff027224 */ /* 0x001fe400078e00ff */
[----:B-1----:R-:W-:-:S04]  /*0370*/  IMAD.MOV R5, RZ, RZ, -R3 ;  /* 0x000000ffff057224 */ /* 0x002fc800078e0a03 */
[----:B------:R-:W-:-:S04]  /*0380*/  IMAD R5, R5, UR6, RZ ;  /* 0x0000000605057c24 */ /* 0x000fc8000f8e02ff */
[----:B------:R-:W-:-:S06]  /*0390*/  IMAD.HI.U32 R3, R3, R5, R2 ;  /* 0x0000000503037227 */ /* 0x000fcc00078e0002 */
[----:B--2---:R-:W-:-:S04]  /*03a0*/  IMAD.HI.U32 R8, R3, R4, RZ ;  /* 0x0000000403087227 */ /* 0x004fc800078e00ff */
[----:B------:R-:W-:-:S04]  /*03b0*/  IMAD.MOV R3, RZ, RZ, -R8 ;  /* 0x000000ffff037224 */ /* 0x000fc800078e0a08 */
[----:B------:R-:W-:-:S05]  /*03c0*/  IMAD R3, R3, UR6, R4 ;  /* 0x0000000603037c24 */ /* 0x000fca000f8e0204 */
[----:B------:R-:W-:-:S13]  /*03d0*/  ISETP.GE.U32.AND P0, PT, R3, UR6, PT ;  /* 0x0000000603007c0c */ /* 0x000fda000bf06070 */
[----:B------:R-:W-:Y:S02]  /*03e0*/  @P0 IADD3 R3, R3, -UR6, RZ ;  /* 0x8000000603030c10 */ /* 0x000fe4000fffe0ff */
[----:B------:R-:W-:Y:S02]  /*03f0*/  @P0 IADD3 R8, R8, 0x1, RZ ;  /* 0x0000000108080810 */ /* 0x000fe40007ffe0ff */
[----:B------:R-:W-:-:S13]  /*0400*/  ISETP.GE.U32.AND P1, PT, R3, UR6, PT ;  /* 0x0000000603007c0c */ /* 0x000fda000bf26070 */
[----:B------:R-:W-:Y:S02]  /*0410*/  @P1 IADD3 R8, R8, 0x1, RZ ;  /* 0x0000000108081810 */ /* 0x000fe40007ffe0ff */
[----:B------:R-:W-:Y:S02]  /*0420*/  @!P2 LOP3.LUT R8, RZ, UR6, RZ, 0x33, !PT ;  /* 0x00000006ff08ac12 */ /* 0x000fe4000f8e33ff */
.L_x_40:
[----:B------:R-:W-:Y:S05]  /*0430*/  BSYNC B0 ;  /* 0x0000000000007941 */ /* 0x000fea0003800000 */
.L_x_38:
[----:B------:R-:W-:Y:S01]  /*0440*/  LOP3.LUT R0, R9, c[0x0][0x174], RZ, 0xfc, !PT ;  /* 0x00005d0009007a12 */ /* 0x000fe200078efcff */
[----:B------:R-:W-:Y:S03]  /*0450*/  BSSY B0, `(.L_x_41) ;  /* 0x000001c000007945 */ /* 0x000fe60003800000 */
[----:B------:R-:W-:-:S13]  /*0460*/  ISETP.NE.U32.AND P0, PT, R0, RZ, PT ;  /* 0x000000ff0000720c */ /* 0x000fda0003f05070 */
[----:B------:R-:W-:Y:S05]  /*0470*/  @!P0 BRA `(.L_x_42) ;  /* 0x0000007000008947 */ /* 0x000fea0003800000 */
[----:B------:R-:W-:Y:S01]  /*0480*/  IMAD.MOV.U32 R0, RZ, RZ, R8 ;  /* 0x000000ffff007224 */ /* 0x000fe200078e0008 */
[----:B------:R-:W-:Y:S01]  /*0490*/  MOV R7, c[0x0][0x174] ;  /* 0x00005d0000077a02 */ /* 0x000fe20000000f00 */
[----:B------:R-:W-:Y:S01]  /*04a0*/  IMAD.MOV.U32 R5, RZ, RZ, c[0x0][0x170] ;  /* 0x00005c00ff057624 */ /* 0x000fe200078e00ff */
[----:B------:R-:W-:Y:S02]  /*04b0*/  MOV R6, 0x4d0 ;  /* 0x000004d000067802 */ /* 0x000fe40000000f00 */
[----:B------:R-:W-:Y:S05]  /*04c0*/  CALL.REL.NOINC `($__internal_5_$__cuda_sm20_rem_u64) ;  /* 0x0000279000007944 */ /* 0x000fea0003c00000 */
[----:B------:R0:W-:Y:S01]  /*04d0*/  STL [R1+0x14], R0 ;  /* 0x0000140001007387 */ /* 0x0001e20000100800 */
[----:B------:R-:W-:Y:S05]  /*04e0*/  BRA `(.L_x_43) ;  /* 0x0000012000007947 */ /* 0x000fea0003800000 */
.L_x_42:
        /* <DEDUP_REMOVED lines=17> */
[----:B------:R0:W-:Y:S02]  /*0600*/  STL [R1+0x14], R8 ;  /* 0x0000140801007387 */ /* 0x0001e40000100800 */
.L_x_43:
[----:B------:R-:W-:Y:S05]  /*0610*/  BSYNC B0 ;  /* 0x0000000000007941 */ /* 0x000fea0003800000 */
.L_x_41:
[----:B------:R-:W2:Y:S01]  /*0620*/  LDL R2, [R1+0xc] ;  /* 0x00000c0001027983 */ /* 0x000ea20000100800 */
[----:B------:R-:W-:Y:S01]  /*0630*/  BSSY B0, `(.L_x_44) ;  /* 0x0000021000007945 */ /* 0x000fe20003800000 */
[----:B0-2---:R-:W-:-:S04]  /*0640*/  LOP3.LUT R0, R2, c[0x0][0x19c], RZ, 0xfc, !PT ;  /* 0x0000670002007a12 */ /* 0x005fc800078efcff */
[----:B------:R-:W-:-:S13]  /*0650*/  ISETP.NE.U32.AND P0, PT, R0, RZ, PT ;  /* 0x000000ff0000720c */ /* 0x000fda0003f05070 */
[----:B------:R-:W-:Y:S05]  /*0660*/  @!P0 BRA `(.L_x_45) ;  /* 0x0000009000008947 */ /* 0x000fea0003800000 */
[----:B------:R0:W5:Y:S01]  /*0670*/  LDL R0, [R1+0x8] ;  /* 0x0000080001007983 */ /* 0x0001620000100800 */
[----:B------:R-:W-:Y:S01]  /*0680*/  IMAD.MOV.U32 R7, RZ, RZ, R2 ;  /* 0x000000ffff077224 */ /* 0x000fe200078e0002 */
[----:B------:R-:W-:Y:S01]  /*0690*/  MOV R4, 0x6d0 ;  /* 0x000006d000047802 */ /* 0x000fe20000000f00 */
[----:B------:R-:W-:Y:S02]  /*06a0*/  IMAD.MOV.U32 R6, RZ, RZ, c[0x0][0x198] ;  /* 0x00006600ff067624 */ /* 0x000fe400078e00ff */
[----:B------:R-:W-:Y:S02]  /*06b0*/  IMAD.MOV.U32 R5, RZ, RZ, c[0x0][0x19c] ;  /* 0x00006700ff057624 */ /* 0x000fe400078e00ff */
[----:B0----5:R-:W-:Y:S05]  /*06c0*/  CALL.REL.NOINC `($__internal_4_$__cuda_sm20_div_u64) ;  /* 0x0000214000007944 */ /* 0x021fea0003c00000 */
[----:B------:R-:W-:Y:S02]  /*06d0*/  IMAD.MOV.U32 R6, RZ, RZ, R8 ;  /* 0x000000ffff067224 */ /* 0x000fe400078e0008 */
[----:B------:R-:W-:Y:S01]  /*06e0*/  IMAD.MOV.U32 R7, RZ, RZ, R9 ;  /* 0x000000ffff077224 */ /* 0x000fe200078e0009 */
[----:B------:R-:W-:Y:S05]  /*06f0*/  BRA `(.L_x_46) ;  /* 0x0000014000007947 */ /* 0x000fea0003800000 */
.L_x_45:
[----:B------:R-:W2:Y:S01]  /*0700*/  LDL R4, [R1+0x8] ;  /* 0x0000080001047983 */ /* 0x000ea20000100800 */
[----:B------:R-:W0:Y:S01]  /*0710*/  I2F.U32.RP R0, c[0x0][0x198] ;  /* 0x0000660000007b06 */ /* 0x000e220000209000 */
[----:B------:R-:W-:Y:S01]  /*0720*/  ISETP.NE.U32.AND P2, PT, RZ, c[0x0][0x198], PT ;  /* 0x00006600ff007a0c */ /* 0x000fe20003f45070 */
[----:B------:R-:W-:-:S06]  /*0730*/  IMAD.MOV.U32 R7, RZ, RZ, RZ ;  /* 0x000000ffff077224 */ /* 0x000fcc00078e00ff */
[----:B0-----:R-:W0:Y:S02]  /*0740*/  MUFU.RCP R0, R0 ;  /* 0x0000000000007308 */ /* 0x001e240000001000 */
[----:B0-----:R-:W-:-:S06]  /*0750*/  IADD3 R2, R0, 0xffffffe, RZ ;  /* 0x0ffffffe00027810 */ /* 0x001fcc0007ffe0ff */
[----:B------:R0:W1:Y:S02]  /*0760*/  F2I.FTZ.U32.TRUNC.NTZ R3, R2 ;  /* 0x0000000200037305 */ /* 0x000064000021f000 */
[----:B0-----:R-:W-:Y:S01]  /*0770*/  IMAD.MOV.U32 R2, RZ, RZ, RZ ;  /* 0x000000ffff027224 */ /* 0x001fe200078e00ff */
[----:B-1----:R-:W-:-:S05]  /*0780*/  IADD3 R5, RZ, -R3, RZ ;  /* 0x80000003ff057210 */ /* 0x002fca0007ffe0ff */
[----:B------:R-:W-:-:S04]  /*0790*/  IMAD R5, R5, c[0x0][0x198], RZ ;  /* 0x0000660005057a24 */ /* 0x000fc800078e02ff */
[----:B------:R-:W-:-:S06]  /*07a0*/  IMAD.HI.U32 R3, R3, R5, R2 ;  /* 0x0000000503037227 */ /* 0x000fcc00078e0002 */
[----:B--2---:R-:W-:-:S04]  /*07b0*/  IMAD.HI.U32 R6, R3, R4, RZ ;  /* 0x0000000403067227 */ /* 0x004fc800078e00ff */
[----:B------:R-:W-:-:S04]  /*07c0*/  IMAD.MOV R3, RZ, RZ, -R6 ;  /* 0x000000ffff037224 */ /* 0x000fc800078e0a06 */
[----:B------:R-:W-:-:S05]  /*07d0*/  IMAD R3, R3, c[0x0][0x198], R4 ;  /* 0x0000660003037a24 */ /* 0x000fca00078e0204 */
[----:B------:R-:W-:-:S13]  /*07e0*/  ISETP.GE.U32.AND P0, PT, R3, c[0x0][0x198], PT ;  /* 0x0000660003007a0c */ /* 0x000fda0003f06070 */
[----:B------:R-:W-:Y:S02]  /*07f0*/  @P0 IADD3 R3, R3, -c[0x0][0x198], RZ ;  /* 0x8000660003030a10 */ /* 0x000fe40007ffe0ff */
[----:B------:R-:W-:Y:S02]  /*0800*/  @P0 IADD3 R6, R6, 0x1, RZ ;  /* 0x0000000106060810 */ /* 0x000fe40007ffe0ff */
[----:B------:R-:W-:-:S13]  /*0810*/  ISETP.GE.U32.AND P1, PT, R3, c[0x0][0x198], PT ;  /* 0x0000660003007a0c */ /* 0x000fda0003f26070 */
[----:B------:R-:W-:Y:S02]  /*0820*/  @P1 IADD3 R6, R6, 0x1, RZ ;  /* 0x0000000106061810 */ /* 0x000fe40007ffe0ff */
[----:B------:R-:W-:Y:S02]  /*0830*/  @!P2 LOP3.LUT R6, RZ, c[0x0][0x198], RZ, 0x33, !PT ;  /* 0x00006600ff06aa12 */ /* 0x000fe400078e33ff */
.L_x_46:
[----:B------:R-:W-:Y:S05]  /*0840*/  BSYNC B0 ;  /* 0x0000000000007941 */ /* 0x000fea0003800000 */
.L_x_44:
        /* <DEDUP_REMOVED lines=8> */
[----:B------:R-:W-:Y:S05]  /*08d0*/  CALL.REL.NOINC `($__internal_4_$__cuda_sm20_div_u64) ;  /* 0x00001f3000007944 */ /* 0x000fea0003c00000 */
[----:B------:R-:W-:Y:S05]  /*08e0*/  BRA `(.L_x_49) ;  /* 0x0000013000007947 */ /* 0x000fea0003800000 */
.L_x_48:
[----:B------:R-:W0:Y:S01]  /*08f0*/  I2F.U32.RP R0, c[0x0][0x1a0] ;  /* 0x0000680000007b06 */ /* 0x000e220000209000 */
[----:B------:R-:W-:Y:S01]  /*0900*/  ISETP.NE.U32.AND P2, PT, RZ, c[0x0][0x1a0], PT ;  /* 0x00006800ff007a0c */ /* 0x000fe20003f45070 */
[----:B------:R-:W-:-:S06]  /*0910*/  IMAD.MOV.U32 R9, RZ, RZ, RZ ;  /* 0x000000ffff097224 */ /* 0x000fcc00078e00ff */
[----:B0-----:R-:W0:Y:S02]  /*0920*/  MUFU.RCP R0, R0 ;  /* 0x0000000000007308 */ /* 0x001e240000001000 */
[----:B0-----:R-:W-:-:S06]  /*0930*/  IADD3 R2, R0, 0xffffffe, RZ ;  /* 0x0ffffffe00027810 */ /* 0x001fcc0007ffe0ff */
[----:B------:R0:W1:Y:S02]  /*0940*/  F2I.FTZ.U32.TRUNC.NTZ R3, R2 ;  /* 0x0000000200037305 */ /* 0x000064000021f000 */
[----:B0-----:R-:W-:Y:S02]  /*0950*/  IMAD.MOV.U32 R2, RZ, RZ, RZ ;  /* 0x000000ffff027224 */ /* 0x001fe400078e00ff */
[----:B-1----:R-:W-:-:S04]  /*0960*/  IMAD.MOV R5, RZ, RZ, -R3 ;  /* 0x000000ffff057224 */ /* 0x002fc800078e0a03 */
        /* <DEDUP_REMOVED lines=10> */
[----:B------:R-:W-:Y:S02]  /*0a10*/  @!P2 LOP3.LUT R8, RZ, c[0x0][0x1a0], RZ, 0x33, !PT ;  /* 0x00006800ff08aa12 */ /* 0x000fe400078e33ff */
.L_x_49:
[----:B------:R-:W-:Y:S05]  /*0a20*/  BSYNC B0 ;  /* 0x0000000000007941 */ /* 0x000fea0003800000 */
.L_x_47:
        /* <DEDUP_REMOVED lines=8> */
[----:B------:R-:W-:Y:S05]  /*0ab0*/  CALL.REL.NOINC `($__internal_5_$__cuda_sm20_rem_u64) ;  /* 0x000021a000007944 */ /* 0x000fea0003c00000 */
[----:B------:R-:W-:Y:S05]  /*0ac0*/  BRA `(.L_x_52) ;  /* 0x0000011000007947 */ /* 0x000fea0003800000 */
.L_x_51:
        /* <DEDUP_REMOVED lines=17> */
.L_x_52:
[----:B------:R-:W-:Y:S05]  /*0be0*/  BSYNC B0 ;  /* 0x0000000000007941 */ /* 0x000fea0003800000 */
.L_x_50:
[----:B------:R-:W2:Y:S01]  /*0bf0*/  LDL R6, [R1+0xc] ;  /* 0x00000c0001067983 */ /* 0x000ea20000100800 */
[----:B------:R-:W-:Y:S01]  /*0c00*/  IADD3 R3, R0, 0x1, RZ ;  /* 0x0000000100037810 */ /* 0x000fe20007ffe0ff */
[----:B------:R-:W0:Y:S01]  /*0c10*/  I2F R2, R0 ;  /* 0x0000000000027306 */ /* 0x000e220000201400 */
[----:B------:R-:W-:Y:S01]  /*0c20*/  IMAD.MOV.U32 R4, RZ, RZ, c[0x0][0x1b0] ;  /* 0x00006c00ff047624 */ /* 0x000fe200078e00ff */
[----:B------:R-:W-:Y:S06]  /*0c30*/  BSSY B0, `(.L_x_53) ;  /* 0x000002d000007945 */ /* 0x000fec0003800000 */
[----:B------:R-:W1:Y:S01]  /*0c40*/  I2F R3, R3 ;  /* 0x0000000300037306 */ /* 0x000e620000201400 */
[----:B0-----:R-:W-:-:S07]  /*0c50*/  FFMA.FTZ R2, R2, R4, -0.5 ;  /* 0xbf00000002027423 */ /* 0x001fce0000010004 */
[----:B------:R-:W0:Y:S01]  /*0c60*/  F2I.FTZ.CEIL.NTZ R2, R2 ;  /* 0x0000000200027305 */ /* 0x000e22000021b100 */
[----:B-1----:R-:W-:-:S07]  /*0c70*/  FFMA.FTZ R4, R3, R4, -0.5 ;  /* 0xbf00000003047423 */ /* 0x002fce0000010004 */
[----:B------:R-:W1:Y:S01]  /*0c80*/  F2I.FTZ.CEIL.NTZ R4, R4 ;  /* 0x0000000400047305 */ /* 0x000e62000021b100 */
[----:B0-----:R-:W-:Y:S02]  /*0c90*/  IMNMX R2, R2, c[0x0][0x178], PT ;  /* 0x00005e0002027a17 */ /* 0x001fe40003800200 */
[----:B-1----:R-:W-:-:S05]  /*0ca0*/  IMNMX R0, R4, c[0x0][0x178], PT ;  /* 0x00005e0004007a17 */ /* 0x002fca0003800200 */
[----:B------:R0:W-:Y:S04]  /*0cb0*/  STL [R1], R0 ;  /* 0x0000000001007387 */ /* 0x0001e80000100800 */
[----:B------:R0:W-:Y:S01]  /*0cc0*/  STL [R1+0x10], R2 ;  /* 0x0000100201007387 */ /* 0x0001e20000100800 */
[----:B--2---:R-:W-:-:S04]  /*0cd0*/  LOP3.LUT R5, R6, c[0x0][0x1a4], RZ, 0xfc, !PT ;  /* 0x0000690006057a12 */ /* 0x004fc800078efcff */
[----:B------:R-:W-:-:S13]  /*0ce0*/  ISETP.NE.U32.AND P0, PT, R5, RZ, PT ;  /* 0x000000ff0500720c */ /* 0x000fda0003f05070 */
[----:B------:R-:W-:Y:S05]  /*0cf0*/  @!P0 BRA `(.L_x_54) ;  /* 0x000000a000008947 */ /* 0x000fea0003800000 */
[----:B0-----:R0:W5:Y:S01]  /*0d00*/  LDL R0, [R1+0x8] ;  /* 0x0000080001007983 */ /* 0x0011620000100800 */
[----:B------:R-:W-:Y:S01]  /*0d10*/  MOV R7, R6 ;  /* 0x0000000600077202 */ /* 0x000fe20000000f00 */
[----:B------:R-:W-:Y:S01]  /*0d20*/  IMAD.MOV.U32 R6, RZ, RZ, c[0x0][0x1a0] ;  /* 0x00006800ff067624 */ /* 0x000fe200078e00ff */
[----:B------:R-:W-:Y:S01]  /*0d30*/  MOV R4, 0xd60 ;  /* 0x00000d6000047802 */ /* 0x000fe20000000f00 */
[----:B------:R-:W-:Y:S02]  /*0d40*/  IMAD.MOV.U32 R5, RZ, RZ, c[0x0][0x1a4] ;  /* 0x00006900ff057624 */ /* 0x000fe400078e00ff */
[----:B0----5:R-:W-:Y:S05]  /*0d50*/  CALL.REL.NOINC `($__internal_4_$__cuda_sm20_div_u64) ;  /* 0x00001ab000007944 */ /* 0x021fea0003c00000 */
[----:B------:R-:W2:Y:S01]  /*0d60*/  LDL R0, [R1+0x8] ;  /* 0x0000080001007983 */ /* 0x000ea20000100800 */
[----:B------:R-:W-:-:S04]  /*0d70*/  IMAD.MOV R4, RZ, RZ, -R8 ;  /* 0x000000ffff047224 */ /* 0x000fc800078e0a08 */
[----:B--2---:R-:W-:Y:S01]  /*0d80*/  IMAD R4, R4, c[0x0][0x1a0], R0 ;  /* 0x0000680004047a24 */ /* 0x004fe200078e0200 */
[----:B------:R-:W-:Y:S05]  /*0d90*/  BRA `(.L_x_55) ;  /* 0x0000016000007947 */ /* 0x000fea0003800000 */
.L_x_54:
[----:B0-----:R-:W2:Y:S01]  /*0da0*/  LDL R6, [R1+0x8] ;  /* 0x0000080001067983 */ /* 0x001ea20000100800 */
        /* <DEDUP_REMOVED lines=21> */
.L_x_55:
[----:B------:R-:W-:Y:S05]  /*0f00*/  BSYNC B0 ;  /* 0x0000000000007941 */ /* 0x000fea0003800000 */
.L_x_53:
        /* <DEDUP_REMOVED lines=8> */
[----:B------:R-:W-:Y:S05]  /*0f90*/  CALL.REL.NOINC `($__internal_5_$__cuda_sm20_rem_u64) ;  /* 0x00001cc000007944 */ /* 0x000fea0003c00000 */
[----:B------:R-:W-:Y:S05]  /*0fa0*/  BRA `(.L_x_58) ;  /* 0x0000011000007947 */ /* 0x000fea0003800000 */
.L_x_57:
        /* <DEDUP_REMOVED lines=17> */
.L_x_58:
[----:B------:R-:W-:Y:S05]  /*10c0*/  BSYNC B0 ;  /* 0x0000000000007941 */ /* 0x000fea0003800000 */
.L_x_56:
        /* <DEDUP_REMOVED lines=11> */
[----:B-1----:R-:W4:Y:S01]  /*1180*/  LDL R12, [R1+0x14] ;  /* 0x00001400010c7983 */ /* 0x002f220000100800 */
[----:B------:R-:W-:Y:S01]  /*1190*/  FFMA.FTZ R5, R5, R8, -0.5 ;  /* 0xbf00000005057423 */ /* 0x000fe20000010008 */
[----:B------:R-:W0:Y:S01]  /*11a0*/  F2I.FTZ.CEIL.NTZ R0, R7 ;  /* 0x0000000700007305 */ /* 0x000e22000021b100 */
[----:B------:R-:W-:Y:S01]  /*11b0*/  IMAD.MOV.U32 R4, RZ, RZ, c[0x0][0x1b4] ;  /* 0x00006d00ff047624 */ /* 0x000fe200078e00ff */
[----:B------:R-:W-:-:S02]  /*11c0*/  UMOV UR4, URZ ;  /* 0x0000003f00047c82 */ /* 0x000fc40008000000 */
[----:B------:R-:W-:Y:S01]  /*11d0*/  ULDC.64 UR12, c[0x0][0x118] ;  /* 0x00004600000c7ab9 */ /* 0x000fe20000000a00 */
[-C--:B--2---:R-:W-:Y:S02]  /*11e0*/  FFMA.FTZ R2, R2, R4.reuse, -0.5 ;  /* 0xbf00000002027423 */ /* 0x084fe40000010004 */
        /* <DEDUP_REMOVED lines=8> */
[----:B------:R-:W-:Y:S02]  /*1270*/  SHF.R.S32.HI R11, RZ, 0x1f, R10 ;  /* 0x0000001fff0b7819 */ /* 0x000fe4000001140a */
[----:B--2---:R-:W-:Y:S02]  /*1280*/  IMNMX R27, R2, c[0x0][0x180], PT ;  /* 0x00006000021b7a17 */ /* 0x004fe40003800200 */
[----:B------:R-:W-:Y:S02]  /*1290*/  ISETP.GE.U32.AND P1, PT, R9, 0x3, PT ;  /* 0x000000030900780c */ /* 0x000fe40003f26070 */
[C---:B------:R-:W-:Y:S02]  /*12a0*/  IADD3 R23, R10.reuse, 0x1, RZ ;  /* 0x000000010a177810 */ /* 0x040fe40007ffe0ff */
[----:B------:R-:W-:-:S02]  /*12b0*/  IADD3 R21, R10, 0x2, RZ ;  /* 0x000000020a157810 */ /* 0x000fc40007ffe0ff */
[----:B0-----:R-:W-:Y:S02]  /*12c0*/  IMNMX R2, R3, c[0x0][0x180], PT ;  /* 0x0000600003027a17 */ /* 0x001fe40003800200 */
[----:B------:R-:W-:Y:S02]  /*12d0*/  IADD3 R3, R10, 0x3, RZ ;  /* 0x000000030a037810 */ /* 0x000fe40007ffe0ff */
[----:B----4-:R-:W-:-:S05]  /*12e0*/  SHF.R.S32.HI R4, RZ, 0x1f, R12 ;  /* 0x0000001fff047819 */ /* 0x010fca000001140c */
[----:B------:R0:W-:Y:S02]  /*12f0*/  STL [R1+0x18], R4 ;  /* 0x0000180401007387 */ /* 0x0001e40000100800 */
[----:B0-----:R-:W-:-:S05]  /*1300*/  IMAD.IADD R4, R0, 0x1, -R10 ;  /* 0x0000000100047824 */ /* 0x001fca00078e0a0a */
[----:B------:R-:W-:Y:S02]  /*1310*/  LOP3.LUT R4, R4, 0x3, RZ, 0xc0, !PT ;  /* 0x0000000304047812 */ /* 0x000fe400078ec0ff */
.L_x_75:
[----:B0-----:R-:W2:Y:S04]  /*1320*/  LDL R6, [R1] ;  /* 0x0000000001067983 */ /* 0x001ea80000100800 */
[----:B------:R-:W2:Y:S01]  /*1330*/  LDL R5, [R1+0x10] ;  /* 0x0000100001057983 */ /* 0x000ea20000100800 */
[----:B------:R-:W-:Y:S01]  /*1340*/  BSSY B2, `(.L_x_59) ;  /* 0x00000e0000027945 */ /* 0x000fe20003800000 */
[----:B------:R-:W-:Y:S01]  /*1350*/  HFMA2.MMA R22, -RZ, RZ, 0, 0 ;  /* 0x00000000ff167435 */ /* 0x000fe200000001ff */
[----:B--2---:R-:W-:-:S13]  /*1360*/  ISETP.GE.AND P0, PT, R5, R6, PT ;  /* 0x000000060500720c */ /* 0x004fda0003f06270 */
[----:B------:R-:W-:Y:S05]  /*1370*/  @P0 BRA `(.L_x_60) ;  /* 0x00000dc000000947 */ /* 0x000fea0003800000 */
[----:B------:R-:W2:Y:S04]  /*1380*/  LDL R7, [R1+0x18] ;  /* 0x0000180001077983 */ /* 0x000ea80000100800 */
[----:B------:R-:W2:Y:S01]  /*1390*/  LDL R6, [R1+0x14] ;  /* 0x0000140001067983 */ /* 0x000ea20000100800 */
[----:B------:R-:W-:Y:S01]  /*13a0*/  USHF.R.S32.HI UR5, URZ, 0x1f, UR4 ;  /* 0x0000001f3f057899 */ /* 0x000fe20008011404 */
[----:B------:R-:W-:Y:S01]  /*13b0*/  IMAD.U32 R29, RZ, RZ, UR4 ;  /* 0x00000004ff1d7e24 */ /* 0x000fe2000f8e00ff */
[----:B------:R-:W-:Y:S01]  /*13c0*/  ULDC.64 UR10, c[0x0][0x170] ;  /* 0x00005c00000a7ab9 */ /* 0x000fe20000000a00 */
[----:B------:R-:W-:Y:S01]  /*13d0*/  IMAD.MOV.U32 R24, RZ, RZ, R5 ;  /* 0x000000ffff187224 */ /* 0x000fe200078e0005 */
[----:B------:R-:W-:Y:S01]  /*13e0*/  UIMAD UR5, UR5, UR10, URZ ;  /* 0x0000000a050572a4 */ /* 0x000fe2000f8e023f */
[----:B------:R-:W-:-:S03]  /*13f0*/  IMAD.MOV.U32 R22, RZ, RZ, RZ ;  /* 0x000000ffff167224 */ /* 0x000fc600078e00ff */
[----:B------:R-:W-:Y:S01]  /*1400*/  UIMAD UR5, UR4, UR11, UR5 ;  /* 0x0000000b040572a4 */ /* 0x000fe2000f8e0205 */
[----:B--2---:R-:W-:-:S05]  /*1410*/  IMAD.WIDE.U32 R28, R29, c[0x0][0x170], R6 ;  /* 0x00005c001d1c7a25 */ /* 0x004fca00078e0006 */
[----:B------:R-:W-:-:S05]  /*1420*/  IADD3 R5, R29, UR5, RZ ;  /* 0x000000051d057c10 */ /* 0x000fca000fffe0ff */
[----:B------:R0:W-:Y:S02]  /*1430*/  STL [R1+0x4], R5 ;  /* 0x0000040501007387 */ /* 0x0001e40000100800 */
.L_x_73:
[----:B------:R-:W-:Y:S01]  /*1440*/  ISETP.GE.AND P0, PT, R27, R2, PT ;  /* 0x000000021b00720c */ /* 0x000fe20003f06270 */
[----:B------:R-:W-:-:S12]  /*1450*/  BSSY B1, `(.L_x_61) ;  /* 0x00000ca000017945 */ /* 0x000fd80003800000 */
[----:B------:R-:W-:Y:S05]  /*1460*/  @P0 BRA `(.L_x_62) ;  /* 0x00000c8000000947 */ /* 0x000fea0003800000 */
[----:B0-----:R-:W2:Y:S01]  /*1470*/  LDL R5, [R1+0x4] ;  /* 0x0000040001057983 */ /* 0x001ea20000100800 */
[--C-:B------:R-:W-:Y:S01]  /*1480*/  SHF.R.S32.HI R7, RZ, 0x1f, R24.reuse ;  /* 0x0000001fff077819 */ /* 0x100fe20000011418 */
[----:B------:R-:W-:-:S04]  /*1490*/  IMAD.MOV.U32 R6, RZ, RZ, R24 ;  /* 0x000000ffff067224 */ /* 0x000fc800078e0018 */
[----:B------:R-:W-:-:S04]  /*14a0*/  IMAD.WIDE.U32 R12, R28, c[0x0][0x178], R6 ;  /* 0x00005e001c0c7a25 */ /* 0x000fc800078e0006 */
[----:B------:R-:W-:Y:S02]  /*14b0*/  IMAD.MOV.U32 R6, RZ, RZ, R27 ;  /* 0x000000ffff067224 */ /* 0x000fe400078e001b */
[----:B--2---:R-:W-:-:S04]  /*14c0*/  IMAD R5, R5, c[0x0][0x178], RZ ;  /* 0x00005e0005057a24 */ /* 0x004fc800078e02ff */
[----:B------:R-:W-:-:S04]  /*14d0*/  IMAD R5, R28, c[0x0][0x17c], R5 ;  /* 0x00005f001c057a24 */ /* 0x000fc800078e0205 */
[----:B------:R-:W-:Y:S02]  /*14e0*/  IMAD.IADD R7, R13, 0x1, R5 ;  /* 0x000000010d077824 */ /* 0x000fe400078e0205 */
.L_x_72:
[----:B------:R-:W-:Y:S01]  /*14f0*/  ISETP.GT.AND P0, PT, R0, R10, PT ;  /* 0x0000000a0000720c */ /* 0x000fe20003f04270 */
[----:B------:R-:W-:-:S12]  /*1500*/  BSSY B0, `(.L_x_63) ;  /* 0x00000bb000007945 */ /* 0x000fd80003800000 */
[----:B------:R-:W-:Y:S05]  /*1510*/  @!P0 BRA `(.L_x_64) ;  /* 0x00000b9000008947 */ /* 0x000fea0003800000 */
[----:B------:R-:W-:Y:S01]  /*1520*/  ISETP.NE.AND P0, PT, R4, RZ, PT ;  /* 0x000000ff0400720c */ /* 0x000fe20003f05270 */
[----:B------:R-:W-:Y:S01]  /*1530*/  IMAD R5, R7, c[0x0][0x180], RZ ;  /* 0x0000600007057a24 */ /* 0x000fe200078e02ff */
[--C-:B------:R-:W-:Y:S01]  /*1540*/  SHF.R.S32.HI R9, RZ, 0x1f, R6.reuse ;  /* 0x0000001fff097819 */ /* 0x100fe20000011406 */
[----:B------:R-:W-:Y:S01]  /*1550*/  IMAD.MOV.U32 R8, RZ, RZ, R6 ;  /* 0x000000ffff087224 */ /* 0x000fe200078e0006 */
[----:B------:R-:W-:Y:S01]  /*1560*/  BSSY B3, `(.L_x_65) ;  /* 0x000001b000037945 */ /* 0x000fe20003800000 */
[C---:B------:R-:W-:Y:S02]  /*1570*/  IMAD R5, R12.reuse, c[0x0][0x184], R5 ;  /* 0x000061000c057a24 */ /* 0x040fe400078e0205 */
[----:B------:R-:W-:-:S04]  /*1580*/  IMAD.WIDE.U32 R14, R12, c[0x0][0x180], R8 ;  /* 0x000060000c0e7a25 */ /* 0x000fc800078e0008 */
[----:B------:R-:W-:Y:S01]  /*1590*/  IMAD.MOV.U32 R9, RZ, RZ, R10 ;  /* 0x000000ffff097224 */ /* 0x000fe200078e000a */
[----:B------:R-:W-:Y:S01]  /*15a0*/  IADD3 R8, R15, R5, RZ ;  /* 0x000000050f087210 */ /* 0x000fe20007ffe0ff */
[----:B------:R-:W-:Y:S05]  /*15b0*/  @!P0 BRA `(.L_x_66) ;  /* 0x0000015000008947 */ /* 0x000fea0003800000 */
[----:B------:R-:W-:Y:S02]  /*15c0*/  IMAD R5, R8, c[0x0][0x188], RZ ;  /* 0x0000620008057a24 */ /* 0x000fe400078e02ff */
[----:B------:R-:W-:-:S04]  /*15d0*/  IMAD.WIDE.U32 R18, R14, c[0x0][0x188], R10 ;  /* 0x000062000e127a25 */ /* 0x000fc800078e000a */
[----:B------:R-:W-:Y:S01]  /*15e0*/  IMAD R5, R14, c[0x0][0x18c], R5 ;  /* 0x000063000e057a24 */ /* 0x000fe200078e0205 */
[----:B------:R-:W-:-:S03]  /*15f0*/  LEA R16, P0, R18, c[0x0][0x160], 0x1 ;  /* 0x0000580012107a11 */ /* 0x000fc600078008ff */
[----:B------:R-:W-:-:S05]  /*1600*/  IMAD.IADD R5, R19, 0x1, R5 ;  /* 0x0000000113057824 */ /* 0x000fca00078e0205 */
[----:B------:R-:W-:-:S05]  /*1610*/  LEA.HI.X R17, R18, c[0x0][0x164], R5, 0x1, P0 ;  /* 0x0000590012117a11 */ /* 0x000fca00000f0c05 */
[----:B------:R-:W2:Y:S01]  /*1620*/  LDG.E.U16 R5, [R16.64] ;  /* 0x0000000c10057981 */ /* 0x000ea2000c1e1500 */
[----:B------:R-:W-:Y:S01]  /*1630*/  ISETP.NE.AND P0, PT, R4, 0x1, PT ;  /* 0x000000010400780c */ /* 0x000fe20003f05270 */
[----:B------:R-:W-:Y:S01]  /*1640*/  IMAD.MOV.U32 R9, RZ, RZ, R23 ;  /* 0x000000ffff097224 */ /* 0x000fe200078e0017 */
[----:B--2---:R-:W-:-:S05]  /*1650*/  PRMT R5, RZ, 0x5410, R5 ;  /* 0x00005410ff057816 */ /* 0x004fca0000000005 */
[----:B------:R-:W-:-:S06]  /*1660*/  FADD.FTZ R22, R22, R5 ;  /* 0x0000000516167221 */ /* 0x000fcc0000010000 */
[----:B------:R-:W-:Y:S05]  /*1670*/  @!P0 BRA `(.L_x_66) ;  /* 0x0000009000008947 */ /* 0x000fea0003800000 */
[----:B------:R-:W-:Y:S01]  /*1680*/  ISETP.NE.AND P0, PT, R4, 0x2, PT ;  /* 0x000000020400780c */ /* 0x000fe20003f05270 */
[----:B------:R0:W2:-:S12]  /*1690*/  LDG.E.U16 R5, [R16.64+0x2] ;  /* 0x0000020c10057981 */ /* 0x000098000c1e1500 */
[----:B0-----:R-:W3:Y:S01]  /*16a0*/  @P0 LDG.E.U16 R16, [R16.64+0x4] ;  /* 0x0000040c10100981 */ /* 0x001ee2000c1e1500 */
[----:B------:R-:W-:Y:S02]  /*16b0*/  IMAD.MOV.U32 R9, RZ, RZ, R21 ;  /* 0x000000ffff097224 */ /* 0x000fe400078e0015 */
[----:B------:R-:W-:Y:S01]  /*16c0*/  @P0 IMAD.MOV.U32 R9, RZ, RZ, R3 ;  /* 0x000000ffff090224 */ /* 0x000fe200078e0003 */
[----:B--2---:R-:W-:-:S05]  /*16d0*/  PRMT R5, RZ, 0x5410, R5 ;  /* 0x00005410ff057816 */ /* 0x004fca0000000005 */
[----:B------:R-:W-:Y:S01]  /*16e0*/  FADD.FTZ R22, R22, R5 ;  /* 0x0000000516167221 */ /* 0x000fe20000010000 */
[----:B---3--:R-:W-:-:S05]  /*16f0*/  @P0 PRMT R5, RZ, 0x5410, R16 ;  /* 0x00005410ff050816 */ /* 0x008fca0000000010 */
[----:B------:R-:W-:Y:S02]  /*1700*/  @P0 FADD.FTZ R22, R22, R5 ;  /* 0x0000000516160221 */ /* 0x000fe40000010000 */
.L_x_66:
[----:B------:R-:W-:Y:S05]  /*1710*/  BSYNC B3 ;  /* 0x0000000000037941 */ /* 0x000fea0003800000 */
.L_x_65:
[----:B------:R-:W-:Y:S05]  /*1720*/  @!P1 BRA `(.L_x_64) ;  /* 0x0000098000009947 */ /* 0x000fea0003800000 */
[----:B------:R-:W-:Y:S01]  /*1730*/  IMAD.IADD R5, R0, 0x1, -R9 ;  /* 0x0000000100057824 */ /* 0x000fe200078e0a09 */
[----:B------:R-:W-:Y:S01]  /*1740*/  BSSY B3, `(.L_x_67) ;  /* 0x0000053000037945 */ /* 0x000fe20003800000 */
[----:B------:R-:W-:-:S03]  /*1750*/  PLOP3.LUT P0, PT, PT, PT, PT, 0x80, 0x0 ;  /* 0x000000000000781c */ /* 0x000fc60003f0f070 */
[----:B------:R-:W-:-:S13]  /*1760*/  ISETP.GT.AND P2, PT, R5, 0xc, PT ;  /* 0x0000000c0500780c */ /* 0x000fda0003f44270 */
[----:B------:R-:W-:Y:S05]  /*1770*/  @!P2 BRA `(.L_x_68) ;  /* 0x000004f00000a947 */ /* 0x000fea0003800000 */
[----:B------:R-:W-:Y:S02]  /*1780*/  PLOP3.LUT P0, PT, PT, PT, PT, 0x8, 0x0 ;  /* 0x000000000000781c */ /* 0x000fe40003f0e170 */
[----:B------:R-:W-:Y:S02]  /*1790*/  IADD3 R5, R0, -0xc, RZ ;  /* 0xfffffff400057810 */ /* 0x000fe40007ffe0ff */
.L_x_69:
[--C-:B------:R-:W-:Y:S01]  /*17a0*/  SHF.R.S32.HI R17, RZ, 0x1f, R9.reuse ;  /* 0x0000001fff117819 */ /* 0x100fe20000011409 */
[----:B------:R-:W-:Y:S02]  /*17b0*/  IMAD R20, R8, c[0x0][0x188], RZ ;  /* 0x0000620008147a24 */ /* 0x000fe400078e02ff */
[----:B------:R-:W-:Y:S02]  /*17c0*/  IMAD.MOV.U32 R16, RZ, RZ, R9 ;  /* 0x000000ffff107224 */ /* 0x000fe400078e0009 */
[C---:B------:R-:W-:Y:S02]  /*17d0*/  IMAD R20, R14.reuse, c[0x0][0x18c], R20 ;  /* 0x000063000e147a24 */ /* 0x040fe400078e0214 */
[----:B------:R-:W-:-:S04]  /*17e0*/  IMAD.WIDE.U32 R16, R14, c[0x0][0x188], R16 ;  /* 0x000062000e107a25 */ /* 0x000fc800078e0010 */
[----:B------:R-:W-:Y:S01]  /*17f0*/  IMAD.IADD R17, R20, 0x1, R17 ;  /* 0x0000000114117824 */ /* 0x000fe200078e0211 */
[----:B------:R-:W-:-:S04]  /*1800*/  LEA R18, P2, R16, c[0x0][0x160], 0x1 ;  /* 0x0000580010127a11 */ /* 0x000fc800078408ff */
[----:B------:R-:W-:-:S05]  /*1810*/  LEA.HI.X R19, R16, c[0x0][0x164], R17, 0x1, P2 ;  /* 0x0000590010137a11 */ /* 0x000fca00010f0c11 */
[----:B------:R-:W2:Y:S04]  /*1820*/  LDG.E.U16 R16, [R18.64] ;  /* 0x0000000c12107981 */ /* 0x000ea8000c1e1500 */
[----:B------:R0:W3:Y:S01]  /*1830*/  LDG.E.U16 R17, [R18.64+0x4] ;  /* 0x0000040c12117981 */ /* 0x0000e2000c1e1500 */
[----:B--2---:R-:W-:-:S05]  /*1840*/  PRMT R16, RZ, 0x5410, R16 ;  /* 0x00005410ff107816 */ /* 0x004fca0000000010 */
[----:B------:R-:W-:Y:S02]  /*1850*/  FADD.FTZ R22, R16, R22 ;  /* 0x0000001610167221 */ /* 0x000fe40000010000 */
[----:B------:R0:W2:Y:S04]  /*1860*/  LDG.E.U16 R16, [R18.64+0x2] ;  /* 0x0000020c12107981 */ /* 0x0000a8000c1e1500 */
[----:B0-----:R0:W4:Y:S01]  /*1870*/  LDG.E.U16 R18, [R18.64+0x6] ;  /* 0x0000060c12127981 */ /* 0x001122000c1e1500 */
[----:B---3--:R-:W-:Y:S02]  /*1880*/  PRMT R17, RZ, 0x5410, R17 ;  /* 0x00005410ff117816 */ /* 0x008fe40000000011 */
[----:B--2---:R-:W-:-:S05]  /*1890*/  PRMT R16, RZ, 0x5410, R16 ;  /* 0x00005410ff107816 */ /* 0x004fca0000000010 */
[----:B------:R-:W-:-:S04]  /*18a0*/  FADD.FTZ R16, R22, R16 ;  /* 0x0000001016107221 */ /* 0x000fc80000010000 */
[----:B0-----:R-:W-:Y:S01]  /*18b0*/  FADD.FTZ R19, R16, R17 ;  /* 0x0000001110137221 */ /* 0x001fe20000010000 */
[----:B------:R-:W-:-:S04]  /*18c0*/  IADD3 R16, R9, 0x4, RZ ;  /* 0x0000000409107810 */ /* 0x000fc80007ffe0ff */
[----:B------:R-:W-:Y:S02]  /*18d0*/  SHF.R.S32.HI R17, RZ, 0x1f, R16 ;  /* 0x0000001fff117819 */ /* 0x000fe40000011410 */
[----:B----4-:R-:W-:-:S03]  /*18e0*/  PRMT R18, RZ, 0x5410, R18 ;  /* 0x00005410ff127816 */ /* 0x010fc60000000012 */
[----:B------:R-:W-:-:S04]  /*18f0*/  IMAD.WIDE.U32 R16, R14, c[0x0][0x188], R16 ;  /* 0x000062000e107a25 */ /* 0x000fc800078e0010 */
[----:B------:R-:W-:Y:S01]  /*1900*/  FADD.FTZ R22, R19, R18 ;  /* 0x0000001213167221 */ /* 0x000fe20000010000 */
[----:B------:R-:W-:Y:S01]  /*1910*/  LEA R18, P2, R16, c[0x0][0x160], 0x1 ;  /* 0x0000580010127a11 */ /* 0x000fe200078408ff */
[----:B------:R-:W-:-:S05]  /*1920*/  IMAD.IADD R17, R20, 0x1, R17 ;  /* 0x0000000114117824 */ /* 0x000fca00078e0211 */
[----:B------:R-:W-:-:S05]  /*1930*/  LEA.HI.X R19, R16, c[0x0][0x164], R17, 0x1, P2 ;  /* 0x0000590010137a11 */ /* 0x000fca00010f0c11 */
[----:B------:R-:W2:Y:S04]  /*1940*/  LDG.E.U16 R16, [R18.64] ;  /* 0x0000000c12107981 */ /* 0x000ea8000c1e1500 */
[----:B------:R0:W3:Y:S01]  /*1950*/  LDG.E.U16 R17, [R18.64+0x4] ;  /* 0x0000040c12117981 */ /* 0x0000e2000c1e1500 */
[----:B--2---:R-:W-:-:S05]  /*1960*/  PRMT R16, RZ, 0x5410, R16 ;  /* 0x00005410ff107816 */ /* 0x004fca0000000010 */
[----:B------:R-:W-:Y:S02]  /*1970*/  FADD.FTZ R22, R22, R16 ;  /* 0x0000001016167221 */ /* 0x000fe40000010000 */
[----:B------:R0:W2:Y:S04]  /*1980*/  LDG.E.U16 R16, [R18.64+0x2] ;  /* 0x0000020c12107981 */ /* 0x0000a8000c1e1500 */
[----:B0-----:R-:W4:Y:S01]  /*1990*/  LDG.E.U16 R18, [R18.64+0x6] ;  /* 0x0000060c12127981 */ /* 0x001f22000c1e1500 */
[----:B---3--:R-:W-:Y:S02]  /*19a0*/  PRMT R17, RZ, 0x5410, R17 ;  /* 0x00005410ff117816 */ /* 0x008fe40000000011 */
[----:B--2---:R-:W-:-:S05]  /*19b0*/  PRMT R16, RZ, 0x5410, R16 ;  /* 0x00005410ff107816 */ /* 0x004fca0000000010 */
[----:B------:R-:W-:Y:S01]  /*19c0*/  FADD.FTZ R22, R22, R16 ;  /* 0x0000001016167221 */ /* 0x000fe20000010000 */
[----:B------:R-:W-:-:S03]  /*19d0*/  IADD3 R16, R9, 0x8, RZ ;  /* 0x0000000809107810 */ /* 0x000fc60007ffe0ff */
[----:B------:R-:W-:Y:S01]  /*19e0*/  FADD.FTZ R22, R22, R17 ;  /* 0x0000001116167221 */ /* 0x000fe20000010000 */
[----:B------:R-:W-:Y:S02]  /*19f0*/  SHF.R.S32.HI R17, RZ, 0x1f, R16 ;  /* 0x0000001fff117819 */ /* 0x000fe40000011410 */
[----:B----4-:R-:W-:-:S03]  /*1a00*/  PRMT R18, RZ, 0x5410, R18 ;  /* 0x00005410ff127816 */ /* 0x010fc60000000012 */
[----:B------:R-:W-:-:S04]  /*1a10*/  IMAD.WIDE.U32 R16, R14, c[0x0][0x188], R16 ;  /* 0x000062000e107a25 */ /* 0x000fc800078e0010 */
[----:B------:R-:W-:Y:S01]  /*1a20*/  FADD.FTZ R22, R22, R18 ;  /* 0x0000001216167221 */ /* 0x000fe20000010000 */
[----:B------:R-:W-:Y:S02]  /*1a30*/  IADD3 R17, R20, R17, RZ ;  /* 0x0000001114117210 */ /* 0x000fe40007ffe0ff */
[----:B------:R-:W-:-:S04]  /*1a40*/  LEA R18, P2, R16, c[0x0][0x160], 0x1 ;  /* 0x0000580010127a11 */ /* 0x000fc800078408ff */
[----:B------:R-:W-:-:S05]  /*1a50*/  LEA.HI.X R19, R16, c[0x0][0x164], R17, 0x1, P2 ;  /* 0x0000590010137a11 */ /* 0x000fca00010f0c11 */
[----:B------:R-:W2:Y:S04]  /*1a60*/  LDG.E.U16 R17, [R18.64] ;  /* 0x0000000c12117981 */ /* 0x000ea8000c1e1500 */
[----:B------:R-:W3:Y:S04]  /*1a70*/  LDG.E.U16 R16, [R18.64+0x2] ;  /* 0x0000020c12107981 */ /* 0x000ee8000c1e1500 */
[----:B------:R0:W4:Y:S01]  /*1a80*/  LDG.E.U16 R25, [R18.64+0x6] ;  /* 0x0000060c12197981 */ /* 0x000122000c1e1500 */
[----:B--2---:R-:W-:-:S05]  /*1a90*/  PRMT R17, RZ, 0x5410, R17 ;  /* 0x00005410ff117816 */ /* 0x004fca0000000011 */
[----:B------:R-:W-:Y:S02]  /*1aa0*/  FADD.FTZ R17, R22, R17 ;  /* 0x0000001116117221 */ /* 0x000fe40000010000 */
[----:B------:R0:W2:Y:S01]  /*1ab0*/  LDG.E.U16 R22, [R18.64+0x4] ;  /* 0x0000040c12167981 */ /* 0x0000a2000c1e1500 */
[----:B---3--:R-:W-:-:S05]  /*1ac0*/  PRMT R16, RZ, 0x5410, R16 ;  /* 0x00005410ff107816 */ /* 0x008fca0000000010 */
[----:B0-----:R-:W-:Y:S01]  /*1ad0*/  FADD.FTZ R18, R17, R16 ;  /* 0x0000001011127221 */ /* 0x001fe20000010000 */
[----:B------:R-:W-:-:S04]  /*1ae0*/  IADD3 R16, R9, 0xc, RZ ;  /* 0x0000000c09107810 */ /* 0x000fc80007ffe0ff */
[----:B------:R-:W-:-:S05]  /*1af0*/  SHF.R.S32.HI R17, RZ, 0x1f, R16 ;  /* 0x0000001fff117819 */ /* 0x000fca0000011410 */
[----:B------:R-:W-:-:S04]  /*1b00*/  IMAD.WIDE.U32 R16, R14, c[0x0][0x188], R16 ;  /* 0x000062000e107a25 */ /* 0x000fc800078e0010 */
[----:B------:R-:W-:Y:S01]  /*1b10*/  IMAD.IADD R20, R20, 0x1, R17 ;  /* 0x0000000114147824 */ /* 0x000fe200078e0211 */
[----:B--2---:R-:W-:-:S05]  /*1b20*/  PRMT R22, RZ, 0x5410, R22 ;  /* 0x00005410ff167816 */ /* 0x004fca0000000016 */
[----:B------:R-:W-:Y:S01]  /*1b30*/  FADD.FTZ R22, R18, R22 ;  /* 0x0000001612167221 */ /* 0x000fe20000010000 */
[----:B------:R-:W-:-:S04]  /*1b40*/  LEA R18, P2, R16, c[0x0][0x160], 0x1 ;  /* 0x0000580010127a11 */ /* 0x000fc800078408ff */
[----:B------:R-:W-:-:S05]  /*1b50*/  LEA.HI.X R19, R16, c[0x0][0x164], R20, 0x1, P2 ;  /* 0x0000590010137a11 */ /* 0x000fca00010f0c14 */
[----:B------:R0:W2:Y:S04]  /*1b60*/  LDG.E.U16 R16, [R18.64] ;  /* 0x0000000c12107981 */ /* 0x0000a8000c1e1500 */
[----:B------:R0:W3:Y:S04]  /*1b70*/  LDG.E.U16 R17, [R18.64+0x2] ;  /* 0x0000020c12117981 */ /* 0x0000e8000c1e1500 */
[----:B------:R0:W5:Y:S04]  /*1b80*/  LDG.E.U16 R20, [R18.64+0x4] ;  /* 0x0000040c12147981 */ /* 0x000168000c1e1500 */
[----:B0-----:R-:W5:Y:S01]  /*1b90*/  LDG.E.U16 R18, [R18.64+0x6] ;  /* 0x0000060c12127981 */ /* 0x001f62000c1e1500 */
[----:B----4-:R-:W-:-:S02]  /*1ba0*/  PRMT R25, RZ, 0x5410, R25 ;  /* 0x00005410ff197816 */ /* 0x010fc40000000019 */
[----:B------:R-:W-:-:S03]  /*1bb0*/  IADD3 R9, R9, 0x10, RZ ;  /* 0x0000001009097810 */ /* 0x000fc60007ffe0ff */
[----:B------:R-:W-:Y:S01]  /*1bc0*/  FADD.FTZ R22, R22, R25 ;  /* 0x0000001916167221 */ /* 0x000fe20000010000 */
[----:B------:R-:W-:Y:S02]  /*1bd0*/  ISETP.GE.AND P2, PT, R9, R5, PT ;  /* 0x000000050900720c */ /* 0x000fe40003f46270 */
[----:B--2---:R-:W-:Y:S02]  /*1be0*/  PRMT R16, RZ, 0x5410, R16 ;  /* 0x00005410ff107816 */ /* 0x004fe40000000010 */
[----:B---3--:R-:W-:-:S03]  /*1bf0*/  PRMT R17, RZ, 0x5410, R17 ;  /* 0x00005410ff117816 */ /* 0x008fc60000000011 */
[----:B------:R-:W-:Y:S01]  /*1c00*/  FADD.FTZ R16, R22, R16 ;  /* 0x0000001016107221 */ /* 0x000fe20000010000 */
[----:B-----5:R-:W-:-:S03]  /*1c10*/  PRMT R20, RZ, 0x5410, R20 ;  /* 0x00005410ff147816 */ /* 0x020fc60000000014 */
[----:B------:R-:W-:-:S04]  /*1c20*/  FADD.FTZ R16, R16, R17 ;  /* 0x0000001110107221 */ /* 0x000fc80000010000 */
[----:B------:R-:W-:Y:S01]  /*1c30*/  FADD.FTZ R16, R16, R20 ;  /* 0x0000001410107221 */ /* 0x000fe20000010000 */
[----:B------:R-:W-:-:S05]  /*1c40*/  PRMT R18, RZ, 0x5410, R18 ;  /* 0x00005410ff127816 */ /* 0x000fca0000000012 */
[----:B------:R-:W-:Y:S01]  /*1c50*/  FADD.FTZ R22, R16, R18 ;  /* 0x0000001210167221 */ /* 0x000fe20000010000 */
[----:B------:R-:W-:Y:S05]  /*1c60*/  @!P2 BRA `(.L_x_69) ;  /* 0xfffffb300000a947 */ /* 0x000fea000383ffff */
.L_x_68:
[----:B------:R-:W-:Y:S05]  /*1c70*/  BSYNC B3 ;  /* 0x0000000000037941 */ /* 0x000fea0003800000 */
.L_x_67:
[----:B------:R-:W-:Y:S01]  /*1c80*/  IMAD.IADD R5, R0, 0x1, -R9 ;  /* 0x0000000100057824 */ /* 0x000fe200078e0a09 */
[----:B------:R-:W-:Y:S04]  /*1c90*/  BSSY B3, `(.L_x_70) ;  /* 0x000002b000037945 */ /* 0x000fe80003800000 */
[----:B------:R-:W-:-:S13]  /*1ca0*/  ISETP.GT.AND P2, PT, R5, 0x4, PT ;  /* 0x000000040500780c */ /* 0x000fda0003f44270 */
[----:B------:R-:W-:Y:S05]  /*1cb0*/  @!P2 BRA `(.L_x_71) ;  /* 0x000002800000a947 */ /* 0x000fea0003800000 */
        /* <DEDUP_REMOVED lines=9> */
[----:B------:R-:W3:Y:S04]  /*1d50*/  LDG.E.U16 R25, [R18.64+0x2] ;  /* 0x0000020c12197981 */ /* 0x000ee8000c1e1500 */
[----:B------:R-:W4:Y:S04]  /*1d60*/  LDG.E.U16 R20, [R18.64+0x4] ;  /* 0x0000040c12147981 */ /* 0x000f28000c1e1500 */
[----:B------:R-:W5:Y:S01]  /*1d70*/  LDG.E.U16 R26, [R18.64+0x6] ;  /* 0x0000060c121a7981 */ /* 0x000f62000c1e1500 */
[----:B--2---:R-:W-:-:S02]  /*1d80*/  PRMT R16, RZ, 0x5410, R16 ;  /* 0x00005410ff107816 */ /* 0x004fc40000000010 */
[----:B---3--:R-:W-:-:S03]  /*1d90*/  PRMT R25, RZ, 0x5410, R25 ;  /* 0x00005410ff197816 */ /* 0x008fc60000000019 */
[----:B------:R-:W-:Y:S01]  /*1da0*/  FADD.FTZ R22, R22, R16 ;  /* 0x0000001016167221 */ /* 0x000fe20000010000 */
[----:B------:R-:W-:Y:S02]  /*1db0*/  IADD3 R16, R9, 0x4, RZ ;  /* 0x0000000409107810 */ /* 0x000fe40007ffe0ff */
[----:B----4-:R-:W-:Y:S01]  /*1dc0*/  PRMT R20, RZ, 0x5410, R20 ;  /* 0x00005410ff147816 */ /* 0x010fe20000000014 */
[----:B------:R-:W-:Y:S01]  /*1dd0*/  FADD.FTZ R22, R22, R25 ;  /* 0x0000001916167221 */ /* 0x000fe20000010000 */
[----:B------:R-:W-:Y:S02]  /*1de0*/  SHF.R.S32.HI R17, RZ, 0x1f, R16 ;  /* 0x0000001fff117819 */ /* 0x000fe40000011410 */
[----:B-----5:R-:W-:Y:S01]  /*1df0*/  PRMT R26, RZ, 0x5410, R26 ;  /* 0x00005410ff1a7816 */ /* 0x020fe2000000001a */
[----:B------:R-:W-:Y:S02]  /*1e00*/  FADD.FTZ R22, R22, R20 ;  /* 0x0000001416167221 */ /* 0x000fe40000010000 */
[----:B------:R-:W-:-:S04]  /*1e10*/  IMAD.WIDE.U32 R16, R14, c[0x0][0x188], R16 ;  /* 0x000062000e107a25 */ /* 0x000fc800078e0010 */
[----:B------:R-:W-:Y:S01]  /*1e20*/  IMAD.IADD R5, R5, 0x1, R17 ;  /* 0x0000000105057824 */ /* 0x000fe200078e0211 */
[----:B------:R-:W-:-:S04]  /*1e30*/  LEA R18, P0, R16, c[0x0][0x160], 0x1 ;  /* 0x0000580010127a11 */ /* 0x000fc800078008ff */
[----:B------:R-:W-:-:S05]  /*1e40*/  LEA.HI.X R19, R16, c[0x0][0x164], R5, 0x1, P0 ;  /* 0x0000590010137a11 */ /* 0x000fca00000f0c05 */
[----:B------:R0:W2:Y:S04]  /*1e50*/  LDG.E.U16 R5, [R18.64] ;  /* 0x0000000c12057981 */ /* 0x0000a8000c1e1500 */
[----:B------:R0:W3:Y:S04]  /*1e60*/  LDG.E.U16 R16, [R18.64+0x2] ;  /* 0x0000020c12107981 */ /* 0x0000e8000c1e1500 */
[----:B------:R0:W4:Y:S04]  /*1e70*/  LDG.E.U16 R17, [R18.64+0x4] ;  /* 0x0000040c12117981 */ /* 0x000128000c1e1500 */
[----:B0-----:R-:W5:Y:S01]  /*1e80*/  LDG.E.U16 R18, [R18.64+0x6] ;  /* 0x0000060c12127981 */ /* 0x001f62000c1e1500 */
[----:B------:R-:W-:Y:S01]  /*1e90*/  FADD.FTZ R22, R22, R26 ;  /* 0x0000001a16167221 */ /* 0x000fe20000010000 */
[----:B------:R-:W-:-:S02]  /*1ea0*/  PLOP3.LUT P0, PT, PT, PT, PT, 0x8, 0x0 ;  /* 0x000000000000781c */ /* 0x000fc40003f0e170 */
[----:B------:R-:W-:Y:S02]  /*1eb0*/  IADD3 R9, R9, 0x8, RZ ;  /* 0x0000000809097810 */ /* 0x000fe40007ffe0ff */
[----:B--2---:R-:W-:Y:S02]  /*1ec0*/  PRMT R5, RZ, 0x5410, R5 ;  /* 0x00005410ff057816 */ /* 0x004fe40000000005 */
[----:B---3--:R-:W-:-:S03]  /*1ed0*/  PRMT R16, RZ, 0x5410, R16 ;  /* 0x00005410ff107816 */ /* 0x008fc60000000010 */
[----:B------:R-:W-:Y:S01]  /*1ee0*/  FADD.FTZ R5, R22, R5 ;  /* 0x0000000516057221 */ /* 0x000fe20000010000 */
[----:B----4-:R-:W-:-:S03]  /*1ef0*/  PRMT R17, RZ, 0x5410, R17 ;  /* 0x00005410ff117816 */ /* 0x010fc60000000011 */
[----:B------:R-:W-:-:S04]  /*1f00*/  FADD.FTZ R5, R5, R16 ;  /* 0x0000001005057221 */ /* 0x000fc80000010000 */
[----:B------:R-:W-:Y:S01]  /*1f10*/  FADD.FTZ R5, R5, R17 ;  /* 0x0000001105057221 */ /* 0x000fe20000010000 */
[----:B-----5:R-:W-:-:S05]  /*1f20*/  PRMT R18, RZ, 0x5410, R18 ;  /* 0x00005410ff127816 */ /* 0x020fca0000000012 */
[----:B------:R-:W-:Y:S02]  /*1f30*/  FADD.FTZ R22, R5, R18 ;  /* 0x0000001205167221 */ /* 0x000fe40000010000 */
.L_x_71:
[----:B------:R-:W-:Y:S05]  /*1f40*/  BSYNC B3 ;  /* 0x0000000000037941 */ /* 0x000fea0003800000 */
.L_x_70:
[----:B------:R-:W-:-:S13]  /*1f50*/  ISETP.LT.OR P0, PT, R9, R0, P0 ;  /* 0x000000000900720c */ /* 0x000fda0000701670 */
        /* <DEDUP_REMOVED lines=16> */
[----:B----4-:R-:W-:-:S03]  /*2060*/  PRMT R5, RZ, 0x5410, R5 ;  /* 0x00005410ff057816 */ /* 0x010fc60000000005 */
[----:B------:R-:W-:Y:S01]  /*2070*/  FADD.FTZ R14, R15, R14 ;  /* 0x0000000e0f0e7221 */ /* 0x000fe20000010000 */
[----:B-----5:R-:W-:-:S03]  /*2080*/  PRMT R16, RZ, 0x5410, R16 ;  /* 0x00005410ff107816 */ /* 0x020fc60000000010 */
[----:B------:R-:W-:-:S04]  /*2090*/  FADD.FTZ R5, R14, R5 ;  /* 0x000000050e057221 */ /* 0x000fc80000010000 */
[----:B------:R-:W-:Y:S02]  /*20a0*/  FADD.FTZ R22, R5, R16 ;  /* 0x0000001005167221 */ /* 0x000fe40000010000 */
.L_x_64:
[----:B------:R-:W-:Y:S05]  /*20b0*/  BSYNC B0 ;  /* 0x0000000000007941 */ /* 0x000fea0003800000 */
.L_x_63:
[----:B------:R-:W-:-:S04]  /*20c0*/  IADD3 R6, R6, 0x1, RZ ;  /* 0x0000000106067810 */ /* 0x000fc80007ffe0ff */
[----:B------:R-:W-:-:S13]  /*20d0*/  ISETP.GE.AND P0, PT, R6, R2, PT ;  /* 0x000000020600720c */ /* 0x000fda0003f06270 */
[----:B------:R-:W-:Y:S05]  /*20e0*/  @!P0 BRA `(.L_x_72) ;  /* 0xfffff40000008947 */ /* 0x000fea000383ffff */
.L_x_62:
[----:B------:R-:W-:Y:S05]  /*20f0*/  BSYNC B1 ;  /* 0x0000000000017941 */ /* 0x000fea0003800000 */
.L_x_61:
[----:B0-----:R-:W2:Y:S01]  /*2100*/  LDL R5, [R1] ;  /* 0x0000000001057983 */ /* 0x001ea20000100800 */
[----:B------:R-:W-:-:S04]  /*2110*/  IADD3 R24, R24, 0x1, RZ ;  /* 0x0000000118187810 */ /* 0x000fc80007ffe0ff */
[----:B--2---:R-:W-:-:S13]  /*2120*/  ISETP.GE.AND P0, PT, R24, R5, PT ;  /* 0x000000051800720c */ /* 0x004fda0003f06270 */
[----:B------:R-:W-:Y:S05]  /*2130*/  @!P0 BRA `(.L_x_73) ;  /* 0xfffff30000008947 */ /* 0x000fea000383ffff */
.L_x_60:
[----:B------:R-:W-:Y:S05]  /*2140*/  BSYNC B2 ;  /* 0x0000000000027941 */ /* 0x000fea0003800000 */
.L_x_59:
[----:B------:R-:W2:Y:S01]  /*2150*/  LDL.LU R9, [R1+0xc] ;  /* 0x00000c0001097983 */ /* 0x000ea20000300800 */
[----:B------:R-:W-:Y:S02]  /*2160*/  UIADD3 UR4, UR4, 0x1, URZ ;  /* 0x0000000104047890 */ /* 0x000fe4000fffe03f */
[----:B------:R-:W-:Y:S01]  /*2170*/  ULDC.64 UR10, c[0x0][0x168] ;  /* 0x00005a00000a7ab9 */ /* 0x000fe20000000a00 */
[----:B------:R-:W3:Y:S01]  /*2180*/  LDL.LU R8, [R1+0x8] ;  /* 0x0000080001087983 */ /* 0x000ee20000300800 */
[----:B------:R-:W-:Y:S01]  /*2190*/  UISETP.GE.U32.AND UP0, UPT, UR4, UR10, UPT ;  /* 0x0000000a0400728c */ /* 0x000fe2000bf06070 */
[----:B------:R-:W-:Y:S01]  /*21a0*/  IMAD.U32 R5, RZ, RZ, UR6 ;  /* 0x00000006ff057e24 */ /* 0x000fe2000f8e00ff */
[----:B------:R-:W-:Y:S02]  /*21b0*/  F2FP.BF16.PACK_AB R22, RZ, R22 ;  /* 0x00000016ff16723e */ /* 0x000fe400000010ff */
[----:B------:R-:W-:-:S03]  /*21c0*/  UISETP.GE.U32.AND.EX UP0, UPT, URZ, UR11, UPT, UP0 ;  /* 0x0000000b3f00728c */ /* 0x000fc6000bf06100 */
[----:B------:R-:W-:Y:S02]  /*21d0*/  ULDC.64 UR10, c[0x0][0x170] ;  /* 0x00005c00000a7ab9 */ /* 0x000fe40000000a00 */
[----:B------:R-:W-:-:S04]  /*21e0*/  UIMAD UR5, UR8, UR10, URZ ;  /* 0x0000000a080572a4 */ /* 0x000fc8000f8e023f */
[----:B------:R-:W-:Y:S01]  /*21f0*/  UIMAD UR5, UR6, UR11, UR5 ;  /* 0x0000000b060572a4 */ /* 0x000fe2000f8e0205 */
[----:B---3--:R-:W-:-:S04]  /*2200*/  LEA R6, P0, R8, c[0x0][0x1a8], 0x1 ;  /* 0x00006a0008067a11 */ /* 0x008fc800078008ff */
[--C-:B--2---:R-:W-:Y:S01]  /*2210*/  LEA.HI.X R7, R8, c[0x0][0x1ac], R9.reuse, 0x1, P0 ;  /* 0x00006b0008077a11 */ /* 0x104fe200000f0c09 */
[----:B------:R-:W-:Y:S01]  /*2220*/  IMAD.WIDE.U32 R8, R5, c[0x0][0x170], R8 ;  /* 0x00005c0005087a25 */ /* 0x000fe200078e0008 */
[----:B------:R-:W-:-:S03]  /*2230*/  PLOP3.LUT P0, PT, PT, PT, UP0, 0x80, 0x0 ;  /* 0x000000000000781c */ /* 0x000fc60003f0f008 */
[----:B------:R0:W-:Y:S01]  /*2240*/  STG.E.U16 [R6.64], R22 ;  /* 0x0000001606007986 */ /* 0x0001e2000c10150c */
[----:B------:R-:W-:-:S03]  /*2250*/  IADD3 R5, R9, UR5, RZ ;  /* 0x0000000509057c10 */ /* 0x000fc6000fffe0ff */
[----:B------:R0:W-:Y:S04]  /*2260*/  STL [R1+0x8], R8 ;  /* 0x0000080801007387 */ /* 0x0001e80000100800 */
[----:B------:R0:W-:Y:S02]  /*2270*/  STL [R1+0xc], R5 ;  /* 0x00000c0501007387 */ /* 0x0001e40000100800 */
[----:B------:R-:W-:Y:S01]  /*2280*/  @P0 CALL.REL.NOINC `(.L_x_74) ;  /* 0x0000001000000944 */ /* 0x000fe20003c00000 */
[----:B------:R-:W-:Y:S05]  /*2290*/  BRA `(.L_x_75) ;  /* 0xfffff08000007947 */ /* 0x000fea000383ffff */
.L_x_74:
[----:B------:R-:W-:Y:S05]  /*22a0*/  EXIT ;  /* 0x000000000000794d */ /* 0x000fea0003800000 */
        .weak           $__internal_3_$__cuda_sm20_div_s64
        .type           $__internal_3_$__cuda_sm20_div_s64,@function
        .size           $__internal_3_$__cuda_sm20_div_s64,($__internal_4_$__cuda_sm20_div_u64 - $__internal_3_$__cuda_sm20_div_s64)
$__internal_3_$__cuda_sm20_div_s64:
[----:B------:R-:W2:Y:S04]  /*22b0*/  LDL R8, [R1+0x8] ;  /* 0x0000080001087983 */ /* 0x000ea80000100800 */
[----:B------:R-:W3:Y:S01]  /*22c0*/  LDL R10, [R1+0xc] ;  /* 0x00000c00010a7983 */ /* 0x000ee20000100800 */
[----:B------:R-:W-:-:S02]  /*22d0*/  UIADD3 UR4, UP1, URZ, -UR6, URZ ;  /* 0x800000063f047290 */ /* 0x000fc4000ff3e03f */
[----:B------:R-:W-:Y:S02]  /*22e0*/  UISETP.GE.AND UP0, UPT, UR8, URZ, UPT ;  /* 0x0000003f0800728c */ /* 0x000fe4000bf06270 */
[----:B------:R-:W-:Y:S02]  /*22f0*/  UIADD3.X UR5, URZ, ~UR8, URZ, UP1, !UPT ;  /* 0x800000083f057290 */ /* 0x000fe40008ffe43f */
[----:B------:R-:W-:Y:S02]  /*2300*/  USEL UR4, UR4, UR6, !UP0 ;  /* 0x0000000604047287 */ /* 0x000fe4000c000000 */
[----:B------:R-:W-:-:S09]  /*2310*/  USEL UR5, UR5, UR8, !UP0 ;  /* 0x0000000805057287 */ /* 0x000fd2000c000000 */
[----:B------:R-:W0:Y:S08]  /*2320*/  I2F.U64.RP R6, UR4 ;  /* 0x0000000400067d12 */ /* 0x000e300008309000 */
[----:B0-----:R-:W0:Y:S02]  /*2330*/  MUFU.RCP R6, R6 ;  /* 0x0000000600067308 */ /* 0x001e240000001000 */
[----:B0-----:R-:W-:-:S06]  /*2340*/  IADD3 R2, R6, 0x1ffffffe, RZ ;  /* 0x1ffffffe06027810 */ /* 0x001fcc0007ffe0ff */
[----:B------:R-:W0:Y:S02]  /*2350*/  F2I.U64.TRUNC R2, R2 ;  /* 0x0000000200027311 */ /* 0x000e24000020d800 */
[----:B0-----:R-:W-:-:S04]  /*2360*/  IMAD.WIDE.U32 R4, R2, UR4, RZ ;  /* 0x0000000402047c25 */ /* 0x001fc8000f8e00ff */
[----:B------:R-:W-:Y:S01]  /*2370*/  IMAD R5, R2, UR5, R5 ;  /* 0x0000000502057c24 */ /* 0x000fe2000f8e0205 */
[----:B------:R-:W-:-:S03]  /*2380*/  IADD3 R7, P0, RZ, -R4, RZ ;  /* 0x80000004ff077210 */ /* 0x000fc60007f1e0ff */
[----:B------:R-:W-:Y:S02]  /*2390*/  IMAD R5, R3, UR4, R5 ;  /* 0x0000000403057c24 */ /* 0x000fe4000f8e0205 */
[----:B------:R-:W-:-:S03]  /*23a0*/  IMAD.HI.U32 R4, R2, R7, RZ ;  /* 0x0000000702047227 */ /* 0x000fc600078e00ff */
[----:B------:R-:W-:Y:S01]  /*23b0*/  IADD3.X R9, RZ, ~R5, RZ, P0, !PT ;  /* 0x80000005ff097210 */ /* 0x000fe200007fe4ff */
[----:B------:R-:W-:-:S04]  /*23c0*/  IMAD.MOV.U32 R5, RZ, RZ, R2 ;  /* 0x000000ffff057224 */ /* 0x000fc800078e0002 */
[----:B------:R-:W-:-:S04]  /*23d0*/  IMAD.WIDE.U32 R4, P0, R2, R9, R4 ;  /* 0x0000000902047225 */ /* 0x000fc80007800004 */
[C---:B------:R-:W-:Y:S02]  /*23e0*/  IMAD R11, R3.reuse, R9, RZ ;  /* 0x00000009030b7224 */ /* 0x040fe400078e02ff */
[----:B------:R-:W-:-:S04]  /*23f0*/  IMAD.HI.U32 R4, P1, R3, R7, R4 ;  /* 0x0000000703047227 */ /* 0x000fc80007820004 */
[----:B------:R-:W-:Y:S01]  /*2400*/  IMAD.HI.U32 R9, R3, R9, RZ ;  /* 0x0000000903097227 */ /* 0x000fe200078e00ff */
[----:B------:R-:W-:-:S03]  /*2410*/  IADD3 R5, P2, R11, R4, RZ ;  /* 0x000000040b057210 */ /* 0x000fc60007f5e0ff */
[----:B------:R-:W-:Y:S02]  /*2420*/  IMAD.X R4, R9, 0x1, R3, P0 ;  /* 0x0000000109047824 */ /* 0x000fe400000e0603 */
[----:B------:R-:W-:-:S03]  /*2430*/  IMAD.WIDE.U32 R2, R5, UR4, RZ ;  /* 0x0000000405027c25 */ /* 0x000fc6000f8e00ff */
[----:B------:R-:W-:Y:S01]  /*2440*/  IADD3.X R7, RZ, RZ, R4, P2, P1 ;  /* 0x000000ffff077210 */ /* 0x000fe200017e2404 */
[----:B------:R-:W-:Y:S01]  /*2450*/  IMAD R4, R5, UR5, R3 ;  /* 0x0000000505047c24 */ /* 0x000fe2000f8e0203 */
[----:B------:R-:W-:-:S03]  /*2460*/  IADD3 R3, P0, RZ, -R2, RZ ;  /* 0x80000002ff037210 */ /* 0x000fc60007f1e0ff */
[----:B------:R-:W-:Y:S02]  /*2470*/  IMAD R2, R7, UR4, R4 ;  /* 0x0000000407027c24 */ /* 0x000fe4000f8e0204 */
[----:B------:R-:W-:-:S04]  /*2480*/  IMAD.HI.U32 R4, R5, R3, RZ ;  /* 0x0000000305047227 */ /* 0x000fc800078e00ff */
[----:B------:R-:W-:-:S04]  /*2490*/  IMAD.X R2, RZ, RZ, ~R2, P0 ;  /* 0x000000ffff027224 */ /* 0x000fc800000e0e02 */
[----:B------:R-:W-:-:S06]  /*24a0*/  IMAD.WIDE.U32 R4, P0, R5, R2, R4 ;  /* 0x0000000205047225 */ /* 0x000fcc0007800004 */
[----:B------:R-:W-:-:S04]  /*24b0*/  IMAD.HI.U32 R5, P1, R7, R3, R4 ;  /* 0x0000000307057227 */ /* 0x000fc80007820004 */
[CC--:B------:R-:W-:Y:S02]  /*24c0*/  IMAD R4, R7.reuse, R2.reuse, RZ ;  /* 0x0000000207047224 */ /* 0x0c0fe400078e02ff */
[----:B------:R-:W-:-:S03]  /*24d0*/  IMAD.HI.U32 R2, R7, R2, RZ ;  /* 0x0000000207027227 */ /* 0x000fc600078e00ff */
[----:B------:R-:W-:Y:S01]  /*24e0*/  IADD3 R5, P2, R4, R5, RZ ;  /* 0x0000000504057210 */ /* 0x000fe20007f5e0ff */
[----:B------:R-:W-:Y:S02]  /*24f0*/  IMAD.X R7, R2, 0x1, R7, P0 ;  /* 0x0000000102077824 */ /* 0x000fe400000e0607 */
[----:B------:R-:W-:-:S03]  /*2500*/  IMAD.MOV.U32 R3, RZ, RZ, RZ ;  /* 0x000000ffff037224 */ /* 0x000fc600078e00ff */
[----:B------:R-:W-:Y:S02]  /*2510*/  IADD3.X R7, RZ, RZ, R7, P2, P1 ;  /* 0x000000ffff077210 */ /* 0x000fe400017e2407 */
[----:B--2---:R-:W-:Y:S02]  /*2520*/  IADD3 R9, P4, RZ, -R8, RZ ;  /* 0x80000008ff097210 */ /* 0x004fe40007f9e0ff */
[----:B---3--:R-:W-:-:S04]  /*2530*/  ISETP.GE.AND P3, PT, R10, RZ, PT ;  /* 0x000000ff0a00720c */ /* 0x008fc80003f66270 */
[----:B------:R-:W-:Y:S01]  /*2540*/  SEL R9, R9, R8, !P3 ;  /* 0x0000000809097207 */ /* 0x000fe20005800000 */
[----:B------:R-:W-:-:S04]  /*2550*/  IMAD.X R8, RZ, RZ, ~R10, P4 ;  /* 0x000000ffff087224 */ /* 0x000fc800020e0e0a */
[----:B------:R-:W-:Y:S01]  /*2560*/  IMAD.HI.U32 R2, R5, R9, RZ ;  /* 0x0000000905027227 */ /* 0x000fe200078e00ff */
[----:B------:R-:W-:-:S05]  /*2570*/  SEL R8, R8, R10, !P3 ;  /* 0x0000000a08087207 */ /* 0x000fca0005800000 */
[----:B------:R-:W-:-:S04]  /*2580*/  IMAD.WIDE.U32 R2, R5, R8, R2 ;  /* 0x0000000805027225 */ /* 0x000fc800078e0002 */
[C---:B------:R-:W-:Y:S02]  /*2590*/  IMAD R5, R7.reuse, R8, RZ ;  /* 0x0000000807057224 */ /* 0x040fe400078e02ff */
[----:B------:R-:W-:-:S04]  /*25a0*/  IMAD.HI.U32 R2, P0, R7, R9, R2 ;  /* 0x0000000907027227 */ /* 0x000fc80007800002 */
[----:B------:R-:W-:Y:S01]  /*25b0*/  IMAD.HI.U32 R4, R7, R8, RZ ;  /* 0x0000000807047227 */ /* 0x000fe200078e00ff */
[----:B------:R-:W-:-:S03]  /*25c0*/  IADD3 R5, P1, R5, R2, RZ ;  /* 0x0000000205057210 */ /* 0x000fc60007f3e0ff */
[----:B------:R-:W-:Y:S02]  /*25d0*/  IMAD.X R4, RZ, RZ, R4, P0 ;  /* 0x000000ffff047224 */ /* 0x000fe400000e0604 */
[----:B------:R-:W-:-:S04]  /*25e0*/  IMAD.WIDE.U32 R2, R5, UR4, RZ ;  /* 0x0000000405027c25 */ /* 0x000fc8000f8e00ff */
[----:B------:R-:W-:Y:S01]  /*25f0*/  IMAD.X R4, RZ, RZ, R4, P1 ;  /* 0x000000ffff047224 */ /* 0x000fe200008e0604 */
[----:B------:R-:W-:Y:S01]  /*2600*/  IADD3 R9, P1, -R2, R9, RZ ;  /* 0x0000000902097210 */ /* 0x000fe20007f3e1ff */
[C---:B------:R-:W-:Y:S01]  /*2610*/  IMAD R3, R5.reuse, UR5, R3 ;  /* 0x0000000505037c24 */ /* 0x040fe2000f8e0203 */
[----:B------:R-:W-:Y:S02]  /*2620*/  IADD3 R2, P2, R5, 0x1, RZ ;  /* 0x0000000105027810 */ /* 0x000fe40007f5e0ff */
[----:B------:R-:W-:Y:S01]  /*2630*/  ISETP.GE.U32.AND P0, PT, R9, UR4, PT ;  /* 0x0000000409007c0c */ /* 0x000fe2000bf06070 */
[----:B------:R-:W-:-:S05]  /*2640*/  IMAD R3, R4, UR4, R3 ;  /* 0x0000000404037c24 */ /* 0x000fca000f8e0203 */
[----:B------:R-:W-:Y:S01]  /*2650*/  IADD3.X R8, ~R3, R8, RZ, P1, !PT ;  /* 0x0000000803087210 */ /* 0x000fe20000ffe5ff */
[----:B------:R-:W-:Y:S01]  /*2660*/  IMAD.X R3, RZ, RZ, R4, P2 ;  /* 0x000000ffff037224 */ /* 0x000fe200010e0604 */
[----:B------:R-:W-:Y:S02]  /*2670*/  IADD3 R6, P1, R9, -UR4, RZ ;  /* 0x8000000409067c10 */ /* 0x000fe4000ff3e0ff */
[C---:B------:R-:W-:Y:S02]  /*2680*/  ISETP.GE.U32.AND.EX P0, PT, R8.reuse, UR5, PT, P0 ;  /* 0x0000000508007c0c */ /* 0x040fe4000bf06100 */
[----:B------:R-:W-:Y:S02]  /*2690*/  IADD3.X R7, R8, ~UR5, RZ, P1, !PT ;  /* 0x8000000508077c10 */ /* 0x000fe40008ffe4ff */
[----:B------:R-:W-:Y:S02]  /*26a0*/  SEL R6, R6, R9, P0 ;  /* 0x0000000906067207 */ /* 0x000fe40000000000 */
[----:B------:R-:W-:-:S02]  /*26b0*/  SEL R5, R2, R5, P0 ;  /* 0x0000000502057207 */ /* 0x000fc40000000000 */
[----:B------:R-:W-:Y:S02]  /*26c0*/  SEL R7, R7, R8, P0 ;  /* 0x0000000807077207 */ /* 0x000fe40000000000 */
[----:B------:R-:W-:Y:S02]  /*26d0*/  ISETP.GE.U32.AND P1, PT, R6, UR4, PT ;  /* 0x0000000406007c0c */ /* 0x000fe4000bf26070 */
[----:B------:R-:W-:Y:S02]  /*26e0*/  SEL R4, R3, R4, P0 ;  /* 0x0000000403047207 */ /* 0x000fe40000000000 */
[----:B------:R-:W-:Y:S02]  /*26f0*/  IADD3 R8, P2, R5, 0x1, RZ ;  /* 0x0000000105087810 */ /* 0x000fe40007f5e0ff */
[----:B------:R-:W-:Y:S02]  /*2700*/  ISETP.GE.U32.AND.EX P0, PT, R7, UR5, PT, P1 ;  /* 0x0000000507007c0c */ /* 0x000fe4000bf06110 */
[----:B------:R-:W-:Y:S01]  /*2710*/  LOP3.LUT R2, R10, UR8, RZ, 0x3c, !PT ;  /* 0x000000080a027c12 */ /* 0x000fe2000f8e3cff */
[----:B------:R-:W-:Y:S01]  /*2720*/  IMAD.X R9, RZ, RZ, R4, P2 ;  /* 0x000000ffff097224 */ /* 0x000fe200010e0604 */
[----:B------:R-:W-:-:S02]  /*2730*/  SEL R8, R8, R5, P0 ;  /* 0x0000000508087207 */ /* 0x000fc40000000000 */
[----:B------:R-:W-:Y:S02]  /*2740*/  ISETP.GE.AND P1, PT, R2, RZ, PT ;  /* 0x000000ff0200720c */ /* 0x000fe40003f26270 */
[----:B------:R-:W-:Y:S02]  /*2750*/  SEL R9, R9, R4, P0 ;  /* 0x0000000409097207 */ /* 0x000fe40000000000 */
[-C--:B------:R-:W-:Y:S02]  /*2760*/  IADD3 R3, P2, RZ, -R8.reuse, RZ ;  /* 0x80000008ff037210 */ /* 0x080fe40007f5e0ff */
[----:B------:R-:W-:Y:S02]  /*2770*/  ISETP.NE.U32.AND P0, PT, RZ, UR6, PT ;  /* 0x00000006ff007c0c */ /* 0x000fe4000bf05070 */
[----:B------:R-:W-:Y:S01]  /*2780*/  SEL R8, R3, R8, !P1 ;  /* 0x0000000803087207 */ /* 0x000fe20004800000 */
[----:B------:R-:W-:Y:S01]  /*2790*/  IMAD.X R2, RZ, RZ, ~R9, P2 ;  /* 0x000000ffff027224 */ /* 0x000fe200010e0e09 */
[----:B------:R-:W-:Y:S01]  /*27a0*/  ISETP.NE.AND.EX P0, PT, RZ, UR8, PT, P0 ;  /* 0x00000008ff007c0c */ /* 0x000fe2000bf05300 */
[----:B------:R-:W-:-:S03]  /*27b0*/  IMAD.MOV.U32 R3, RZ, RZ, 0x0 ;  /* 0x00000000ff037424 */ /* 0x000fc600078e00ff */
[----:B------:R-:W-:Y:S01]  /*27c0*/  SEL R9, R2, R9, !P1 ;  /* 0x0000000902097207 */ /* 0x000fe20004800000 */
[----:B------:R-:W-:Y:S01]  /*27d0*/  IMAD.MOV.U32 R2, RZ, RZ, R0 ;  /* 0x000000ffff027224 */ /* 0x000fe200078e0000 */
[----:B------:R-:W-:Y:S02]  /*27e0*/  SEL R8, R8, 0xffffffff, P0 ;  /* 0xffffffff08087807 */ /* 0x000fe40000000000 */
[----:B------:R-:W-:Y:S01]  /*27f0*/  SEL R9, R9, 0xffffffff, P0 ;  /* 0xffffffff09097807 */ /* 0x000fe20000000000 */
[----:B------:R-:W-:Y:S06]  /*2800*/  RET.REL.NODEC R2 `(_ZN2at6native53_GLOBAL__N__069e5665_20_UpSampleNearest3d_cu_ab8a35b437upsample_nearest3d_backward_out_frameIN3c108BFloat16EfXadL_ZNS0_46nearest_neighbor_exact_bw_compute_source_indexEfiiEEEEvPKT_mmmmmmmmPS5_fff) ;  /* 0xffffd7f002007950 */ /* 0x000fec0003c3ffff */
        .weak           $__internal_4_$__cuda_sm20_div_u64
        .type           $__internal_4_$__cuda_sm20_div_u64,@function
        .size           $__internal_4_$__cuda_sm20_div_u64,($__internal_5_$__cuda_sm20_rem_u64 - $__internal_4_$__cuda_sm20_div_u64)
$__internal_4_$__cuda_sm20_div_u64:
[----:B------:R-:W-:Y:S02]  /*2810*/  IMAD.MOV.U32 R10, RZ, RZ, R6 ;  /* 0x000000ffff0a7224 */ /* 0x000fe400078e0006 */
[----:B------:R-:W-:-:S04]  /*2820*/  IMAD.MOV.U32 R11, RZ, RZ, R5 ;  /* 0x000000ffff0b7224 */ /* 0x000fc800078e0005 */
        /* <DEDUP_REMOVED lines=9> */
[----:B------:R-:W-:Y:S01]  /*28c0*/  IMAD.X R15, RZ, RZ, ~R9, P0 ;  /* 0x000000ffff0f7224 */ /* 0x000fe200000e0e09 */
[----:B------:R-:W-:-:S03]  /*28d0*/  MOV R9, R2 ;  /* 0x0000000200097202 */ /* 0x000fc60000000f00 */
[-C--:B------:R-:W-:Y:S02]  /*28e0*/  IMAD R11, R3, R15.reuse, RZ ;  /* 0x0000000f030b7224 */ /* 0x080fe400078e02ff */
[----:B------:R-:W-:-:S04]  /*28f0*/  IMAD.WIDE.U32 R8, P0, R2, R15, R8 ;  /* 0x0000000f02087225 */ /* 0x000fc80007800008 */
[----:B------:R-:W-:-:S04]  /*2900*/  IMAD.HI.U32 R15, R3, R15, RZ ;  /* 0x0000000f030f7227 */ /* 0x000fc800078e00ff */
[----:B------:R-:W-:-:S05]  /*2910*/  IMAD.HI.U32 R8, P1, R3, R13, R8 ;  /* 0x0000000d03087227 */ /* 0x000fca0007820008 */
[----:B------:R-:W-:Y:S01]  /*2920*/  IADD3 R9, P2, R11, R8, RZ ;  /* 0x000000080b097210 */ /* 0x000fe20007f5e0ff */
[----:B------:R-:W-:-:S04]  /*2930*/  IMAD.X R8, R15, 0x1, R3, P0 ;  /* 0x000000010f087824 */ /* 0x000fc800000e0603 */
[----:B------:R-:W-:Y:S01]  /*2940*/  IMAD.WIDE.U32 R2, R9, R6, RZ ;  /* 0x0000000609027225 */ /* 0x000fe200078e00ff */
[----:B------:R-:W-:-:S03]  /*2950*/  IADD3.X R11, RZ, RZ, R8, P2, P1 ;  /* 0x000000ffff0b7210 */ /* 0x000fc600017e2408 */
[----:B------:R-:W-:Y:S01]  /*2960*/  IMAD R3, R9, R5, R3 ;  /* 0x0000000509037224 */ /* 0x000fe200078e0203 */
[----:B------:R-:W-:-:S03]  /*2970*/  IADD3 R13, P0, RZ, -R2, RZ ;  /* 0x80000002ff0d7210 */ /* 0x000fc60007f1e0ff */
[----:B------:R-:W-:Y:S02]  /*2980*/  IMAD R3, R11, R6, R3 ;  /* 0x000000060b037224 */ /* 0x000fe400078e0203 */
[----:B------:R-:W-:-:S04]  /*2990*/  IMAD.HI.U32 R8, R9, R13, RZ ;  /* 0x0000000d09087227 */ /* 0x000fc800078e00ff */
[----:B------:R-:W-:Y:S02]  /*29a0*/  IMAD.X R2, RZ, RZ, ~R3, P0 ;  /* 0x000000ffff027224 */ /* 0x000fe400000e0e03 */
[----:B------:R-:W-:Y:S02]  /*29b0*/  IMAD.MOV.U32 R3, RZ, RZ, RZ ;  /* 0x000000ffff037224 */ /* 0x000fe400078e00ff */
        /* <DEDUP_REMOVED lines=17> */
[----:B------:R-:W-:-:S03]  /*2ad0*/  IMAD R3, R9, R5, R3 ;  /* 0x0000000509037224 */ /* 0x000fc600078e0203 */
[-C--:B------:R-:W-:Y:S01]  /*2ae0*/  ISETP.GE.U32.AND P0, PT, R13, R6.reuse, PT ;  /* 0x000000060d00720c */ /* 0x080fe20003f06070 */
[----:B------:R-:W-:-:S04]  /*2af0*/  IMAD R0, R11, R6, R3 ;  /* 0x000000060b007224 */ /* 0x000fc800078e0203 */
[----:B------:R-:W-:Y:S01]  /*2b00*/  IMAD.X R8, R7, 0x1, ~R0, P1 ;  /* 0x0000000107087824 */ /* 0x000fe200008e0e00 */
[----:B------:R-:W-:Y:S02]  /*2b10*/  IADD3 R7, P1, -R6, R13, RZ ;  /* 0x0000000d06077210 */ /* 0x000fe40007f3e1ff */
[----:B------:R-:W-:Y:S02]  /*2b20*/  IADD3 R0, P2, R9, 0x1, RZ ;  /* 0x0000000109007810 */ /* 0x000fe40007f5e0ff */
[C---:B------:R-:W-:Y:S01]  /*2b30*/  ISETP.GE.U32.AND.EX P0, PT, R8.reuse, R5, PT, P0 ;  /* 0x000000050800720c */ /* 0x040fe20003f06100 */
[----:B------:R-:W-:Y:S01]  /*2b40*/  IMAD.X R10, R8, 0x1, ~R5, P1 ;  /* 0x00000001080a7824 */ /* 0x000fe200008e0e05 */
[----:B------:R-:W-:Y:S02]  /*2b50*/  IADD3.X R2, RZ, R11, RZ, P2, !PT ;  /* 0x0000000bff027210 */ /* 0x000fe400017fe4ff */
[----:B------:R-:W-:Y:S02]  /*2b60*/  SEL R3, R0, R9, P0 ;  /* 0x0000000900037207 */ /* 0x000fe40000000000 */
[----:B------:R-:W-:-:S02]  /*2b70*/  SEL R7, R7, R13, P0 ;  /* 0x0000000d07077207 */ /* 0x000fc40000000000 */
[----:B------:R-:W-:Y:S02]  /*2b80*/  SEL R10, R10, R8, P0 ;  /* 0x000000080a0a7207 */ /* 0x000fe40000000000 */
[----:B------:R-:W-:Y:S02]  /*2b90*/  SEL R0, R2, R11, P0 ;  /* 0x0000000b02007207 */ /* 0x000fe40000000000 */
[----:B------:R-:W-:Y:S02]  /*2ba0*/  IADD3 R8, P2, R3, 0x1, RZ ;  /* 0x0000000103087810 */ /* 0x000fe40007f5e0ff */
[----:B------:R-:W-:Y:S02]  /*2bb0*/  ISETP.GE.U32.AND P0, PT, R7, R6, PT ;  /* 0x000000060700720c */ /* 0x000fe40003f06070 */
[----:B------:R-:W-:Y:S01]  /*2bc0*/  ISETP.NE.U32.AND P1, PT, R6, RZ, PT ;  /* 0x000000ff0600720c */ /* 0x000fe20003f25070 */
[----:B------:R-:W-:Y:S01]  /*2bd0*/  IMAD.X R9, RZ, RZ, R0, P2 ;  /* 0x000000ffff097224 */ /* 0x000fe200010e0600 */
[----:B------:R-:W-:-:S02]  /*2be0*/  ISETP.GE.U32.AND.EX P0, PT, R10, R5, PT, P0 ;  /* 0x000000050a00720c */ /* 0x000fc40003f06100 */
[----:B------:R-:W-:Y:S01]  /*2bf0*/  ISETP.NE.AND.EX P1, PT, R5, RZ, PT, P1 ;  /* 0x000000ff0500720c */ /* 0x000fe20003f25310 */
[----:B------:R-:W-:Y:S01]  /*2c00*/  IMAD.MOV.U32 R5, RZ, RZ, 0x0 ;  /* 0x00000000ff057424 */ /* 0x000fe200078e00ff */
[----:B------:R-:W-:Y:S02]  /*2c10*/  SEL R8, R8, R3, P0 ;  /* 0x0000000308087207 */ /* 0x000fe40000000000 */
[----:B------:R-:W-:Y:S02]  /*2c20*/  SEL R9, R9, R0, P0 ;  /* 0x0000000009097207 */ /* 0x000fe40000000000 */
[----:B------:R-:W-:Y:S02]  /*2c30*/  SEL R8, R8, 0xffffffff, P1 ;  /* 0xffffffff08087807 */ /* 0x000fe40000800000 */
[----:B------:R-:W-:Y:S01]  /*2c40*/  SEL R9, R9, 0xffffffff, P1 ;  /* 0xffffffff09097807 */ /* 0x000fe20000800000 */
[----:B------:R-:W-:Y:S06]  /*2c50*/  RET.REL.NODEC R4 `(_ZN2at6native53_GLOBAL__N__069e5665_20_UpSampleNearest3d_cu_ab8a35b437upsample_nearest3d_backward_out_frameIN3c108BFloat16EfXadL_ZNS0_46nearest_neighbor_exact_bw_compute_source_indexEfiiEEEEvPKT_mmmmmmmmPS5_fff) ;  /* 0xffffd3a004007950 */ /* 0x000fec0003c3ffff */
        .weak           $__internal_5_$__cuda_sm20_rem_u64
        .type           $__internal_5_$__cuda_sm20_rem_u64,@function
        .size           $__internal_5_$__cuda_sm20_rem_u64,(.L_x_668 - $__internal_5_$__cuda_sm20_rem_u64)
$__internal_5_$__cuda_sm20_rem_u64:
        /* <DEDUP_REMOVED lines=25> */
[----:B------:R-:W-:-:S04]  /*2df0*/  IMAD.X R3, RZ, RZ, ~R3, P0 ;  /* 0x000000ffff037224 */ /* 0x000fc800000e0e03 */
[----:B------:R-:W-:-:S04]  /*2e00*/  IMAD.WIDE.U32 R10, P0, R11, R3, R10 ;  /* 0x000000030b0a7225 */ /* 0x000fc8000780000a */
[C---:B------:R-:W-:Y:S02]  /*2e10*/  IMAD R2, R8.reuse, R3, RZ ;  /* 0x0000000308027224 */ /* 0x040fe400078e02ff */
[----:B------:R-:W-:-:S04]  /*2e20*/  IMAD.HI.U32 R11, P1, R8, R13, R10 ;  /* 0x0000000d080b7227 */ /* 0x000fc8000782000a */
[----:B------:R-:W-:Y:S01]  /*2e30*/  IMAD.HI.U32 R3, R8, R3, RZ ;  /* 0x0000000308037227 */ /* 0x000fe200078e00ff */
[----:B------:R-:W-:-:S04]  /*2e40*/  IADD3 R11, P2, R2, R11, RZ ;  /* 0x0000000b020b7210 */ /* 0x000fc80007f5e0ff */
[----:B------:R-:W-:Y:S01]  /*2e50*/  IADD3.X R8, R3, R8, RZ, P0, !PT ;  /* 0x0000000803087210 */ /* 0x000fe200007fe4ff */
        /* <DEDUP_REMOVED lines=16> */
[----:B------:R-:W-:-:S04]  /*2f60*/  IADD3 R2, P1, -R5, R0, RZ ;  /* 0x0000000005027210 */ /* 0x000fc80007f3e1ff */
[C---:B------:R-:W-:Y:S01]  /*2f70*/  ISETP.GE.U32.AND.EX P0, PT, R10.reuse, R7, PT, P0 ;  /* 0x000000070a00720c */ /* 0x040fe20003f06100 */
[----:B------:R-:W-:Y:S01]  /*2f80*/  IMAD.X R8, R10, 0x1, ~R7, P1 ;  /* 0x000000010a087824 */ /* 0x000fe200008e0e07 */
[----:B------:R-:W-:Y:S02]  /*2f90*/  ISETP.NE.U32.AND P1, PT, R5, RZ, PT ;  /* 0x000000ff0500720c */ /* 0x000fe40003f25070 */
[----:B------:R-:W-:Y:S02]  /*2fa0*/  SEL R2, R2, R0, P0 ;  /* 0x0000000002027207 */ /* 0x000fe40000000000 */
[----:B------:R-:W-:Y:S02]  /*2fb0*/  SEL R8, R8, R10, P0 ;  /* 0x0000000a08087207 */ /* 0x000fe40000000000 */
[C---:B------:R-:W-:Y:S01]  /*2fc0*/  ISETP.GE.U32.AND P0, PT, R2.reuse, R5, PT ;  /* 0x000000050200720c */ /* 0x040fe20003f06070 */
[----:B------:R-:W-:Y:S01]  /*2fd0*/  IMAD.IADD R0, R2, 0x1, -R5 ;  /* 0x0000000102007824 */ /* 0x000fe200078e0a05 */
[----:B------:R-:W-:-:S02]  /*2fe0*/  ISETP.NE.AND.EX P1, PT, R7, RZ, PT, P1 ;  /* 0x000000ff0700720c */ /* 0x000fc40003f25310 */
[----:B------:R-:W-:Y:S01]  /*2ff0*/  ISETP.GE.U32.AND.EX P0, PT, R8, R7, PT, P0 ;  /* 0x000000070800720c */ /* 0x000fe20003f06100 */
[----:B------:R-:W-:-:S03]  /*3000*/  IMAD.MOV.U32 R7, RZ, RZ, 0x0 ;  /* 0x00000000ff077424 */ /* 0x000fc600078e00ff */
[----:B------:R-:W-:-:S04]  /*3010*/  SEL R0, R0, R2, P0 ;  /* 0x0000000200007207 */ /* 0x000fc80000000000 */
[----:B------:R-:W-:Y:S01]  /*3020*/  SEL R0, R0, 0xffffffff, P1 ;  /* 0xffffffff00007807 */ /* 0x000fe20000800000 */
[----:B------:R-:W-:Y:S06]  /*3030*/  RET.REL.NODEC R6 `(_ZN2at6native53_GLOBAL__N__069e5665_20_UpSampleNearest3d_cu_ab8a35b437upsample_nearest3d_backward_out_frameIN3c108BFloat16EfXadL_ZNS0_46nearest_neighbor_exact_bw_compute_source_indexEfiiEEEEvPKT_mmmmmmmmPS5_fff) ;  /* 0xffffcfc006007950 */ /* 0x000fec0003c3ffff */
.L_x_76:
        /* <DEDUP_REMOVED lines=12> */
.L_x_668:


//--------------------- .text._ZN2at6native53_GLOBAL__N__069e5665_20_UpSampleNearest3d_cu_ab8a35b437upsample_nearest3d_backward_out_frameIN3c104HalfEfXadL_ZNS0_46nearest_neighbor_exact_bw_compute_source_indexEfiiEEEEvPKT_mmmmmmmmPS5_fff --------------------------
	.section	.text._ZN2at6native53_GLOBAL__N__069e5665_20_UpSampleNearest3d_cu_ab8a35b437upsample_nearest3d_backward_out_frameIN3c104HalfEfXadL_ZNS0_46nearest_neighbor_exact_bw_compute_source_indexEfiiEEEEvPKT_mmmmmmmmPS5_fff,"ax",@progbits
	.sectioninfo	@"SHI_REGISTERS=32"
	.align	128
.text._ZN2at6native53_GLOBAL__N__069e5665_20_UpSampleNearest3d_cu_ab8a35b437upsample_nearest3d_backward_out_frameIN3c104HalfEfXadL_ZNS0_46nearest_neighbor_exact_bw_compute_source_indexEfiiEEEEvPKT_mmmmmmmmPS5_fff:
        .type           _ZN2at6native53_GLOBAL__N__069e5665_20_UpSampleNearest3d_cu_ab8a35b437upsample_nearest3d_backward_out_frameIN3c104HalfEfXadL_ZNS0_46nearest_neighbor_exact_bw_compute_source_indexEfiiEEEEvPKT_mmmmmmmmPS5_fff,@function
        .size           _ZN2at6native53_GLOBAL__N__069e5665_20_UpSampleNearest3d_cu_ab8a35b437upsample_nearest3d_backward_out_frameIN3c104HalfEfXadL_ZNS0_46nearest_neighbor_exact_bw_compute_source_indexEfiiEEEEvPKT_mmmmmmmmPS5_fff,(.L_x_672 - _ZN2at6native53_GLOBAL__N__069e5665_20_UpSampleNearest3d_cu_ab8a35b437upsample_nearest3d_backward_out_frameIN3c104HalfEfXadL_ZNS0_46nearest_neighbor_exact_bw_compute_source_indexEfiiEEEEvPKT_mmmmmmmmPS5_fff)
        .other          _ZN2at6native53_GLOBAL__N__069e5665_20_UpSampleNearest3d_cu_ab8a35b437upsample_nearest3d_backward_out_frameIN3c104HalfEfXadL_ZNS0_46nearest_neighbor_exact_bw_compute_source_indexEfiiEEEEvPKT_mmmmmmmmPS5_fff,@"STO_CUDA_ENTRY STV_DEFAULT"
_ZN2at6native53_GLOBAL__N__069e5665_20_UpSampleNearest3d_cu_ab8a35b437upsample_nearest3d_backward_out_frameIN3c104HalfEfXadL_ZNS0_46nearest_neighbor_exact_bw_compute_source_indexEfiiEEEEvPKT_mmmmmmmmPS5_fff:
        /* <DEDUP_REMOVED lines=45> */
[----:B------:R-:W-:Y:S05]  /*02d0*/  CALL.REL.NOINC `($__internal_6_$__cuda_sm20_div_s64) ;  /* 0x00001fd000007944 */ /* 0x000fea0003c00000 */
[----:B------:R-:W-:Y:S05]  /*02e0*/  BRA `(.L_x_79) ;  /* 0x0000014000007947 */ /* 0x000fea0003800000 */
.L_x_78:
[----:B-1----:R-:W2:Y:S01]  /*02f0*/  LDL R4, [R1+0x8] ;  /* 0x0000080001047983 */ /* 0x002ea20000100800 */
[----:B------:R-:W0:Y:S01]  /*0300*/  I2F.U32.RP R0, UR6 ;  /* 0x0000000600007d06 */ /* 0x000e220008209000 */
[----:B------:R-:W-:Y:S01]  /*0310*/  ISETP.NE.U32.AND P2, PT, RZ, UR6, PT ;  /* 0x00000006ff007c0c */ /* 0x000fe2000bf45070 */
[----:B------:R-:W-:-:S06]  /*0320*/  IMAD.MOV.U32 R9, RZ, RZ, RZ ;  /* 0x000000ffff097224 */ /* 0x000fcc00078e00ff */
[----:B0-----:R-:W0:Y:S02]  /*0330*/  MUFU.RCP R0, R0 ;  /* 0x0000000000007308 */ /* 0x001e240000001000 */
[----:B0-----:R-:W-:-:S06]  /*0340*/  IADD3 R2, R0, 0xffffffe, RZ ;  /* 0x0ffffffe00027810 */ /* 0x001fcc0007ffe0ff */
[----:B------:R0:W1:Y:S02]  /*0350*/  F2I.FTZ.U32.TRUNC.NTZ R3, R2 ;  /* 0x0000000200037305 */ /* 0x000064000021f000 */
[----:B0-----:R-:W-:Y:S01]  /*0360*/  HFMA2.MMA R2, -RZ, RZ, 0, 0 ;  /* 0x00000000ff027435 */ /* 0x001fe200000001ff */
[----:B-1----:R-:W-:-:S04]  /*0370*/  IMAD.MOV R5, RZ, RZ, -R3 ;  /* 0x000000ffff057224 */ /* 0x002fc800078e0a03 */
[----:B------:R-:W-:-:S05]  /*0380*/  IMAD R5, R5, UR6, RZ ;  /* 0x0000000605057c24 */ /* 0x000fca000f8e02ff */
        /* <DEDUP_REMOVED lines=10> */
.L_x_79:
[----:B------:R-:W-:Y:S05]  /*0430*/  BSYNC B0 ;  /* 0x0000000000007941 */ /* 0x000fea0003800000 */
.L_x_77:
        /* <DEDUP_REMOVED lines=8> */
[----:B------:R-:W-:Y:S05]  /*04c0*/  CALL.REL.NOINC `($__internal_8_$__cuda_sm20_rem_u64) ;  /* 0x0000279000007944 */ /* 0x000fea0003c00000 */
[----:B------:R0:W-:Y:S01]  /*04d0*/  STL [R1+0x14], R0 ;  /* 0x0000140001007387 */ /* 0x0001e20000100800 */
[----:B------:R-:W-:Y:S05]  /*04e0*/  BRA `(.L_x_82) ;  /* 0x0000012000007947 */ /* 0x000fea0003800000 */
.L_x_81:
        /* <DEDUP_REMOVED lines=18> */
.L_x_82:
[----:B------:R-:W-:Y:S05]  /*0610*/  BSYNC B0 ;  /* 0x0000000000007941 */ /* 0x000fea0003800000 */
.L_x_80:
[----:B------:R-:W2:Y:S01]  /*0620*/  LDL R2, [R1+0xc] ;  /* 0x00000c0001027983 */ /* 0x000ea20000100800 */
[----:B------:R-:W-:Y:S01]  /*0630*/  BSSY B0, `(.L_x_83) ;  /* 0x0000021000007945 */ /* 0x000fe20003800000 */
[----:B0-2---:R-:W-:-:S04]  /*0640*/  LOP3.LUT R0, R2, c[0x0][0x19c], RZ, 0xfc, !PT ;  /* 0x0000670002007a12 */ /* 0x005fc800078efcff */
[----:B------:R-:W-:-:S13]  /*0650*/  ISETP.NE.U32.AND P0, PT, R0, RZ, PT ;  /* 0x000000ff0000720c */ /* 0x000fda0003f05070 */
[----:B------:R-:W-:Y:S05]  /*0660*/  @!P0 BRA `(.L_x_84) ;  /* 0x0000009000008947 */ /* 0x000fea0003800000 */
[----:B------:R0:W5:Y:S01]  /*0670*/  LDL R0, [R1+0x8] ;  /* 0x0000080001007983 */ /* 0x0001620000100800 */
[----:B------:R-:W-:Y:S01]  /*0680*/  IMAD.MOV.U32 R7, RZ, RZ, R2 ;  /* 0x000000ffff077224 */ /* 0x000fe200078e0002 */
[----:B------:R-:W-:Y:S01]  /*0690*/  MOV R6, c[0x0][0x198] ;  /* 0x0000660000067a02 */ /* 0x000fe20000000f00 */
[----:B------:R-:W-:Y:S01]  /*06a0*/  IMAD.MOV.U32 R5, RZ, RZ, c[0x0][0x19c] ;  /* 0x00006700ff057624 */ /* 0x000fe200078e00ff */
[----:B------:R-:W-:Y:S02]  /*06b0*/  MOV R4, 0x6d0 ;  /* 0x000006d000047802 */ /* 0x000fe40000000f00 */
[----:B0----5:R-:W-:Y:S05]  /*06c0*/  CALL.REL.NOINC `($__internal_7_$__cuda_sm20_div_u64) ;  /* 0x0000214000007944 */ /* 0x021fea0003c00000 */
[----:B------:R-:W-:Y:S02]  /*06d0*/  IMAD.MOV.U32 R6, RZ, RZ, R8 ;  /* 0x000000ffff067224 */ /* 0x000fe400078e0008 */
[----:B------:R-:W-:Y:S01]  /*06e0*/  IMAD.MOV.U32 R7, RZ, RZ, R9 ;  /* 0x000000ffff077224 */ /* 0x000fe200078e0009 */
[----:B------:R-:W-:Y:S05]  /*06f0*/  BRA `(.L_x_85) ;  /* 0x0000014000007947 */ /* 0x000fea0003800000 */
.L_x_84:
[----:B------:R-:W2:Y:S01]  /*0700*/  LDL R4, [R1+0x8] ;  /* 0x0000080001047983 */ /* 0x000ea20000100800 */
[----:B------:R-:W0:Y:S01]  /*0710*/  I2F.U32.RP R0, c[0x0][0x198] ;  /* 0x0000660000007b06 */ /* 0x000e220000209000 */
[----:B------:R-:W-:Y:S01]  /*0720*/  ISETP.NE.U32.AND P2, PT, RZ, c[0x0][0x198], PT ;  /* 0x00006600ff007a0c */ /* 0x000fe20003f45070 */
[----:B------:R-:W-:-:S06]  /*0730*/  IMAD.MOV.U32 R7, RZ, RZ, RZ ;  /* 0x000000ffff077224 */ /* 0x000fcc00078e00ff */
[----:B0-----:R-:W0:Y:S02]  /*0740*/  MUFU.RCP R0, R0 ;  /* 0x0000000000007308 */ /* 0x001e240000001000 */
[----:B0-----:R-:W-:-:S06]  /*0750*/  IADD3 R2, R0, 0xffffffe, RZ ;  /* 0x0ffffffe00027810 */ /* 0x001fcc0007ffe0ff */
[----:B------:R0:W1:Y:S02]  /*0760*/  F2I.FTZ.U32.TRUNC.NTZ R3, R2 ;  /* 0x0000000200037305 */ /* 0x000064000021f000 */
[----:B0-----:R-:W-:Y:S01]  /*0770*/  HFMA2.MMA R2, -RZ, RZ, 0, 0 ;  /* 0x00000000ff027435 */ /* 0x001fe200000001ff */
[----:B-1----:R-:W-:-:S04]  /*0780*/  IMAD.MOV R5, RZ, RZ, -R3 ;  /* 0x000000ffff057224 */ /* 0x002fc800078e0a03 */
[----:B------:R-:W-:-:S05]  /*0790*/  IMAD R5, R5, c[0x0][0x198], RZ ;  /* 0x0000660005057a24 */ /* 0x000fca00078e02ff */
        /* <DEDUP_REMOVED lines=10> */
.L_x_85:
[----:B------:R-:W-:Y:S05]  /*0840*/  BSYNC B0 ;  /* 0x0000000000007941 */ /* 0x000fea0003800000 */
.L_x_83:
        /* <DEDUP_REMOVED lines=8> */
[----:B------:R-:W-:Y:S05]  /*08d0*/  CALL.REL.NOINC `($__internal_7_$__cuda_sm20_div_u64) ;  /* 0x00001f3000007944 */ /* 0x000fea0003c00000 */
[----:B------:R-:W-:Y:S05]  /*08e0*/  BRA `(.L_x_88) ;  /* 0x0000013000007947 */ /* 0x000fea0003800000 */
.L_x_87:
        /* <DEDUP_REMOVED lines=19> */
.L_x_88:
[----:B------:R-:W-:Y:S05]  /*0a20*/  BSYNC B0 ;  /* 0x0000000000007941 */ /* 0x000fea0003800000 */
.L_x_86:
        /* <DEDUP_REMOVED lines=8> */
[----:B------:R-:W-:Y:S05]  /*0ab0*/  CALL.REL.NOINC `($__internal_8_$__cuda_sm20_rem_u64) ;  /* 0x000021a000007944 */ /* 0x000fea0003c00000 */
[----:B------:R-:W-:Y:S05]  /*0ac0*/  BRA `(.L_x_91) ;  /* 0x0000011000007947 */ /* 0x000fea0003800000 */
.L_x_90:
        /* <DEDUP_REMOVED lines=13> */
[----:B------:R-:W-:-:S04]  /*0ba0*/  @P0 IADD3 R0, R0, -c[0x0][0x190], RZ ;  /* 0x8000640000000a10 */ /* 0x000fc80007ffe0ff */
[----:B------:R-:W-:-:S13]  /*0bb0*/  ISETP.GE.U32.AND P0, PT, R0, c[0x0][0x190], PT ;  /* 0x0000640000007a0c */ /* 0x000fda0003f06070 */
[----:B------:R-:W-:Y:S02]  /*0bc0*/  @P0 IADD3 R0, R0, -c[0x0][0x190], RZ ;  /* 0x8000640000000a10 */ /* 0x000fe40007ffe0ff */
[----:B------:R-:W-:Y:S02]  /*0bd0*/  @!P1 LOP3.LUT R0, RZ, c[0x0][0x190], RZ, 0x33, !PT ;  /* 0x00006400ff009a12 */ /* 0x000fe400078e33ff */
.L_x_91:
[----:B------:R-:W-:Y:S05]  /*0be0*/  BSYNC B0 ;  /* 0x0000000000007941 */ /* 0x000fea0003800000 */
.L_x_89:
        /* <DEDUP_REMOVED lines=18> */
[----:B------:R-:W-:Y:S01]  /*0d10*/  IMAD.MOV.U32 R7, RZ, RZ, R6 ;  /* 0x000000ffff077224 */ /* 0x000fe200078e0006 */
[----:B------:R-:W-:Y:S01]  /*0d20*/  MOV R5, c[0x0][0x1a4] ;  /* 0x0000690000057a02 */ /* 0x000fe20000000f00 */
[----:B------:R-:W-:Y:S01]  /*0d30*/  IMAD.MOV.U32 R6, RZ, RZ, c[0x0][0x1a0] ;  /* 0x00006800ff067624 */ /* 0x000fe200078e00ff */
[----:B------:R-:W-:Y:S02]  /*0d40*/  MOV R4, 0xd60 ;  /* 0x00000d6000047802 */ /* 0x000fe40000000f00 */
[----:B0----5:R-:W-:Y:S05]  /*0d50*/  CALL.REL.NOINC `($__internal_7_$__cuda_sm20_div_u64) ;  /* 0x00001ab000007944 */ /* 0x021fea0003c00000 */
[----:B------:R-:W2:Y:S01]  /*0d60*/  LDL R0, [R1+0x8] ;  /* 0x0000080001007983 */ /* 0x000ea20000100800 */
[----:B------:R-:W-:-:S04]  /*0d70*/  IMAD.MOV R4, RZ, RZ, -R8 ;  /* 0x000000ffff047224 */ /* 0x000fc800078e0a08 */
[----:B--2---:R-:W-:Y:S01]  /*0d80*/  IMAD R4, R4, c[0x0][0x1a0], R0 ;  /* 0x0000680004047a24 */ /* 0x004fe200078e0200 */
[----:B------:R-:W-:Y:S05]  /*0d90*/  BRA `(.L_x_94) ;  /* 0x0000016000007947 */ /* 0x000fea0003800000 */
.L_x_93:
        /* <DEDUP_REMOVED lines=11> */
[----:B--2---:R-:W-:-:S05]  /*0e50*/  IMAD.HI.U32 R8, R5, R6, RZ ;  /* 0x0000000605087227 */ /* 0x004fca00078e00ff */
        /* <DEDUP_REMOVED lines=10> */
.L_x_94:
[----:B------:R-:W-:Y:S05]  /*0f00*/  BSYNC B0 ;  /* 0x0000000000007941 */ /* 0x000fea0003800000 */
.L_x_92:
        /* <DEDUP_REMOVED lines=9> */
[----:B------:R-:W-:Y:S05]  /*0fa0*/  BRA `(.L_x_97) ;  /* 0x0000011000007947 */ /* 0x000fea0003800000 */
.L_x_96:
        /* <DEDUP_REMOVED lines=17> */
.L_x_97:
[----:B------:R-:W-:Y:S05]  /*10c0*/  BSYNC B0 ;  /* 0x0000000000007941 */ /* 0x000fea0003800000 */
.L_x_95:
        /* <DEDUP_REMOVED lines=37> */
.L_x_114:
        /* <DEDUP_REMOVED lines=18> */
.L_x_112:
[----:B------:R-:W-:Y:S01]  /*1440*/  ISETP.GE.AND P0, PT, R28, R2, PT ;  /* 0x000000021c00720c */ /* 0x000fe20003f06270 */
[----:B------:R-:W-:-:S12]  /*1450*/  BSSY B1, `(.L_x_100) ;  /* 0x00000ca000017945 */ /* 0x000fd80003800000 */
[----:B------:R-:W-:Y:S05]  /*1460*/  @P0 BRA `(.L_x_101) ;  /* 0x00000c8000000947 */ /* 0x000fea0003800000 */
[----:B0-----:R-:W2:Y:S01]  /*1470*/  LDL R5, [R1+0x4] ;  /* 0x0000040001057983 */ /* 0x001ea20000100800 */
[----:B------:R-:W-:Y:S02]  /*1480*/  SHF.R.S32.HI R7, RZ, 0x1f, R24 ;  /* 0x0000001fff077819 */ /* 0x000fe40000011418 */
[----:B------:R-:W-:-:S05]  /*1490*/  MOV R6, R24 ;  /* 0x0000001800067202 */ /* 0x000fca0000000f00 */
[----:B------:R-:W-:-:S04]  /*14a0*/  IMAD.WIDE.U32 R12, R26, c[0x0][0x178], R6 ;  /* 0x00005e001a0c7a25 */ /* 0x000fc800078e0006 */
[----:B------:R-:W-:Y:S02]  /*14b0*/  IMAD.MOV.U32 R6, RZ, RZ, R28 ;  /* 0x000000ffff067224 */ /* 0x000fe400078e001c */
[----:B--2---:R-:W-:-:S04]  /*14c0*/  IMAD R5, R5, c[0x0][0x178], RZ ;  /* 0x00005e0005057a24 */ /* 0x004fc800078e02ff */
[----:B------:R-:W-:-:S04]  /*14d0*/  IMAD R5, R26, c[0x0][0x17c], R5 ;  /* 0x00005f001a057a24 */ /* 0x000fc800078e0205 */
[----:B------:R-:W-:Y:S02]  /*14e0*/  IMAD.IADD R7, R13, 0x1, R5 ;  /* 0x000000010d077824 */ /* 0x000fe400078e0205 */
.L_x_111:
        /* <DEDUP_REMOVED lines=9> */
[----:B------:R-:W-:Y:S01]  /*1580*/  IMAD.WIDE.U32 R14, R12, c[0x0][0x180], R8 ;  /* 0x000060000c0e7a25 */ /* 0x000fe200078e0008 */
[----:B------:R-:W-:-:S03]  /*1590*/  MOV R9, R10 ;  /* 0x0000000a00097202 */ /* 0x000fc60000000f00 */
[----:B------:R-:W-:Y:S02]  /*15a0*/  IMAD.IADD R8, R15, 0x1, R5 ;  /* 0x000000010f087824 */ /* 0x000fe400078e0205 */
        /* <DEDUP_REMOVED lines=10> */
[----:B--2---:R-:W-:-:S05]  /*1650*/  HADD2.F32 R5, -RZ, R5.H0_H0 ;  /* 0x20000005ff057230 */ /* 0x004fca0000004100 */
[----:B------:R-:W-:-:S06]  /*1660*/  FADD.FTZ R22, R22, R5 ;  /* 0x0000000516167221 */ /* 0x000fcc0000010000 */
[----:B------:R-:W-:Y:S05]  /*1670*/  @!P0 BRA `(.L_x_105) ;  /* 0x0000009000008947 */ /* 0x000fea0003800000 */
[----:B------:R-:W-:Y:S01]  /*1680*/  ISETP.NE.AND P0, PT, R4, 0x2, PT ;  /* 0x000000020400780c */ /* 0x000fe20003f05270 */
[----:B------:R0:W2:-:S12]  /*1690*/  LDG.E.U16 R5, [R16.64+0x2] ;  /* 0x0000020c10057981 */ /* 0x000098000c1e1500 */
[----:B0-----:R-:W3:Y:S01]  /*16a0*/  @P0 LDG.E.U16 R16, [R16.64+0x4] ;  /* 0x0000040c10100981 */ /* 0x001ee2000c1e1500 */
[----:B------:R-:W-:Y:S01]  /*16b0*/  MOV R9, R21 ;  /* 0x0000001500097202 */ /* 0x000fe20000000f00 */
[----:B------:R-:W-:Y:S01]  /*16c0*/  @P0 IMAD.MOV.U32 R9, RZ, RZ, R3 ;  /* 0x000000ffff090224 */ /* 0x000fe200078e0003 */
[----:B--2---:R-:W-:-:S05]  /*16d0*/  HADD2.F32 R5, -RZ, R5.H0_H0 ;  /* 0x20000005ff057230 */ /* 0x004fca0000004100 */
[----:B------:R-:W-:Y:S01]  /*16e0*/  FADD.FTZ R22, R22, R5 ;  /* 0x0000000516167221 */ /* 0x000fe20000010000 */
[----:B---3--:R-:W-:-:S05]  /*16f0*/  @P0 HADD2.F32 R16, -RZ, R16.H0_H0 ;  /* 0x20000010ff100230 */ /* 0x008fca0000004100 */
[----:B------:R-:W-:Y:S02]  /*1700*/  @P0 FADD.FTZ R22, R22, R16 ;  /* 0x0000001016160221 */ /* 0x000fe40000010000 */
.L_x_105:
[----:B------:R-:W-:Y:S05]  /*1710*/  BSYNC B3 ;  /* 0x0000000000037941 */ /* 0x000fea0003800000 */
.L_x_104:
        /* <DEDUP_REMOVED lines=8> */
.L_x_108:
[--C-:B------:R-:W-:Y:S01]  /*17a0*/  SHF.R.S32.HI R17, RZ, 0x1f, R9.reuse ;  /* 0x0000001fff117819 */ /* 0x100fe20000011409 */
[----:B------:R-:W-:Y:S02]  /*17b0*/  IMAD R20, R8, c[0x0][0x188], RZ ;  /* 0x0000620008147a24 */ /* 0x000fe400078e02ff */
[----:B------:R-:W-:Y:S02]  /*17c0*/  IMAD.MOV.U32 R16, RZ, RZ, R9 ;  /* 0x000000ffff107224 */ /* 0x000fe400078e0009 */
[C---:B------:R-:W-:Y:S02]  /*17d0*/  IMAD R20, R14.reuse, c[0x0][0x18c], R20 ;  /* 0x000063000e147a24 */ /* 0x040fe400078e0214 */
[----:B------:R-:W-:-:S05]  /*17e0*/  IMAD.WIDE.U32 R16, R14, c[0x0][0x188], R16 ;  /* 0x000062000e107a25 */ /* 0x000fca00078e0010 */
[----:B------:R-:W-:Y:S02]  /*17f0*/  LEA R18, P2, R16, c[0x0][0x160], 0x1 ;  /* 0x0000580010127a11 */ /* 0x000fe400078408ff */
[----:B------:R-:W-:-:S04]  /*1800*/  IADD3 R17, R20, R17, RZ ;  /* 0x0000001114117210 */ /* 0x000fc80007ffe0ff */
[----:B------:R-:W-:-:S05]  /*1810*/  LEA.HI.X R19, R16, c[0x0][0x164], R17, 0x1, P2 ;  /* 0x0000590010137a11 */ /* 0x000fca00010f0c11 */
[----:B------:R-:W2:Y:S04]  /*1820*/  LDG.E.U16 R17, [R18.64] ;  /* 0x0000000c12117981 */ /* 0x000ea8000c1e1500 */
[----:B------:R0:W3:Y:S01]  /*1830*/  LDG.E.U16 R16, [R18.64+0x2] ;  /* 0x0000020c12107981 */ /* 0x0000e2000c1e1500 */
[----:B--2---:R-:W-:-:S05]  /*1840*/  HADD2.F32 R17, -RZ, R17.H0_H0 ;  /* 0x20000011ff117230 */ /* 0x004fca0000004100 */
[----:B------:R-:W-:Y:S02]  /*1850*/  FADD.FTZ R22, R17, R22 ;  /* 0x0000001611167221 */ /* 0x000fe40000010000 */
[----:B------:R0:W2:Y:S04]  /*1860*/  LDG.E.U16 R17, [R18.64+0x4] ;  /* 0x0000040c12117981 */ /* 0x0000a8000c1e1500 */
[----:B0-----:R0:W4:Y:S01]  /*1870*/  LDG.E.U16 R19, [R18.64+0x6] ;  /* 0x0000060c12137981 */ /* 0x001122000c1e1500 */
[----:B---3--:R-:W-:-:S05]  /*1880*/  HADD2.F32 R16, -RZ, R16.H0_H0 ;  /* 0x20000010ff107230 */ /* 0x008fca0000004100 */
[----:B------:R-:W-:Y:S01]  /*1890*/  FADD.FTZ R16, R22, R16 ;  /* 0x0000001016107221 */ /* 0x000fe20000010000 */
[----:B--2---:R-:W-:-:S05]  /*18a0*/  HADD2.F32 R17, -RZ, R17.H0_H0 ;  /* 0x20000011ff117230 */ /* 0x004fca0000004100 */
[----:B0-----:R-:W-:Y:S01]  /*18b0*/  FADD.FTZ R18, R16, R17 ;  /* 0x0000001110127221 */ /* 0x001fe20000010000 */
[----:B------:R-:W-:-:S04]  /*18c0*/  IADD3 R16, R9, 0x4, RZ ;  /* 0x0000000409107810 */ /* 0x000fc80007ffe0ff */
[----:B------:R-:W-:Y:S01]  /*18d0*/  SHF.R.S32.HI R17, RZ, 0x1f, R16 ;  /* 0x0000001fff117819 */ /* 0x000fe20000011410 */
[----:B----4-:R-:W-:-:S04]  /*18e0*/  HADD2.F32 R19, -RZ, R19.H0_H0 ;  /* 0x20000013ff137230 */ /* 0x010fc80000004100 */
[----:B------:R-:W-:-:S04]  /*18f0*/  IMAD.WIDE.U32 R16, R14, c[0x0][0x188], R16 ;  /* 0x000062000e107a25 */ /* 0x000fc800078e0010 */
[----:B------:R-:W-:Y:S01]  /*1900*/  FADD.FTZ R22, R18, R19 ;  /* 0x0000001312167221 */ /* 0x000fe20000010000 */
[----:B------:R-:W-:Y:S01]  /*1910*/  LEA R18, P2, R16, c[0x0][0x160], 0x1 ;  /* 0x0000580010127a11 */ /* 0x000fe200078408ff */
[----:B------:R-:W-:-:S05]  /*1920*/  IMAD.IADD R17, R20, 0x1, R17 ;  /* 0x0000000114117824 */ /* 0x000fca00078e0211 */
[----:B------:R-:W-:-:S05]  /*1930*/  LEA.HI.X R19, R16, c[0x0][0x164], R17, 0x1, P2 ;  /* 0x0000590010137a11 */ /* 0x000fca00010f0c11 */
[----:B------:R-:W2:Y:S04]  /*1940*/  LDG.E.U16 R17, [R18.64] ;  /* 0x0000000c12117981 */ /* 0x000ea8000c1e1500 */
[----:B------:R0:W3:Y:S01]  /*1950*/  LDG.E.U16 R16, [R18.64+0x2] ;  /* 0x0000020c12107981 */ /* 0x0000e2000c1e1500 */
[----:B--2---:R-:W-:-:S05]  /*1960*/  HADD2.F32 R17, -RZ, R17.H0_H0 ;  /* 0x20000011ff117230 */ /* 0x004fca0000004100 */
[----:B------:R-:W-:Y:S02]  /*1970*/  FADD.FTZ R22, R22, R17 ;  /* 0x0000001116167221 */ /* 0x000fe40000010000 */
[----:B------:R0:W2:Y:S04]  /*1980*/  LDG.E.U16 R17, [R18.64+0x4] ;  /* 0x0000040c12117981 */ /* 0x0000a8000c1e1500 */
[----:B0-----:R-:W4:Y:S01]  /*1990*/  LDG.E.U16 R18, [R18.64+0x6] ;  /* 0x0000060c12127981 */ /* 0x001f22000c1e1500 */
[----:B---3--:R-:W-:-:S05]  /*19a0*/  HADD2.F32 R16, -RZ, R16.H0_H0 ;  /* 0x20000010ff107230 */ /* 0x008fca0000004100 */
[----:B------:R-:W-:Y:S01]  /*19b0*/  FADD.FTZ R22, R22, R16 ;  /* 0x0000001016167221 */ /* 0x000fe20000010000 */
[----:B------:R-:W-:Y:S01]  /*19c0*/  IADD3 R16, R9, 0x8, RZ ;  /* 0x0000000809107810 */ /* 0x000fe20007ffe0ff */
[----:B--2---:R-:W-:-:S05]  /*19d0*/  HADD2.F32 R17, -RZ, R17.H0_H0 ;  /* 0x20000011ff117230 */ /* 0x004fca0000004100 */
[----:B------:R-:W-:Y:S01]  /*19e0*/  FADD.FTZ R22, R22, R17 ;  /* 0x0000001116167221 */ /* 0x000fe20000010000 */
        /* <DEDUP_REMOVED lines=8> */
[----:B------:R-:W3:Y:S04]  /*1a70*/  LDG.E.U16 R16, [R18.64+0x2] ;  /* 0x0000020c12107981 */ /* 0x000ee8000c1e1500 */
[----:B------:R-:W4:Y:S01]  /*1a80*/  LDG.E.U16 R25, [R18.64+0x4] ;  /* 0x0000040c12197981 */ /* 0x000f22000c1e1500 */
[----:B--2---:R-:W-:Y:S02]  /*1a90*/  HADD2.F32 R17, -RZ, R17.H0_H0 ;  /* 0x20000011ff117230 */ /* 0x004fe40000004100 */
[----:B---3--:R-:W-:-:S03]  /*1aa0*/  HADD2.F32 R16, -RZ, R16.H0_H0 ;  /* 0x20000010ff107230 */ /* 0x008fc60000004100 */
[----:B------:R-:W-:Y:S02]  /*1ab0*/  FADD.FTZ R17, R22, R17 ;  /* 0x0000001116117221 */ /* 0x000fe40000010000 */
[----:B------:R0:W2:Y:S01]  /*1ac0*/  LDG.E.U16 R22, [R18.64+0x6] ;  /* 0x0000060c12167981 */ /* 0x0000a2000c1e1500 */
[----:B----4-:R-:W-:Y:S01]  /*1ad0*/  HADD2.F32 R25, -RZ, R25.H0_H0 ;  /* 0x20000019ff197230 */ /* 0x010fe20000004100 */
[----:B0-----:R-:W-:Y:S01]  /*1ae0*/  FADD.FTZ R18, R17, R16 ;  /* 0x0000001011127221 */ /* 0x001fe20000010000 */
[----:B------:R-:W-:-:S04]  /*1af0*/  IADD3 R16, R9, 0xc, RZ ;  /* 0x0000000c09107810 */ /* 0x000fc80007ffe0ff */
[----:B------:R-:W-:Y:S01]  /*1b00*/  SHF.R.S32.HI R17, RZ, 0x1f, R16 ;  /* 0x0000001fff117819 */ /* 0x000fe20000011410 */
[----:B------:R-:W-:-:S04]  /*1b10*/  FADD.FTZ R25, R18, R25 ;  /* 0x0000001912197221 */ /* 0x000fc80000010000 */
[----:B------:R-:W-:-:S04]  /*1b20*/  IMAD.WIDE.U32 R16, R14, c[0x0][0x188], R16 ;  /* 0x000062000e107a25 */ /* 0x000fc800078e0010 */
[----:B------:R-:W-:Y:S01]  /*1b30*/  IMAD.IADD R20, R20, 0x1, R17 ;  /* 0x0000000114147824 */ /* 0x000fe200078e0211 */
[----:B------:R-:W-:-:S04]  /*1b40*/  LEA R18, P2, R16, c[0x0][0x160], 0x1 ;  /* 0x0000580010127a11 */ /* 0x000fc800078408ff */
[----:B------:R-:W-:-:S05]  /*1b50*/  LEA.HI.X R19, R16, c[0x0][0x164], R20, 0x1, P2 ;  /* 0x0000590010137a11 */ /* 0x000fca00010f0c14 */
[----:B------:R0:W3:Y:S04]  /*1b60*/  LDG.E.U16 R16, [R18.64] ;  /* 0x0000000c12107981 */ /* 0x0000e8000c1e1500 */
[----:B------:R0:W4:Y:S04]  /*1b70*/  LDG.E.U16 R17, [R18.64+0x2] ;  /* 0x0000020c12117981 */ /* 0x000128000c1e1500 */
[----:B------:R0:W5:Y:S04]  /*1b80*/  LDG.E.U16 R20, [R18.64+0x4] ;  /* 0x0000040c12147981 */ /* 0x000168000c1e1500 */
[----:B0-----:R-:W5:Y:S01]  /*1b90*/  LDG.E.U16 R18, [R18.64+0x6] ;  /* 0x0000060c12127981 */ /* 0x001f62000c1e1500 */
[----:B------:R-:W-:-:S04]  /*1ba0*/  IADD3 R9, R9, 0x10, RZ ;  /* 0x0000001009097810 */ /* 0x000fc80007ffe0ff */
[----:B------:R-:W-:Y:S01]  /*1bb0*/  ISETP.GE.AND P2, PT, R9, R5, PT ;  /* 0x000000050900720c */ /* 0x000fe20003f46270 */
[----:B--2---:R-:W-:-:S05]  /*1bc0*/  HADD2.F32 R22, -RZ, R22.H0_H0 ;  /* 0x20000016ff167230 */ /* 0x004fca0000004100 */
[----:B------:R-:W-:Y:S01]  /*1bd0*/  FADD.FTZ R22, R25, R22 ;  /* 0x0000001619167221 */ /* 0x000fe20000010000 */
[----:B---3--:R-:W-:Y:S02]  /*1be0*/  HADD2.F32 R16, -RZ, R16.H0_H0 ;  /* 0x20000010ff107230 */ /* 0x008fe40000004100 */
[----:B----4-:R-:W-:-:S03]  /*1bf0*/  HADD2.F32 R17, -RZ, R17.H0_H0 ;  /* 0x20000011ff117230 */ /* 0x010fc60000004100 */
[----:B------:R-:W-:Y:S01]  /*1c00*/  FADD.FTZ R16, R22, R16 ;  /* 0x0000001016107221 */ /* 0x000fe20000010000 */
[----:B-----5:R-:W-:-:S03]  /*1c10*/  HADD2.F32 R20, -RZ, R20.H0_H0 ;  /* 0x20000014ff147230 */ /* 0x020fc60000004100 */
[----:B------:R-:W-:-:S04]  /*1c20*/  FADD.FTZ R16, R16, R17 ;  /* 0x0000001110107221 */ /* 0x000fc80000010000 */
[----:B------:R-:W-:Y:S01]  /*1c30*/  FADD.FTZ R16, R16, R20 ;  /* 0x0000001410107221 */ /* 0x000fe20000010000 */
[----:B------:R-:W-:-:S05]  /*1c40*/  HADD2.F32 R18, -RZ, R18.H0_H0 ;  /* 0x20000012ff127230 */ /* 0x000fca0000004100 */
[----:B------:R-:W-:Y:S01]  /*1c50*/  FADD.FTZ R22, R16, R18 ;  /* 0x0000001210167221 */ /* 0x000fe20000010000 */
[----:B------:R-:W-:Y:S05]  /*1c60*/  @!P2 BRA `(.L_x_108) ;  /* 0xfffffb300000a947 */ /* 0x000fea000383ffff */
.L_x_107:
[----:B------:R-:W-:Y:S05]  /*1c70*/  BSYNC B3 ;  /* 0x0000000000037941 */ /* 0x000fea0003800000 */
.L_x_106:
[----:B------:R-:W-:Y:S01]  /*1c80*/  IADD3 R5, R0, -R9, RZ ;  /* 0x8000000900057210 */ /* 0x000fe20007ffe0ff */
[----:B------:R-:W-:Y:S03]  /*1c90*/  BSSY B3, `(.L_x_109) ;  /* 0x000002b000037945 */ /* 0x000fe60003800000 */
        /* <DEDUP_REMOVED lines=11> */
[----:B------:R0:W3:Y:S04]  /*1d50*/  LDG.E.U16 R29, [R18.64+0x2] ;  /* 0x0000020c121d7981 */ /* 0x0000e8000c1e1500 */
[----:B------:R0:W4:Y:S04]  /*1d60*/  LDG.E.U16 R20, [R18.64+0x4] ;  /* 0x0000040c12147981 */ /* 0x000128000c1e1500 */
[----:B------:R0:W5:Y:S01]  /*1d70*/  LDG.E.U16 R25, [R18.64+0x6] ;  /* 0x0000060c12197981 */ /* 0x000162000c1e1500 */
[----:B--2---:R-:W-:-:S05]  /*1d80*/  HADD2.F32 R16, -RZ, R16.H0_H0 ;  /* 0x20000010ff107230 */ /* 0x004fca0000004100 */
[----:B------:R-:W-:Y:S01]  /*1d90*/  FADD.FTZ R22, R22, R16 ;  /* 0x0000001016167221 */ /* 0x000fe20000010000 */
[----:B------:R-:W-:-:S04]  /*1da0*/  IADD3 R16, R9, 0x4, RZ ;  /* 0x0000000409107810 */ /* 0x000fc80007ffe0ff */
[----:B------:R-:W-:-:S05]  /*1db0*/  SHF.R.S32.HI R17, RZ, 0x1f, R16 ;  /* 0x0000001fff117819 */ /* 0x000fca0000011410 */
[----:B------:R-:W-:-:S04]  /*1dc0*/  IMAD.WIDE.U32 R16, R14, c[0x0][0x188], R16 ;  /* 0x000062000e107a25 */ /* 0x000fc800078e0010 */
[----:B------:R-:W-:Y:S01]  /*1dd0*/  IMAD.IADD R5, R5, 0x1, R17 ;  /* 0x0000000105057824 */ /* 0x000fe200078e0211 */
[----:B0-----:R-:W-:-:S04]  /*1de0*/  LEA R18, P0, R16, c[0x0][0x160], 0x1 ;  /* 0x0000580010127a11 */ /* 0x001fc800078008ff */
[----:B------:R-:W-:-:S05]  /*1df0*/  LEA.HI.X R19, R16, c[0x0][0x164], R5, 0x1, P0 ;  /* 0x0000590010137a11 */ /* 0x000fca00000f0c05 */
[----:B------:R0:W2:Y:S04]  /*1e00*/  LDG.E.U16 R5, [R18.64] ;  /* 0x0000000c12057981 */ /* 0x0000a8000c1e1500 */
[----:B------:R0:W2:Y:S04]  /*1e10*/  LDG.E.U16 R16, [R18.64+0x2] ;  /* 0x0000020c12107981 */ /* 0x0000a8000c1e1500 */
[----:B------:R0:W2:Y:S04]  /*1e20*/  LDG.E.U16 R17, [R18.64+0x4] ;  /* 0x0000040c12117981 */ /* 0x0000a8000c1e1500 */
[----:B0-----:R-:W2:Y:S01]  /*1e30*/  LDG.E.U16 R18, [R18.64+0x6] ;  /* 0x0000060c12127981 */ /* 0x001ea2000c1e1500 */
[----:B---3--:R-:W-:-:S02]  /*1e40*/  HADD2.F32 R29, -RZ, R29.H0_H0 ;  /* 0x2000001dff1d7230 */ /* 0x008fc40000004100 */
[----:B----4-:R-:W-:-:S03]  /*1e50*/  HADD2.F32 R20, -RZ, R20.H0_H0 ;  /* 0x20000014ff147230 */ /* 0x010fc60000004100 */
[----:B------:R-:W-:Y:S01]  /*1e60*/  FADD.FTZ R22, R22, R29 ;  /* 0x0000001d16167221 */ /* 0x000fe20000010000 */
[----:B-----5:R-:W-:-:S03]  /*1e70*/  HADD2.F32 R25, -RZ, R25.H0_H0 ;  /* 0x20000019ff197230 */ /* 0x020fc60000004100 */
[----:B------:R-:W-:-:S04]  /*1e80*/  FADD.FTZ R22, R22, R20 ;  /* 0x0000001416167221 */ /* 0x000fc80000010000 */
[----:B------:R-:W-:Y:S01]  /*1e90*/  FADD.FTZ R22, R22, R25 ;  /* 0x0000001916167221 */ /* 0x000fe20000010000 */
[----:B------:R-:W-:Y:S02]  /*1ea0*/  PLOP3.LUT P0, PT, PT, PT, PT, 0x8, 0x0 ;  /* 0x000000000000781c */ /* 0x000fe40003f0e170 */
[----:B------:R-:W-:Y:S01]  /*1eb0*/  IADD3 R9, R9, 0x8, RZ ;  /* 0x0000000809097810 */ /* 0x000fe20007ffe0ff */
[----:B--2---:R-:W-:Y:S02]  /*1ec0*/  HADD2.F32 R5, -RZ, R5.H0_H0 ;  /* 0x20000005ff057230 */ /* 0x004fe40000004100 */
[----:B------:R-:W-:-:S03]  /*1ed0*/  HADD2.F32 R16, -RZ, R16.H0_H0 ;  /* 0x20000010ff107230 */ /* 0x000fc60000004100 */
[----:B------:R-:W-:Y:S01]  /*1ee0*/  FADD.FTZ R5, R22, R5 ;  /* 0x0000000516057221 */ /* 0x000fe20000010000 */
[----:B------:R-:W-:-:S03]  /*1ef0*/  HADD2.F32 R17, -RZ, R17.H0_H0 ;  /* 0x20000011ff117230 */ /* 0x000fc60000004100 */
[----:B------:R-:W-:-:S04]  /*1f00*/  FADD.FTZ R5, R5, R16 ;  /* 0x0000001005057221 */ /* 0x000fc80000010000 */
[----:B------:R-:W-:Y:S01]  /*1f10*/  FADD.FTZ R5, R5, R17 ;  /* 0x0000001105057221 */ /* 0x000fe20000010000 */
[----:B------:R-:W-:-:S05]  /*1f20*/  HADD2.F32 R18, -RZ, R18.H0_H0 ;  /* 0x20000012ff127230 */ /* 0x000fca0000004100 */
[----:B------:R-:W-:Y:S02]  /*1f30*/  FADD.FTZ R22, R5, R18 ;  /* 0x0000001205167221 */ /* 0x000fe40000010000 */
.L_x_110:
[----:B------:R-:W-:Y:S05]  /*1f40*/  BSYNC B3 ;  /* 0x0000000000037941 */ /* 0x000fea0003800000 */
.L_x_109:
[----:B------:R-:W-:-:S13]  /*1f50*/  ISETP.LT.OR P0, PT, R9, R0, P0 ;  /* 0x000000000900720c */ /* 0x000fda0000701670 */
[----:B------:R-:W-:Y:S05]  /*1f60*/  @!P0 BRA `(.L_x_103) ;  /* 0x0000014000008947 */ /* 0x000fea0003800000 */
[----:B------:R-:W-:Y:S01]  /*1f70*/  SHF.R.S32.HI R17, RZ, 0x1f, R9 ;  /* 0x0000001fff117819 */ /* 0x000fe20000011409 */
[----:B------:R-:W-:Y:S01]  /*1f80*/  IMAD R5, R8, c[0x0][0x188], RZ ;  /* 0x0000620008057a24 */ /* 0x000fe200078e02ff */
[----:B------:R-:W-:-:S03]  /*1f90*/  MOV R16, R9 ;  /* 0x0000000900107202 */ /* 0x000fc60000000f00 */
        /* <DEDUP_REMOVED lines=9> */
[----:B--2---:R-:W-:-:S02]  /*2030*/  HADD2.F32 R15, -RZ, R15.H0_H0 ;  /* 0x2000000fff0f7230 */ /* 0x004fc40000004100 */
[----:B---3--:R-:W-:-:S03]  /*2040*/  HADD2.F32 R5, -RZ, R5.H0_H0 ;  /* 0x20000005ff057230 */ /* 0x008fc60000004100 */
[----:B------:R-:W-:Y:S01]  /*2050*/  FADD.FTZ R22, R22, R15 ;  /* 0x0000000f16167221 */ /* 0x000fe20000010000 */
[----:B----4-:R-:W-:-:S03]  /*2060*/  HADD2.F32 R14, -RZ, R14.H0_H0 ;  /* 0x2000000eff0e7230 */ /* 0x010fc60000004100 */
[----:B------:R-:W-:Y:S01]  /*2070*/  FADD.FTZ R5, R22, R5 ;  /* 0x0000000516057221 */ /* 0x000fe20000010000 */
[----:B-----5:R-:W-:-:S03]  /*2080*/  HADD2.F32 R16, -RZ, R16.H0_H0 ;  /* 0x20000010ff107230 */ /* 0x020fc60000004100 */
[----:B------:R-:W-:-:S04]  /*2090*/  FADD.FTZ R5, R5, R14 ;  /* 0x0000000e05057221 */ /* 0x000fc80000010000 */
[----:B------:R-:W-:Y:S02]  /*20a0*/  FADD.FTZ R22, R5, R16 ;  /* 0x0000001005167221 */ /* 0x000fe40000010000 */
.L_x_103:
[----:B------:R-:W-:Y:S05]  /*20b0*/  BSYNC B0 ;  /* 0x0000000000007941 */ /* 0x000fea0003800000 */
.L_x_102:
[----:B------:R-:W-:-:S04]  /*20c0*/  IADD3 R6, R6, 0x1, RZ ;  /* 0x0000000106067810 */ /* 0x000fc80007ffe0ff */
[----:B------:R-:W-:-:S13]  /*20d0*/  ISETP.GE.AND P0, PT, R6, R2, PT ;  /* 0x000000020600720c */ /* 0x000fda0003f06270 */
[----:B------:R-:W-:Y:S05]  /*20e0*/  @!P0 BRA `(.L_x_111) ;  /* 0xfffff40000008947 */ /* 0x000fea000383ffff */
.L_x_101:
[----:B------:R-:W-:Y:S05]  /*20f0*/  BSYNC B1 ;  /* 0x0000000000017941 */ /* 0x000fea0003800000 */
.L_x_100:
[----:B0-----:R-:W2:Y:S01]  /*2100*/  LDL R5, [R1] ;  /* 0x0000000001057983 */ /* 0x001ea20000100800 */
[----:B------:R-:W-:-:S04]  /*2110*/  IADD3 R24, R24, 0x1, RZ ;  /* 0x0000000118187810 */ /* 0x000fc80007ffe0ff */
[----:B--2---:R-:W-:-:S13]  /*2120*/  ISETP.GE.AND P0, PT, R24, R5, PT ;  /* 0x000000051800720c */ /* 0x004fda0003f06270 */
[----:B------:R-:W-:Y:S05]  /*2130*/  @!P0 BRA `(.L_x_112) ;  /* 0xfffff30000008947 */ /* 0x000fea000383ffff */
.L_x_99:
[----:B------:R-:W-:Y:S05]  /*2140*/  BSYNC B2 ;  /* 0x0000000000027941 */ /* 0x000fea0003800000 */
.L_x_98:
[----:B------:R-:W2:Y:S01]  /*2150*/  LDL.LU R9, [R1+0xc] ;  /* 0x00000c0001097983 */ /* 0x000ea20000300800 */
[----:B------:R-:W-:Y:S02]  /*2160*/  UIADD3 UR4, UR4, 0x1, URZ ;  /* 0x0000000104047890 */ /* 0x000fe4000fffe03f */
[----:B------:R-:W-:Y:S01]  /*2170*/  ULDC.64 UR10, c[0x0][0x168] ;  /* 0x00005a00000a7ab9 */ /* 0x000fe20000000a00 */
[----:B------:R-:W3:Y:S01]  /*2180*/  LDL.LU R8, [R1+0x8] ;  /* 0x0000080001087983 */ /* 0x000ee20000300800 */
[----:B------:R-:W-:Y:S01]  /*2190*/  UISETP.GE.U32.AND UP0, UPT, UR4, UR10, UPT ;  /* 0x0000000a0400728c */ /* 0x000fe2000bf06070 */
[----:B------:R-:W-:Y:S01]  /*21a0*/  IMAD.U32 R5, RZ, RZ, UR6 ;  /* 0x00000006ff057e24 */ /* 0x000fe2000f8e00ff */
[----:B------:R-:W-:Y:S02]  /*21b0*/  F2FP.PACK_AB R22, RZ, R22 ;  /* 0x00000016ff16723e */ /* 0x000fe400000000ff */
        /* <DEDUP_REMOVED lines=14> */
.L_x_113:
[----:B------:R-:W-:Y:S05]  /*22a0*/  EXIT ;  /* 0x000000000000794d */ /* 0x000fea0003800000 */
        .weak           $__internal_6_$__cuda_sm20_div_s64
        .type           $__internal_6_$__cuda_sm20_div_s64,@function
        .size           $__internal_6_$__cuda_sm20_div_s64,($__internal_7_$__cuda_sm20_div_u64 - $__internal_6_$__cuda_sm20_div_s64)
$__internal_6_$__cuda_sm20_div_s64:
        /* <DEDUP_REMOVED lines=24> */
[----:B------:R-:W-:Y:S01]  /*2430*/  IMAD.WIDE.U32 R2, R5, UR4, RZ ;  /* 0x0000000405027c25 */ /* 0x000fe2000f8e00ff */
[----:B------:R-:W-:-:S03]  /*2440*/  IADD3.X R7, RZ, RZ, R4, P2, P1 ;  /* 0x000000ffff077210 */ /* 0x000fc600017e2404 */
        /* <DEDUP_REMOVED lines=10> */
[----:B------:R-:W-:Y:S01]  /*24f0*/  IMAD.MOV.U32 R3, RZ, RZ, RZ ;  /* 0x000000ffff037224 */ /* 0x000fe200078e00ff */
[----:B------:R-:W-:-:S04]  /*2500*/  IADD3.X R7, R2, R7, RZ, P0, !PT ;  /* 0x0000000702077210 */ /* 0x000fc800007fe4ff */
        /* <DEDUP_REMOVED lines=43> */
[----:B------:R-:W-:Y:S02]  /*27c0*/  SEL R9, R2, R9, !P1 ;  /* 0x0000000902097207 */ /* 0x000fe40004800000 */
[----:B------:R-:W-:Y:S02]  /*27d0*/  MOV R2, R0 ;  /* 0x0000000000027202 */ /* 0x000fe40000000f00 */
[----:B------:R-:W-:Y:S02]  /*27e0*/  SEL R8, R8, 0xffffffff, P0 ;  /* 0xffffffff08087807 */ /* 0x000fe40000000000 */
[----:B------:R-:W-:Y:S01]  /*27f0*/  SEL R9, R9, 0xffffffff, P0 ;  /* 0xffffffff09097807 */ /* 0x000fe20000000000 */
[----:B------:R-:W-:Y:S06]  /*2800*/  RET.REL.NODEC R2 `(_ZN2at6native53_GLOBAL__N__069e5665_20_UpSampleNearest3d_cu_ab8a35b437upsample_nearest3d_backward_out_frameIN3c104HalfEfXadL_ZNS0_46nearest_neighbor_exact_bw_compute_source_indexEfiiEEEEvPKT_mmmmmmmmPS5_fff) ;  /* 0xffffd7f002007950 */ /* 0x000fec0003c3ffff */
        .weak           $__internal_7_$__cuda_sm20_div_u64
        .type           $__internal_7_$__cuda_sm20_div_u64,@function
        .size           $__internal_7_$__cuda_sm20_div_u64,($__internal_8_$__cuda_sm20_rem_u64 - $__internal_7_$__cuda_sm20_div_u64)
$__internal_7_$__cuda_sm20_div_u64:
        /* <DEDUP_REMOVED lines=31> */
[----:B------:R-:W-:-:S04]  /*2a00*/  IADD3 R9, P2, R10, R9, RZ ;  /* 0x000000090a097210 */ /* 0x000fc80007f5e0ff */
[----:B------:R-:W-:Y:S01]  /*2a10*/  IADD3.X R11, R2, R11, RZ, P0, !PT ;  /* 0x0000000b020b7210 */ /* 0x000fe200007fe4ff */
        /* <DEDUP_REMOVED lines=13> */
[----:B------:R-:W-:-:S05]  /*2af0*/  IMAD R0, R11, R6, R3 ;  /* 0x000000060b007224 */ /* 0x000fca00078e0203 */
[----:B------:R-:W-:Y:S02]  /*2b00*/  IADD3.X R8, ~R0, R7, RZ, P1, !PT ;  /* 0x0000000700087210 */ /* 0x000fe40000ffe5ff */
[----:B------:R-:W-:Y:S02]  /*2b10*/  IADD3 R7, P1, -R6, R13, RZ ;  /* 0x0000000d06077210 */ /* 0x000fe40007f3e1ff */
[----:B------:R-:W-:Y:S02]  /*2b20*/  IADD3 R0, P2, R9, 0x1, RZ ;  /* 0x0000000109007810 */ /* 0x000fe40007f5e0ff */
[C---:B------:R-:W-:Y:S01]  /*2b30*/  ISETP.GE.U32.AND.EX P0, PT, R8.reuse, R5, PT, P0 ;  /* 0x000000050800720c */ /* 0x040fe20003f06100 */
[----:B------:R-:W-:Y:S01]  /*2b40*/  IMAD.X R10, R8, 0x1, ~R5, P1 ;  /* 0x00000001080a7824 */ /* 0x000fe200008e0e05 */
[----:B------:R-:W-:Y:S01]  /*2b50*/  ISETP.NE.U32.AND P1, PT, R6, RZ, PT ;  /* 0x000000ff0600720c */ /* 0x000fe20003f25070 */
[----:B------:R-:W-:Y:S01]  /*2b60*/  IMAD.X R2, RZ, RZ, R11, P2 ;  /* 0x000000ffff027224 */ /* 0x000fe200010e060b */
[----:B------:R-:W-:-:S02]  /*2b70*/  SEL R3, R0, R9, P0 ;  /* 0x0000000900037207 */ /* 0x000fc40000000000 */
[----:B------:R-:W-:Y:S02]  /*2b80*/  SEL R7, R7, R13, P0 ;  /* 0x0000000d07077207 */ /* 0x000fe40000000000 */
[----:B------:R-:W-:Y:S02]  /*2b90*/  SEL R10, R10, R8, P0 ;  /* 0x000000080a0a7207 */ /* 0x000fe40000000000 */
[----:B------:R-:W-:Y:S02]  /*2ba0*/  SEL R0, R2, R11, P0 ;  /* 0x0000000b02007207 */ /* 0x000fe40000000000 */
[----:B------:R-:W-:Y:S02]  /*2bb0*/  IADD3 R8, P2, R3, 0x1, RZ ;  /* 0x0000000103087810 */ /* 0x000fe40007f5e0ff */
[----:B------:R-:W-:Y:S02]  /*2bc0*/  ISETP.GE.U32.AND P0, PT, R7, R6, PT ;  /* 0x000000060700720c */ /* 0x000fe40003f06070 */
[----:B------:R-:W-:Y:S01]  /*2bd0*/  ISETP.NE.AND.EX P1, PT, R5, RZ, PT, P1 ;  /* 0x000000ff0500720c */ /* 0x000fe20003f25310 */
[----:B------:R-:W-:Y:S01]  /*2be0*/  IMAD.X R9, RZ, RZ, R0, P2 ;  /* 0x000000ffff097224 */ /* 0x000fe200010e0600 */
[----:B------:R-:W-:Y:S01]  /*2bf0*/  ISETP.GE.U32.AND.EX P0, PT, R10, R5, PT, P0 ;  /* 0x000000050a00720c */ /* 0x000fe20003f06100 */
[----:B------:R-:W-:-:S03]  /*2c00*/  HFMA2.MMA R5, -RZ, RZ, 0, 0 ;  /* 0x00000000ff057435 */ /* 0x000fc600000001ff */
[----:B------:R-:W-:Y:S02]  /*2c10*/  SEL R8, R8, R3, P0 ;  /* 0x0000000308087207 */ /* 0x000fe40000000000 */
[----:B------:R-:W-:Y:S02]  /*2c20*/  SEL R9, R9, R0, P0 ;  /* 0x0000000009097207 */ /* 0x000fe40000000000 */
[----:B------:R-:W-:Y:S02]  /*2c30*/  SEL R8, R8, 0xffffffff, P1 ;  /* 0xffffffff08087807 */ /* 0x000fe40000800000 */
[----:B------:R-:W-:Y:S01]  /*2c40*/  SEL R9, R9, 0xffffffff, P1 ;  /* 0xffffffff09097807 */ /* 0x000fe20000800000 */
[----:B------:R-:W-:Y:S06]  /*2c50*/  RET.REL.NODEC R4 `(_ZN2at6native53_GLOBAL__N__069e5665_20_UpSampleNearest3d_cu_ab8a35b437upsample_nearest3d_backward_out_frameIN3c104HalfEfXadL_ZNS0_46nearest_neighbor_exact_bw_compute_source_indexEfiiEEEEvPKT_mmmmmmmmPS5_fff) ;  /* 0xffffd3a004007950 */ /* 0x000fec0003c3ffff */
        .weak           $__internal_8_$__cuda_sm20_rem_u64
        .type           $__internal_8_$__cuda_sm20_rem_u64,@function
        .size           $__internal_8_$__cuda_sm20_rem_u64,(.L_x_672 - $__internal_8_$__cuda_sm20_rem_u64)
$__internal_8_$__cuda_sm20_rem_u64:
        /* <DEDUP_REMOVED lines=31> */
[----:B------:R-:W-:Y:S01]  /*2e50*/  IMAD.X R8, R3, 0x1, R8, P0 ;  /* 0x0000000103087824 */ /* 0x000fe200000e0608 */
[----:B------:R-:W-:Y:S01]  /*2e60*/  HFMA2.MMA R3, -RZ, RZ, 0, 0 ;  /* 0x00000000ff037435 */ /* 0x000fe200000001ff */
[----:B------:R-:W-:-:S03]  /*2e70*/  IMAD.HI.U32 R2, R11, R0, RZ ;  /* 0x000000000b027227 */ /* 0x000fc600078e00ff */
[----:B------:R-:W-:-:S06]  /*2e80*/  IADD3.X R8, RZ, RZ, R8, P2, P1 ;  /* 0x000000ffff087210 */ /* 0x000fcc00017e2408 */
        /* <DEDUP_REMOVED lines=14> */
[----:B------:R-:W-:Y:S02]  /*2f70*/  ISETP.GE.U32.AND.EX P0, PT, R10, R7, PT, P0 ;  /* 0x000000070a00720c */ /* 0x000fe40003f06100 */
[----:B------:R-:W-:Y:S02]  /*2f80*/  IADD3.X R8, ~R7, R10, RZ, P1, !PT ;  /* 0x0000000a07087210 */ /* 0x000fe40000ffe5ff */
[----:B------:R-:W-:Y:S02]  /*2f90*/  SEL R2, R2, R0, P0 ;  /* 0x0000000002027207 */ /* 0x000fe40000000000 */
[----:B------:R-:W-:Y:S02]  /*2fa0*/  SEL R8, R8, R10, P0 ;  /* 0x0000000a08087207 */ /* 0x000fe40000000000 */
[C---:B------:R-:W-:Y:S01]  /*2fb0*/  ISETP.GE.U32.AND P0, PT, R2.reuse, R5, PT ;  /* 0x000000050200720c */ /* 0x040fe20003f06070 */
[----:B------:R-:W-:Y:S01]  /*2fc0*/  IMAD.IADD R0, R2, 0x1, -R5 ;  /* 0x0000000102007824 */ /* 0x000fe200078e0a05 */
[----:B------:R-:W-:-:S02]  /*2fd0*/  ISETP.NE.U32.AND P1, PT, R5, RZ, PT ;  /* 0x000000ff0500720c */ /* 0x000fc40003f25070 */
[----:B------:R-:W-:Y:S02]  /*2fe0*/  ISETP.GE.U32.AND.EX P0, PT, R8, R7, PT, P0 ;  /* 0x000000070800720c */ /* 0x000fe40003f06100 */
[----:B------:R-:W-:Y:S01]  /*2ff0*/  ISETP.NE.AND.EX P1, PT, R7, RZ, PT, P1 ;  /* 0x000000ff0700720c */ /* 0x000fe20003f25310 */
[----:B------:R-:W-:Y:S01]  /*3000*/  IMAD.MOV.U32 R7, RZ, RZ, 0x0 ;  /* 0x00000000ff077424 */ /* 0x000fe200078e00ff */
[----:B------:R-:W-:-:S04]  /*3010*/  SEL R0, R0, R2, P0 ;  /* 0x0000000200007207 */ /* 0x000fc80000000000 */
[----:B------:R-:W-:Y:S01]  /*3020*/  SEL R0, R0, 0xffffffff, P1 ;  /* 0xffffffff00007807 */ /* 0x000fe20000800000 */
[----:B------:R-:W-:Y:S06]  /*3030*/  RET.REL.NODEC R6 `(_ZN2at6native53_GLOBAL__N__069e5665_20_UpSampleNearest3d_cu_ab8a35b437upsample_nearest3d_backward_out_frameIN3c104HalfEfXadL_ZNS0_46nearest_neighbor_exact_bw_compute_source_indexEfiiEEEEvPKT_mmmmmmmmPS5_fff) ;  /* 0xffffcfc006007950 */ /* 0x000fec0003c3ffff */
.L_x_115:
        /* <DEDUP_REMOVED lines=12> */
.L_x_672:


//--------------------- .text._ZN2at6native53_GLOBAL__N__069e5665_20_UpSampleNearest3d_cu_ab8a35b437upsample_nearest3d_backward_out_frameIffXadL_ZNS0_46nearest_neighbor_exact_bw_compute_source_indexEfiiEEEEvPKT_mmmmmmmmPS3_fff --------------------------
	.section	.text._ZN2at6native53_GLOBAL__N__069e5665_20_UpSampleNearest3d_cu_ab8a35b437upsample_nearest3d_backward_out_frameIffXadL_ZNS0_46nearest_neighbor_exact_bw_compute_source_indexEfiiEEEEvPKT_mmmmmmmmPS3_fff,"ax",@progbits
	.sectioninfo	@"SHI_REGISTERS=53"
	.align	128
.text._ZN2at6native53_GLOBAL__N__069e5665_20_UpSampleNearest3d_cu_ab8a35b437upsample_nearest3d_backward_out_frameIffXadL_ZNS0_46nearest_neighbor_exact_bw_compute_source_indexEfiiEEEEvPKT_mmmmmmmmPS3_fff:
        .type           _ZN2at6native53_GLOBAL__N__069e5665_20_UpSampleNearest3d_cu_ab8a35b437upsample_nearest3d_backward_out_frameIffXadL_ZNS0_46nearest_neighbor_exact_bw_compute_source_indexEfiiEEEEvPKT_mmmmmmmmPS3_fff,@function
        .size           _ZN2at6native53_GLOBAL__N__069e5665_20_UpSampleNearest3d_cu_ab8a35b437upsample_nearest3d_backward_out_frameIffXadL_ZNS0_46nearest_neighbor_exact_bw_compute_source_indexEfiiEEEEvPKT_mmmmmmmmPS3_fff,(.L_x_676 - _ZN2at6native53_GLOBAL__N__069e5665_20_UpSampleNearest3d_cu_ab8a35b437upsample_nearest3d_backward_out_frameIffXadL_ZNS0_46nearest_neighbor_exact_bw_compute_source_indexEfiiEEEEvPKT_mmmmmmmmPS3_fff)
        .other          _ZN2at6native53_GLOBAL__N__069e5665_20_UpSampleNearest3d_cu_ab8a35b437upsample_nearest3d_backward_out_frameIffXadL_ZNS0_46nearest_neighbor_exact_bw_compute_source_indexEfiiEEEEvPKT_mmmmmmmmPS3_fff,@"STO_CUDA_ENTRY STV_DEFAULT"
_ZN2at6native53_GLOBAL__N__069e5665_20_UpSampleNearest3d_cu_ab8a35b437upsample_nearest3d_backward_out_frameIffXadL_ZNS0_46nearest_neighbor_exact_bw_compute_source_indexEfiiEEEEvPKT_mmmmmmmmPS3_fff:
[----:B------:R-:W-:Y:S02]  /*0000*/  IMAD.MOV.U32 R1, RZ, RZ, c[0x0][0x28] ;  /* 0x00000a00ff017624 */ /* 0x000fe400078e00ff */
[----:B------:R-:W-:Y:S01]  /*0010*/  IMAD.MOV.U32 R4, RZ, RZ, c[0x0][0x170] ;  /* 0x00005c00ff047624 */ /* 0x000fe200078e00ff */
[----:B------:R-:W0:Y:S01]  /*0020*/  S2R R2, SR_TID.X ;  /* 0x0000000000027919 */ /* 0x000e220000002100 */
[----:B------:R-:W-:Y:S02]  /*0030*/  IMAD.MOV.U32 R7, RZ, RZ, c[0x0][0x190] ;  /* 0x00006400ff077624 */ /* 0x000fe400078e00ff */
[C---:B------:R-:W-:Y:S01]  /*0040*/  IMAD R0, R4.reuse, c[0x0][0x194], RZ ;  /* 0x0000650004007a24 */ /* 0x040fe200078e02ff */
[----:B------:R-:W0:Y:S01]  /*0050*/  S2R R17, SR_CTAID.X ;  /* 0x0000000000117919 */ /* 0x000e220000002500 */
[----:B------:R-:W-:-:S04]  /*0060*/  IMAD.WIDE.U32 R4, R4, c[0x0][0x190], RZ ;  /* 0x0000640004047a25 */ /* 0x000fc800078e00ff */
[----:B------:R-:W-:-:S05]  /*0070*/  IMAD R3, R7, c[0x0][0x174], R0 ;  /* 0x00005d0007037a24 */ /* 0x000fca00078e0200 */
[----:B------:R-:W-:-:S05]  /*0080*/  IADD3 R0, R5, R3, RZ ;  /* 0x0000000305007210 */ /* 0x000fca0007ffe0ff */
        /* <DEDUP_REMOVED lines=19> */
[----:B------:R-:W-:-:S04]  /*01c0*/  IMAD.IADD R0, R3, 0x1, R5 ;  /* 0x0000000103007824 */ /* 0x000fc800078e0205 */
[----:B------:R-:W-:-:S04]  /*01d0*/  IMAD R3, R0, c[0x0][0x1a0], RZ ;  /* 0x0000680000037a24 */ /* 0x000fc800078e02ff */
[----:B------:R-:W-:-:S05]  /*01e0*/  IMAD R3, R2, c[0x0][0x1a4], R3 ;  /* 0x0000690002037a24 */ /* 0x000fca00078e0203 */
[----:B------:R-:W-:-:S04]  /*01f0*/  IADD3 R0, R9, R3, RZ ;  /* 0x0000000309007210 */ /* 0x000fc80007ffe0ff */
[----:B------:R-:W-:-:S04]  /*0200*/  LOP3.LUT R2, R17, R0, RZ, 0xfc, !PT ;  /* 0x0000000011027212 */ /* 0x000fc800078efcff */
[----:B------:R-:W-:-:S13]  /*0210*/  ISETP.NE.U32.AND P0, PT, R2, RZ, PT ;  /* 0x000000ff0200720c */ /* 0x000fda0003f05070 */
[----:B------:R-:W-:Y:S05]  /*0220*/  @!P0 BRA `(.L_x_117) ;  /* 0x0000005000008947 */ /* 0x000fea0003800000 */
[----:B------:R-:W-:Y:S02]  /*0230*/  MOV R4, 0x250 ;  /* 0x0000025000047802 */ /* 0x000fe40000000f00 */
[----:B------:R-:W-:Y:S05]  /*0240*/  CALL.REL.NOINC `($__internal_9_$__cuda_sm20_div_s64) ;  /* 0x00001c6000007944 */ /* 0x000fea0003c00000 */
[----:B------:R-:W-:Y:S02]  /*0250*/  IMAD.MOV.U32 R4, RZ, RZ, R2 ;  /* 0x000000ffff047224 */ /* 0x000fe400078e0002 */
[----:B------:R-:W-:Y:S01]  /*0260*/  IMAD.MOV.U32 R5, RZ, RZ, R3 ;  /* 0x000000ffff057224 */ /* 0x000fe200078e0003 */
[----:B------:R-:W-:Y:S05]  /*0270*/  BRA `(.L_x_118) ;  /* 0x0000014000007947 */ /* 0x000fea0003800000 */
.L_x_117:
[----:B------:R-:W0:Y:S01]  /*0280*/  I2F.U32.RP R4, R8 ;  /* 0x0000000800047306 */ /* 0x000e220000209000 */
[----:B------:R-:W-:-:S07]  /*0290*/  ISETP.NE.U32.AND P2, PT, R8, RZ, PT ;  /* 0x000000ff0800720c */ /* 0x000fce0003f45070 */
[----:B0-----:R-:W0:Y:S02]  /*02a0*/  MUFU.RCP R4, R4 ;  /* 0x0000000400047308 */ /* 0x001e240000001000 */
[----:B0-----:R-:W-:-:S06]  /*02b0*/  IADD3 R2, R4, 0xffffffe, RZ ;  /* 0x0ffffffe04027810 */ /* 0x001fcc0007ffe0ff */
[----:B------:R0:W1:Y:S02]  /*02c0*/  F2I.FTZ.U32.TRUNC.NTZ R3, R2 ;  /* 0x0000000200037305 */ /* 0x000064000021f000 */
[----:B0-----:R-:W-:Y:S01]  /*02d0*/  IMAD.MOV.U32 R2, RZ, RZ, RZ ;  /* 0x000000ffff027224 */ /* 0x001fe200078e00ff */
[----:B-1----:R-:W-:-:S05]  /*02e0*/  IADD3 R5, RZ, -R3, RZ ;  /* 0x80000003ff057210 */ /* 0x002fca0007ffe0ff */
[----:B------:R-:W-:-:S04]  /*02f0*/  IMAD R5, R5, R8, RZ ;  /* 0x0000000805057224 */ /* 0x000fc800078e02ff */
[----:B------:R-:W-:-:S06]  /*0300*/  IMAD.HI.U32 R3, R3, R5, R2 ;  /* 0x0000000503037227 */ /* 0x000fcc00078e0002 */
[----:B------:R-:W-:-:S04]  /*0310*/  IMAD.HI.U32 R3, R3, R16, RZ ;  /* 0x0000001003037227 */ /* 0x000fc800078e00ff */
[----:B------:R-:W-:-:S04]  /*0320*/  IMAD.MOV R5, RZ, RZ, -R3 ;  /* 0x000000ffff057224 */ /* 0x000fc800078e0a03 */
[----:B------:R-:W-:-:S05]  /*0330*/  IMAD R5, R8, R5, R16 ;  /* 0x0000000508057224 */ /* 0x000fca00078e0210 */
[----:B------:R-:W-:-:S13]  /*0340*/  ISETP.GE.U32.AND P0, PT, R5, R8, PT ;  /* 0x000000080500720c */ /* 0x000fda0003f06070 */
[-C--:B------:R-:W-:Y:S02]  /*0350*/  @P0 IADD3 R5, R5, -R8.reuse, RZ ;  /* 0x8000000805050210 */ /* 0x080fe40007ffe0ff */
[----:B------:R-:W-:Y:S02]  /*0360*/  @P0 IADD3 R3, R3, 0x1, RZ ;  /* 0x0000000103030810 */ /* 0x000fe40007ffe0ff */
[----:B------:R-:W-:Y:S01]  /*0370*/  ISETP.GE.U32.AND P1, PT, R5, R8, PT ;  /* 0x000000080500720c */ /* 0x000fe20003f26070 */
[----:B------:R-:W-:-:S12]  /*0380*/  IMAD.MOV.U32 R5, RZ, RZ, RZ ;  /* 0x000000ffff057224 */ /* 0x000fd800078e00ff */
[----:B------:R-:W-:Y:S02]  /*0390*/  @P1 IADD3 R3, R3, 0x1, RZ ;  /* 0x0000000103031810 */ /* 0x000fe40007ffe0ff */
[----:B------:R-:W-:-:S05]  /*03a0*/  @!P2 LOP3.LUT R3, RZ, R8, RZ, 0x33, !PT ;  /* 0x00000008ff03a212 */ /* 0x000fca00078e33ff */
[----:B------:R-:W-:Y:S02]  /*03b0*/  IMAD.MOV.U32 R4, RZ, RZ, R3 ;  /* 0x000000ffff047224 */ /* 0x000fe400078e0003 */
.L_x_118:
[----:B------:R-:W-:Y:S05]  /*03c0*/  BSYNC B0 ;  /* 0x0000000000007941 */ /* 0x000fea0003800000 */
.L_x_116:
        /* <DEDUP_REMOVED lines=8> */
[----:B------:R-:W-:Y:S05]  /*0450*/  CALL.REL.NOINC `($__internal_11_$__cuda_sm20_rem_u64) ;  /* 0x000023d000007944 */ /* 0x000fea0003c00000 */
[----:B------:R-:W-:Y:S01]  /*0460*/  MOV R20, R3 ;  /* 0x0000000300147202 */ /* 0x000fe20000000f00 */
[----:B------:R-:W-:Y:S05]  /*0470*/  BRA `(.L_x_121) ;  /* 0x0000011000007947 */ /* 0x000fea0003800000 */
.L_x_120:
        /* <DEDUP_REMOVED lines=17> */
.L_x_121:
[----:B------:R-:W-:Y:S05]  /*0590*/  BSYNC B0 ;  /* 0x0000000000007941 */ /* 0x000fea0003800000 */
.L_x_119:
        /* <DEDUP_REMOVED lines=9> */
[----:B------:R-:W-:Y:S05]  /*0630*/  CALL.REL.NOINC `($__internal_10_$__cuda_sm20_div_u64) ;  /* 0x00001da000007944 */ /* 0x000fea0003c00000 */
[----:B------:R-:W-:Y:S05]  /*0640*/  BRA `(.L_x_124) ;  /* 0x0000014000007947 */ /* 0x000fea0003800000 */
.L_x_123:
[----:B------:R-:W0:Y:S01]  /*0650*/  I2F.U32.RP R4, c[0x0][0x198] ;  /* 0x0000660000047b06 */ /* 0x000e220000209000 */
[----:B------:R-:W-:-:S07]  /*0660*/  ISETP.NE.U32.AND P2, PT, RZ, c[0x0][0x198], PT ;  /* 0x00006600ff007a0c */ /* 0x000fce0003f45070 */
[----:B0-----:R-:W0:Y:S02]  /*0670*/  MUFU.RCP R4, R4 ;  /* 0x0000000400047308 */ /* 0x001e240000001000 */
[----:B0-----:R-:W-:-:S06]  /*0680*/  IADD3 R2, R4, 0xffffffe, RZ ;  /* 0x0ffffffe04027810 */ /* 0x001fcc0007ffe0ff */
[----:B------:R0:W1:Y:S02]  /*0690*/  F2I.FTZ.U32.TRUNC.NTZ R3, R2 ;  /* 0x0000000200037305 */ /* 0x000064000021f000 */
[----:B0-----:R-:W-:Y:S01]  /*06a0*/  HFMA2.MMA R2, -RZ, RZ, 0, 0 ;  /* 0x00000000ff027435 */ /* 0x001fe200000001ff */
[----:B-1----:R-:W-:-:S04]  /*06b0*/  IMAD.MOV R5, RZ, RZ, -R3 ;  /* 0x000000ffff057224 */ /* 0x002fc800078e0a03 */
[----:B------:R-:W-:-:S05]  /*06c0*/  IMAD R5, R5, c[0x0][0x198], RZ ;  /* 0x0000660005057a24 */ /* 0x000fca00078e02ff */
[----:B------:R-:W-:-:S06]  /*06d0*/  IMAD.HI.U32 R3, R3, R5, R2 ;  /* 0x0000000503037227 */ /* 0x000fcc00078e0002 */
[----:B------:R-:W-:-:S04]  /*06e0*/  IMAD.HI.U32 R3, R3, R16, RZ ;  /* 0x0000001003037227 */ /* 0x000fc800078e00ff */
[----:B------:R-:W-:-:S04]  /*06f0*/  IMAD.MOV R5, RZ, RZ, -R3 ;  /* 0x000000ffff057224 */ /* 0x000fc800078e0a03 */
[----:B------:R-:W-:-:S05]  /*0700*/  IMAD R5, R5, c[0x0][0x198], R16 ;  /* 0x0000660005057a24 */ /* 0x000fca00078e0210 */
[----:B------:R-:W-:-:S13]  /*0710*/  ISETP.GE.U32.AND P0, PT, R5, c[0x0][0x198], PT ;  /* 0x0000660005007a0c */ /* 0x000fda0003f06070 */
[----:B------:R-:W-:Y:S02]  /*0720*/  @P0 IADD3 R5, R5, -c[0x0][0x198], RZ ;  /* 0x8000660005050a10 */ /* 0x000fe40007ffe0ff */
[----:B------:R-:W-:Y:S02]  /*0730*/  @P0 IADD3 R3, R3, 0x1, RZ ;  /* 0x0000000103030810 */ /* 0x000fe40007ffe0ff */
[----:B------:R-:W-:Y:S02]  /*0740*/  ISETP.GE.U32.AND P1, PT, R5, c[0x0][0x198], PT ;  /* 0x0000660005007a0c */ /* 0x000fe40003f26070 */
[----:B------:R-:W-:-:S11]  /*0750*/  MOV R5, RZ ;  /* 0x000000ff00057202 */ /* 0x000fd60000000f00 */
[----:B------:R-:W-:Y:S02]  /*0760*/  @P1 IADD3 R3, R3, 0x1, RZ ;  /* 0x0000000103031810 */ /* 0x000fe40007ffe0ff */
[----:B------:R-:W-:-:S05]  /*0770*/  @!P2 LOP3.LUT R3, RZ, c[0x0][0x198], RZ, 0x33, !PT ;  /* 0x00006600ff03aa12 */ /* 0x000fca00078e33ff */
[----:B------:R-:W-:Y:S02]  /*0780*/  IMAD.MOV.U32 R4, RZ, RZ, R3 ;  /* 0x000000ffff047224 */ /* 0x000fe400078e0003 */
.L_x_124:
[----:B------:R-:W-:Y:S05]  /*0790*/  BSYNC B0 ;  /* 0x0000000000007941 */ /* 0x000fea0003800000 */
.L_x_122:
        /* <DEDUP_REMOVED lines=8> */
[----:B------:R-:W-:Y:S05]  /*0820*/  CALL.REL.NOINC `($__internal_10_$__cuda_sm20_div_u64) ;  /* 0x00001bb000007944 */ /* 0x000fea0003c00000 */
[----:B------:R-:W-:Y:S05]  /*0830*/  BRA `(.L_x_127) ;  /* 0x0000014000007947 */ /* 0x000fea0003800000 */
.L_x_126:
        /* <DEDUP_REMOVED lines=19> */
[----:B------:R-:W-:Y:S02]  /*0970*/  IMAD.MOV.U32 R4, RZ, RZ, R3 ;  /* 0x000000ffff047224 */ /* 0x000fe400078e0003 */
.L_x_127:
[----:B------:R-:W-:Y:S05]  /*0980*/  BSYNC B0 ;  /* 0x0000000000007941 */ /* 0x000fea0003800000 */
.L_x_125:
        /* <DEDUP_REMOVED lines=11> */
.L_x_129:
        /* <DEDUP_REMOVED lines=16> */
[----:B------:R-:W-:-:S05]  /*0b40*/  @!P1 LOP3.LUT R4, RZ, c[0x0][0x190], RZ, 0x33, !PT ;  /* 0x00006400ff049a12 */ /* 0x000fca00078e33ff */
[----:B------:R-:W-:Y:S02]  /*0b50*/  IMAD.MOV.U32 R2, RZ, RZ, R4 ;  /* 0x000000ffff027224 */ /* 0x000fe400078e0004 */
.L_x_130:
[----:B------:R-:W-:Y:S05]  /*0b60*/  BSYNC B0 ;  /* 0x0000000000007941 */ /* 0x000fea0003800000 */
.L_x_128:
        /* <DEDUP_REMOVED lines=14> */
[----:B------:R-:W-:Y:S01]  /*0c50*/  MOV R6, R16 ;  /* 0x0000001000067202 */ /* 0x000fe20000000f00 */
[----:B------:R-:W-:Y:S01]  /*0c60*/  IMAD.MOV.U32 R5, RZ, RZ, R17 ;  /* 0x000000ffff057224 */ /* 0x000fe200078e0011 */
[----:B------:R-:W-:Y:S01]  /*0c70*/  MOV R3, c[0x0][0x1a4] ;  /* 0x0000690000037a02 */ /* 0x000fe20000000f00 */
[----:B------:R-:W-:Y:S01]  /*0c80*/  IMAD.MOV.U32 R4, RZ, RZ, c[0x0][0x1a0] ;  /* 0x00006800ff047624 */ /* 0x000fe200078e00ff */
[----:B------:R-:W-:Y:S02]  /*0c90*/  MOV R2, 0xcb0 ;  /* 0x00000cb000027802 */ /* 0x000fe40000000f00 */
[----:B------:R-:W-:Y:S05]  /*0ca0*/  CALL.REL.NOINC `($__internal_10_$__cuda_sm20_div_u64) ;  /* 0x0000173000007944 */ /* 0x000fea0003c00000 */
[----:B------:R-:W-:-:S04]  /*0cb0*/  IMAD.MOV R3, RZ, RZ, -R4 ;  /* 0x000000ffff037224 */ /* 0x000fc800078e0a04 */
[----:B------:R-:W-:Y:S01]  /*0cc0*/  IMAD R2, R3, c[0x0][0x1a0], R16 ;  /* 0x0000680003027a24 */ /* 0x000fe200078e0210 */
[----:B------:R-:W-:Y:S05]  /*0cd0*/  BRA `(.L_x_133) ;  /* 0x0000015000007947 */ /* 0x000fea0003800000 */
.L_x_132:
[----:B------:R-:W0:Y:S01]  /*0ce0*/  I2F.U32.RP R5, c[0x0][0x1a0] ;  /* 0x0000680000057b06 */ /* 0x000e220000209000 */
[----:B------:R-:W-:Y:S01]  /*0cf0*/  HFMA2.MMA R2, -RZ, RZ, 0, 0 ;  /* 0x00000000ff027435 */ /* 0x000fe200000001ff */
[----:B------:R-:W-:-:S06]  /*0d00*/  ISETP.NE.U32.AND P2, PT, RZ, c[0x0][0x1a0], PT ;  /* 0x00006800ff007a0c */ /* 0x000fcc0003f45070 */
[----:B0-----:R-:W0:Y:S02]  /*0d10*/  MUFU.RCP R5, R5 ;  /* 0x0000000500057308 */ /* 0x001e240000001000 */
[----:B0-----:R-:W-:Y:S02]  /*0d20*/  IADD3 R6, R5, 0xffffffe, RZ ;  /* 0x0ffffffe05067810 */ /* 0x001fe40007ffe0ff */
[----:B------:R-:W-:-:S04]  /*0d30*/  MOV R5, RZ ;  /* 0x000000ff00057202 */ /* 0x000fc80000000f00 */
[----:B------:R-:W0:Y:S02]  /*0d40*/  F2I.FTZ.U32.TRUNC.NTZ R3, R6 ;  /* 0x0000000600037305 */ /* 0x000e24000021f000 */
[----:B0-----:R-:W-:-:S04]  /*0d50*/  IMAD.MOV R7, RZ, RZ, -R3 ;  /* 0x000000ffff077224 */ /* 0x001fc800078e0a03 */
        /* <DEDUP_REMOVED lines=13> */
.L_x_133:
[----:B------:R-:W-:Y:S05]  /*0e30*/  BSYNC B0 ;  /* 0x0000000000007941 */ /* 0x000fea0003800000 */
.L_x_131:
        /* <DEDUP_REMOVED lines=8> */
[----:B------:R-:W-:Y:S05]  /*0ec0*/  CALL.REL.NOINC `($__internal_11_$__cuda_sm20_rem_u64) ;  /* 0x0000196000007944 */ /* 0x000fea0003c00000 */
[----:B------:R-:W-:Y:S05]  /*0ed0*/  BRA `(.L_x_136) ;  /* 0x0000011000007947 */ /* 0x000fea0003800000 */
.L_x_135:
        /* <DEDUP_REMOVED lines=17> */
.L_x_136:
[----:B------:R-:W-:Y:S05]  /*0ff0*/  BSYNC B0 ;  /* 0x0000000000007941 */ /* 0x000fea0003800000 */
.L_x_134:
        /* <DEDUP_REMOVED lines=14> */
[----:B------:R-:W-:Y:S01]  /*10e0*/  HFMA2.MMA R24, -RZ, RZ, 0, 0 ;  /* 0x00000000ff187435 */ /* 0x000fe200000001ff */
[----:B------:R-:W-:Y:S01]  /*10f0*/  SHF.R.S32.HI R25, RZ, 0x1f, R20 ;  /* 0x0000001fff197819 */ /* 0x000fe20000011414 */
        /* <DEDUP_REMOVED lines=9> */
[--C-:B------:R-:W-:Y:S01]  /*1190*/  IADD3 R3, -R3, -0x2, -R6.reuse ;  /* 0xfffffffe03037810 */ /* 0x100fe20007ffe906 */
[--C-:B------:R-:W-:Y:S01]  /*11a0*/  IMAD.IADD R30, R21, 0x1, -R6.reuse ;  /* 0x00000001151e7824 */ /* 0x100fe200078e0a06 */
[----:B------:R-:W-:Y:S02]  /*11b0*/  SHF.R.S32.HI R7, RZ, 0x1f, R6 ;  /* 0x0000001fff077819 */ /* 0x000fe40000011406 */
[----:B------:R-:W-:Y:S02]  /*11c0*/  ISETP.GE.U32.AND P1, PT, R3, 0x3, PT ;  /* 0x000000030300780c */ /* 0x000fe40003f26070 */
[----:B--2---:R-:W-:Y:S02]  /*11d0*/  IMNMX R26, R4, c[0x0][0x180], PT ;  /* 0x00006000041a7a17 */ /* 0x004fe40003800200 */
[C---:B------:R-:W-:Y:S02]  /*11e0*/  IADD3 R28, R6.reuse, 0x1, RZ ;  /* 0x00000001061c7810 */ /* 0x040fe40007ffe0ff */
[----:B------:R-:W-:-:S02]  /*11f0*/  IADD3 R29, R6, 0x2, RZ ;  /* 0x00000002061d7810 */ /* 0x000fc40007ffe0ff */
[----:B0-----:R-:W-:Y:S02]  /*1200*/  IMNMX R27, R5, c[0x0][0x180], PT ;  /* 0x00006000051b7a17 */ /* 0x001fe40003800200 */
[----:B------:R-:W-:Y:S02]  /*1210*/  IADD3 R38, R6, 0x3, RZ ;  /* 0x0000000306267810 */ /* 0x000fe40007ffe0ff */
[----:B------:R-:W-:Y:S02]  /*1220*/  LOP3.LUT R30, R30, 0x3, RZ, 0xc0, !PT ;  /* 0x000000031e1e7812 */ /* 0x000fe400078ec0ff */
.L_x_152:
[----:B------:R-:W-:Y:S01]  /*1230*/  ISETP.GE.AND P0, PT, R19, R18, PT ;  /* 0x000000121300720c */ /* 0x000fe20003f06270 */
[----:B------:R-:W-:Y:S01]  /*1240*/  BSSY B2, `(.L_x_137) ;  /* 0x00000ba000027945 */ /* 0x000fe20003800000 */
[----:B------:R-:W-:-:S11]  /*1250*/  IMAD.MOV.U32 R37, RZ, RZ, RZ ;  /* 0x000000ffff257224 */ /* 0x000fd600078e00ff */
[----:B------:R-:W-:Y:S05]  /*1260*/  @P0 BRA `(.L_x_138) ;  /* 0x00000b7000000947 */ /* 0x000fea0003800000 */
[----:B------:R-:W-:Y:S01]  /*1270*/  SHF.R.S32.HI R2, RZ, 0x1f, R24 ;  /* 0x0000001fff027819 */ /* 0x000fe20000011418 */
[----:B------:R-:W-:Y:S01]  /*1280*/  IMAD.MOV.U32 R3, RZ, RZ, R25 ;  /* 0x000000ffff037224 */ /* 0x000fe200078e0019 */
[----:B------:R-:W-:Y:S01]  /*1290*/  MOV R31, R19 ;  /* 0x00000013001f7202 */ /* 0x000fe20000000f00 */
[----:B------:R-:W-:Y:S02]  /*12a0*/  IMAD.MOV.U32 R37, RZ, RZ, RZ ;  /* 0x000000ffff257224 */ /* 0x000fe400078e00ff */
[----:B------:R-:W-:Y:S01]  /*12b0*/  IMAD R11, R2, c[0x0][0x170], RZ ;  /* 0x00005c00020b7a24 */ /* 0x000fe200078e02ff */
[----:B------:R-:W-:-:S03]  /*12c0*/  MOV R2, R20 ;  /* 0x0000001400027202 */ /* 0x000fc60000000f00 */
[C---:B------:R-:W-:Y:S02]  /*12d0*/  IMAD R11, R24.reuse, c[0x0][0x174], R11 ;  /* 0x00005d00180b7a24 */ /* 0x040fe400078e020b */
[----:B------:R-:W-:-:S04]  /*12e0*/  IMAD.WIDE.U32 R4, R24, c[0x0][0x170], R2 ;  /* 0x00005c0018047a25 */ /* 0x000fc800078e0002 */
[----:B------:R-:W-:Y:S02]  /*12f0*/  IMAD.IADD R32, R5, 0x1, R11 ;  /* 0x0000000105207824 */ /* 0x000fe400078e020b */
.L_x_151:
[----:B------:R-:W-:Y:S01]  /*1300*/  ISETP.GE.AND P0, PT, R26, R27, PT ;  /* 0x0000001b1a00720c */ /* 0x000fe20003f06270 */
[----:B------:R-:W-:-:S12]  /*1310*/  BSSY B1, `(.L_x_139) ;  /* 0x00000a9000017945 */ /* 0x000fd80003800000 */
[----:B------:R-:W-:Y:S05]  /*1320*/  @P0 BRA `(.L_x_140) ;  /* 0x00000a7000000947 */ /* 0x000fea0003800000 */
[--C-:B------:R-:W-:Y:S01]  /*1330*/  SHF.R.S32.HI R3, RZ, 0x1f, R31.reuse ;  /* 0x0000001fff037819 */ /* 0x100fe2000001141f */
[----:B------:R-:W-:Y:S01]  /*1340*/  IMAD R11, R32, c[0x0][0x178], RZ ;  /* 0x00005e00200b7a24 */ /* 0x000fe200078e02ff */
[----:B------:R-:W-:Y:S01]  /*1350*/  MOV R34, R26 ;  /* 0x0000001a00227202 */ /* 0x000fe20000000f00 */
[----:B------:R-:W-:Y:S02]  /*1360*/  IMAD.MOV.U32 R2, RZ, RZ, R31 ;  /* 0x000000ffff027224 */ /* 0x000fe400078e001f */
[C---:B------:R-:W-:Y:S02]  /*1370*/  IMAD R11, R4.reuse, c[0x0][0x17c], R11 ;  /* 0x00005f00040b7a24 */ /* 0x040fe400078e020b */
[----:B------:R-:W-:-:S04]  /*1380*/  IMAD.WIDE.U32 R2, R4, c[0x0][0x178], R2 ;  /* 0x00005e0004027a25 */ /* 0x000fc800078e0002 */
[----:B------:R-:W-:Y:S02]  /*1390*/  IMAD.IADD R33, R3, 0x1, R11 ;  /* 0x0000000103217824 */ /* 0x000fe400078e020b */
.L_x_150:
        /* <DEDUP_REMOVED lines=9> */
[----:B------:R-:W-:-:S05]  /*1430*/  IMAD.WIDE.U32 R10, R2, c[0x0][0x180], R34 ;  /* 0x00006000020a7a25 */ /* 0x000fca00078e0022 */
        /* <DEDUP_REMOVED lines=8> */
[----:B------:R-:W2:Y:S01]  /*14c0*/  LDG.E R14, [R12.64] ;  /* 0x000000040c0e7981 */ /* 0x000ea2000c1e1900 */
[----:B------:R-:W-:Y:S01]  /*14d0*/  ISETP.NE.AND P0, PT, R30, 0x1, PT ;  /* 0x000000011e00780c */ /* 0x000fe20003f05270 */
[----:B------:R-:W-:Y:S02]  /*14e0*/  IMAD.MOV.U32 R36, RZ, RZ, R28 ;  /* 0x000000ffff247224 */ /* 0x000fe400078e001c */
[----:B--2---:R-:W-:-:S10]  /*14f0*/  FADD.FTZ R37, R37, R14 ;  /* 0x0000000e25257221 */ /* 0x004fd40000010000 */
[----:B------:R-:W-:Y:S05]  /*1500*/  @!P0 BRA `(.L_x_144) ;  /* 0x0000007000008947 */ /* 0x000fea0003800000 */
[----:B------:R-:W-:Y:S01]  /*1510*/  ISETP.NE.AND P0, PT, R30, 0x2, PT ;  /* 0x000000021e00780c */ /* 0x000fe20003f05270 */
[----:B------:R-:W2:-:S12]  /*1520*/  LDG.E R14, [R12.64+0x4] ;  /* 0x000004040c0e7981 */ /* 0x000e98000c1e1900 */
[----:B------:R-:W3:Y:S01]  /*1530*/  @P0 LDG.E R22, [R12.64+0x8] ;  /* 0x000008040c160981 */ /* 0x000ee2000c1e1900 */
[----:B------:R-:W-:Y:S01]  /*1540*/  MOV R36, R29 ;  /* 0x0000001d00247202 */ /* 0x000fe20000000f00 */
[----:B------:R-:W-:Y:S02]  /*1550*/  @P0 IMAD.MOV.U32 R36, RZ, RZ, R38 ;  /* 0x000000ffff240224 */ /* 0x000fe400078e0026 */
[----:B--2---:R-:W-:-:S04]  /*1560*/  FADD.FTZ R37, R37, R14 ;  /* 0x0000000e25257221 */ /* 0x004fc80000010000 */
[----:B---3--:R-:W-:Y:S02]  /*1570*/  @P0 FADD.FTZ R37, R37, R22 ;  /* 0x0000001625250221 */ /* 0x008fe40000010000 */
.L_x_144:
[----:B------:R-:W-:Y:S05]  /*1580*/  BSYNC B3 ;  /* 0x0000000000037941 */ /* 0x000fea0003800000 */
.L_x_143:
        /* <DEDUP_REMOVED lines=8> */
.L_x_147:
        /* <DEDUP_REMOVED lines=8> */
[----:B------:R0:W2:Y:S04]  /*1690*/  LDG.E R40, [R12.64] ;  /* 0x000000040c287981 */ /* 0x0000a8000c1e1900 */
[----:B------:R0:W3:Y:S01]  /*16a0*/  LDG.E R43, [R12.64+0x4] ;  /* 0x000004040c2b7981 */ /* 0x0000e2000c1e1900 */
[----:B------:R-:W-:-:S03]  /*16b0*/  IADD3 R14, R36, 0x4, RZ ;  /* 0x00000004240e7810 */ /* 0x000fc60007ffe0ff */
[----:B------:R0:W4:Y:S01]  /*16c0*/  LDG.E R45, [R12.64+0x8] ;  /* 0x000008040c2d7981 */ /* 0x000122000c1e1900 */
[----:B------:R-:W-:-:S03]  /*16d0*/  SHF.R.S32.HI R15, RZ, 0x1f, R14 ;  /* 0x0000001fff0f7819 */ /* 0x000fc6000001140e */
[----:B------:R0:W5:Y:S02]  /*16e0*/  LDG.E R47, [R12.64+0xc] ;  /* 0x00000c040c2f7981 */ /* 0x000164000c1e1900 */
[----:B------:R-:W-:-:S04]  /*16f0*/  IMAD.WIDE.U32 R14, R10, c[0x0][0x188], R14 ;  /* 0x000062000a0e7a25 */ /* 0x000fc800078e000e */
[----:B------:R-:W-:Y:S01]  /*1700*/  IMAD.IADD R15, R41, 0x1, R15 ;  /* 0x00000001290f7824 */ /* 0x000fe200078e020f */
[----:B------:R-:W-:Y:S02]  /*1710*/  LEA R22, P2, R14, c[0x0][0x160], 0x2 ;  /* 0x000058000e167a11 */ /* 0x000fe400078410ff */
[----:B0-----:R-:W-:Y:S02]  /*1720*/  IADD3 R12, R36, 0x8, RZ ;  /* 0x00000008240c7810 */ /* 0x001fe40007ffe0ff */
[----:B------:R-:W-:Y:S02]  /*1730*/  LEA.HI.X R23, R14, c[0x0][0x164], R15, 0x2, P2 ;  /* 0x000059000e177a11 */ /* 0x000fe400010f140f */
[----:B------:R-:W-:-:S03]  /*1740*/  SHF.R.S32.HI R13, RZ, 0x1f, R12 ;  /* 0x0000001fff0d7819 */ /* 0x000fc6000001140c */
[----:B------:R0:W5:Y:S02]  /*1750*/  LDG.E R42, [R22.64] ;  /* 0x00000004162a7981 */ /* 0x000164000c1e1900 */
[----:B------:R-:W-:Y:S02]  /*1760*/  IMAD.WIDE.U32 R12, R10, c[0x0][0x188], R12 ;  /* 0x000062000a0c7a25 */ /* 0x000fe400078e000c */
[----:B------:R0:W5:Y:S03]  /*1770*/  LDG.E R49, [R22.64+0x4] ;  /* 0x0000040416317981 */ /* 0x000166000c1e1900 */
[----:B------:R-:W-:Y:S01]  /*1780*/  IADD3 R13, R41, R13, RZ ;  /* 0x0000000d290d7210 */ /* 0x000fe20007ffe0ff */
[----:B--2---:R-:W-:Y:S02]  /*1790*/  FADD.FTZ R14, R40, R37 ;  /* 0x00000025280e7221 */ /* 0x004fe40000010000 */
[----:B------:R0:W2:Y:S02]  /*17a0*/  LDG.E R40, [R22.64+0x8] ;  /* 0x0000080416287981 */ /* 0x0000a4000c1e1900 */
[----:B---3--:R-:W-:-:S02]  /*17b0*/  FADD.FTZ R14, R14, R43 ;  /* 0x0000002b0e0e7221 */ /* 0x008fc40000010000 */
[----:B------:R0:W3:Y:S02]  /*17c0*/  LDG.E R37, [R22.64+0xc] ;  /* 0x00000c0416257981 */ /* 0x0000e4000c1e1900 */
[----:B----4-:R-:W-:-:S04]  /*17d0*/  FADD.FTZ R14, R14, R45 ;  /* 0x0000002d0e0e7221 */ /* 0x010fc80000010000 */
[----:B-----5:R-:W-:Y:S01]  /*17e0*/  FADD.FTZ R47, R14, R47 ;  /* 0x0000002f0e2f7221 */ /* 0x020fe20000010000 */
[----:B------:R-:W-:-:S04]  /*17f0*/  LEA R14, P2, R12, c[0x0][0x160], 0x2 ;  /* 0x000058000c0e7a11 */ /* 0x000fc800078410ff */
[----:B------:R-:W-:Y:S02]  /*1800*/  LEA.HI.X R15, R12, c[0x0][0x164], R13, 0x2, P2 ;  /* 0x000059000c0f7a11 */ /* 0x000fe400010f140d */
[----:B------:R-:W-:-:S03]  /*1810*/  IADD3 R12, R36, 0xc, RZ ;  /* 0x0000000c240c7810 */ /* 0x000fc60007ffe0ff */
[----:B------:R1:W4:Y:S01]  /*1820*/  LDG.E R44, [R14.64] ;  /* 0x000000040e2c7981 */ /* 0x000322000c1e1900 */
[----:B------:R-:W-:-:S03]  /*1830*/  SHF.R.S32.HI R13, RZ, 0x1f, R12 ;  /* 0x0000001fff0d7819 */ /* 0x000fc6000001140c */
[----:B------:R1:W5:Y:S02]  /*1840*/  LDG.E R46, [R14.64+0x4] ;  /* 0x000004040e2e7981 */ /* 0x000364000c1e1900 */
[----:B------:R-:W-:Y:S02]  /*1850*/  IMAD.WIDE.U32 R12, R10, c[0x0][0x188], R12 ;  /* 0x000062000a0c7a25 */ /* 0x000fe400078e000c */
[----:B------:R1:W5:Y:S02]  /*1860*/  LDG.E R48, [R14.64+0x8] ;  /* 0x000008040e307981 */ /* 0x000364000c1e1900 */
[----:B------:R-:W-:Y:S01]  /*1870*/  IMAD.IADD R41, R41, 0x1, R13 ;  /* 0x0000000129297824 */ /* 0x000fe200078e020d */
[C---:B0-----:R-:W-:Y:S01]  /*1880*/  LEA R22, P2, R12.reuse, c[0x0][0x160], 0x2 ;  /* 0x000058000c167a11 */ /* 0x041fe200078410ff */
[----:B------:R1:W5:Y:S03]  /*1890*/  LDG.E R50, [R14.64+0xc] ;  /* 0x00000c040e327981 */ /* 0x000366000c1e1900 */
[----:B------:R-:W-:-:S05]  /*18a0*/  LEA.HI.X R23, R12, c[0x0][0x164], R41, 0x2, P2 ;  /* 0x000059000c177a11 */ /* 0x000fca00010f1429 */
[----:B------:R-:W5:Y:S04]  /*18b0*/  LDG.E R12, [R22.64] ;  /* 0x00000004160c7981 */ /* 0x000f68000c1e1900 */
[----:B------:R-:W5:Y:S04]  /*18c0*/  LDG.E R13, [R22.64+0x4] ;  /* 0x00000404160d7981 */ /* 0x000f68000c1e1900 */
[----:B-1----:R-:W5:Y:S04]  /*18d0*/  LDG.E R15, [R22.64+0x8] ;  /* 0x00000804160f7981 */ /* 0x002f68000c1e1900 */
[----:B------:R-:W5:Y:S01]  /*18e0*/  LDG.E R41, [R22.64+0xc] ;  /* 0x00000c0416297981 */ /* 0x000f62000c1e1900 */
[----:B------:R-:W-:-:S04]  /*18f0*/  FADD.FTZ R42, R47, R42 ;  /* 0x0000002a2f2a7221 */ /* 0x000fc80000010000 */
[----:B------:R-:W-:Y:S01]  /*1900*/  FADD.FTZ R49, R42, R49 ;  /* 0x000000312a317221 */ /* 0x000fe20000010000 */
[----:B------:R-:W-:-:S04]  /*1910*/  IADD3 R36, R36, 0x10, RZ ;  /* 0x0000001024247810 */ /* 0x000fc80007ffe0ff */
[----:B------:R-:W-:Y:S01]  /*1920*/  ISETP.GE.AND P2, PT, R36, R39, PT ;  /* 0x000000272400720c */ /* 0x000fe20003f46270 */
[----:B--2---:R-:W-:-:S04]  /*1930*/  FADD.FTZ R40, R49, R40 ;  /* 0x0000002831287221 */ /* 0x004fc80000010000 */
[----:B---3--:R-:W-:-:S04]  /*1940*/  FADD.FTZ R37, R40, R37 ;  /* 0x0000002528257221 */ /* 0x008fc80000010000 */
[----:B----4-:R-:W-:-:S04]  /*1950*/  FADD.FTZ R37, R37, R44 ;  /* 0x0000002c25257221 */ /* 0x010fc80000010000 */
[----:B-----5:R-:W-:-:S04]  /*1960*/  FADD.FTZ R37, R37, R46 ;  /* 0x0000002e25257221 */ /* 0x020fc80000010000 */
[----:B------:R-:W-:-:S04]  /*1970*/  FADD.FTZ R37, R37, R48 ;  /* 0x0000003025257221 */ /* 0x000fc80000010000 */
[----:B------:R-:W-:-:S04]  /*1980*/  FADD.FTZ R37, R37, R50 ;  /* 0x0000003225257221 */ /* 0x000fc80000010000 */
[----:B------:R-:W-:-:S04]  /*1990*/  FADD.FTZ R12, R37, R12 ;  /* 0x0000000c250c7221 */ /* 0x000fc80000010000 */
[----:B------:R-:W-:-:S04]  /*19a0*/  FADD.FTZ R12, R12, R13 ;  /* 0x0000000d0c0c7221 */ /* 0x000fc80000010000 */
[----:B------:R-:W-:-:S04]  /*19b0*/  FADD.FTZ R12, R12, R15 ;  /* 0x0000000f0c0c7221 */ /* 0x000fc80000010000 */
[----:B------:R-:W-:Y:S01]  /*19c0*/  FADD.FTZ R37, R12, R41 ;  /* 0x000000290c257221 */ /* 0x000fe20000010000 */
[----:B------:R-:W-:Y:S05]  /*19d0*/  @!P2 BRA `(.L_x_147) ;  /* 0xfffffc300000a947 */ /* 0x000fea000383ffff */
.L_x_146:
[----:B------:R-:W-:Y:S05]  /*19e0*/  BSYNC B3 ;  /* 0x0000000000037941 */ /* 0x000fea0003800000 */
.L_x_145:
[----:B------:R-:W-:Y:S01]  /*19f0*/  IMAD.IADD R12, R21, 0x1, -R36 ;  /* 0x00000001150c7824 */ /* 0x000fe200078e0a24 */
[----:B------:R-:W-:Y:S04]  /*1a00*/  BSSY B3, `(.L_x_148) ;  /* 0x0000023000037945 */ /* 0x000fe80003800000 */
[----:B------:R-:W-:-:S13]  /*1a10*/  ISETP.GT.AND P2, PT, R12, 0x4, PT ;  /* 0x000000040c00780c */ /* 0x000fda0003f44270 */
[----:B------:R-:W-:Y:S05]  /*1a20*/  @!P2 BRA `(.L_x_149) ;  /* 0x000002000000a947 */ /* 0x000fea0003800000 */
[----:B------:R-:W-:Y:S01]  /*1a30*/  SHF.R.S32.HI R13, RZ, 0x1f, R36 ;  /* 0x0000001fff0d7819 */ /* 0x000fe20000011424 */
[----:B------:R-:W-:Y:S01]  /*1a40*/  IMAD R15, R35, c[0x0][0x188], RZ ;  /* 0x00006200230f7a24 */ /* 0x000fe200078e02ff */
[----:B------:R-:W-:Y:S02]  /*1a50*/  MOV R12, R36 ;  /* 0x00000024000c7202 */ /* 0x000fe40000000f00 */
[----:B------:R-:W-:Y:S01]  /*1a60*/  IADD3 R14, R36, 0x4, RZ ;  /* 0x00000004240e7810 */ /* 0x000fe20007ffe0ff */
[C---:B------:R-:W-:Y:S02]  /*1a70*/  IMAD R39, R10.reuse, c[0x0][0x18c], R15 ;  /* 0x000063000a277a24 */ /* 0x040fe400078e020f */
[----:B------:R-:W-:Y:S01]  /*1a80*/  IMAD.WIDE.U32 R22, R10, c[0x0][0x188], R12 ;  /* 0x000062000a167a25 */ /* 0x000fe200078e000c */
[----:B------:R-:W-:-:S03]  /*1a90*/  SHF.R.S32.HI R15, RZ, 0x1f, R14 ;  /* 0x0000001fff0f7819 */ /* 0x000fc6000001140e */
[----:B------:R-:W-:Y:S01]  /*1aa0*/  IMAD.IADD R13, R39, 0x1, R23 ;  /* 0x00000001270d7824 */ /* 0x000fe200078e0217 */
[----:B------:R-:W-:Y:S01]  /*1ab0*/  LEA R12, P0, R22, c[0x0][0x160], 0x2 ;  /* 0x00005800160c7a11 */ /* 0x000fe200078010ff */
[----:B------:R-:W-:-:S03]  /*1ac0*/  IMAD.WIDE.U32 R14, R10, c[0x0][0x188], R14 ;  /* 0x000062000a0e7a25 */ /* 0x000fc600078e000e */
[----:B------:R-:W-:Y:S01]  /*1ad0*/  LEA.HI.X R13, R22, c[0x0][0x164], R13, 0x2, P0 ;  /* 0x00005900160d7a11 */ /* 0x000fe200000f140d */
[----:B------:R-:W-:Y:S01]  /*1ae0*/  IMAD.IADD R23, R39, 0x1, R15 ;  /* 0x0000000127177824 */ /* 0x000fe200078e020f */
[----:B------:R-:W-:-:S03]  /*1af0*/  LEA R22, P0, R14, c[0x0][0x160], 0x2 ;  /* 0x000058000e167a11 */ /* 0x000fc600078010ff */
[----:B------:R-:W2:Y:S01]  /*1b00*/  LDG.E R40, [R12.64] ;  /* 0x000000040c287981 */ /* 0x000ea2000c1e1900 */
[----:B------:R-:W-:-:S03]  /*1b10*/  LEA.HI.X R23, R14, c[0x0][0x164], R23, 0x2, P0 ;  /* 0x000059000e177a11 */ /* 0x000fc600000f1417 */
[----:B------:R-:W3:Y:S04]  /*1b20*/  LDG.E R15, [R12.64+0x4] ;  /* 0x000004040c0f7981 */ /* 0x000ee8000c1e1900 */
[----:B------:R-:W4:Y:S04]  /*1b30*/  LDG.E R14, [R12.64+0x8] ;  /* 0x000008040c0e7981 */ /* 0x000f28000c1e1900 */
[----:B------:R-:W5:Y:S04]  /*1b40*/  LDG.E R39, [R12.64+0xc] ;  /* 0x00000c040c277981 */ /* 0x000f68000c1e1900 */
[----:B------:R-:W5:Y:S04]  /*1b50*/  LDG.E R41, [R22.64] ;  /* 0x0000000416297981 */ /* 0x000f68000c1e1900 */
[----:B------:R-:W5:Y:S04]  /*1b60*/  LDG.E R43, [R22.64+0x4] ;  /* 0x00000404162b7981 */ /* 0x000f68000c1e1900 */
[----:B------:R-:W5:Y:S04]  /*1b70*/  LDG.E R45, [R22.64+0x8] ;  /* 0x00000804162d7981 */ /* 0x000f68000c1e1900 */
[----:B------:R-:W5:Y:S01]  /*1b80*/  LDG.E R47, [R22.64+0xc] ;  /* 0x00000c04162f7981 */ /* 0x000f62000c1e1900 */
[----:B------:R-:W-:-:S02]  /*1b90*/  PLOP3.LUT P0, PT, PT, PT, PT, 0x8, 0x0 ;  /* 0x000000000000781c */ /* 0x000fc40003f0e170 */
[----:B------:R-:W-:Y:S01]  /*1ba0*/  IADD3 R36, R36, 0x8, RZ ;  /* 0x0000000824247810 */ /* 0x000fe20007ffe0ff */
[----:B--2---:R-:W-:-:S04]  /*1bb0*/  FADD.FTZ R40, R37, R40 ;  /* 0x0000002825287221 */ /* 0x004fc80000010000 */
[----:B---3--:R-:W-:-:S04]  /*1bc0*/  FADD.FTZ R15, R40, R15 ;  /* 0x0000000f280f7221 */ /* 0x008fc80000010000 */
[----:B----4-:R-:W-:-:S04]  /*1bd0*/  FADD.FTZ R14, R15, R14 ;  /* 0x0000000e0f0e7221 */ /* 0x010fc80000010000 */
[----:B-----5:R-:W-:-:S04]  /*1be0*/  FADD.FTZ R14, R14, R39 ;  /* 0x000000270e0e7221 */ /* 0x020fc80000010000 */
[----:B------:R-:W-:-:S04]  /*1bf0*/  FADD.FTZ R14, R14, R41 ;  /* 0x000000290e0e7221 */ /* 0x000fc80000010000 */
[----:B------:R-:W-:-:S04]  /*1c00*/  FADD.FTZ R14, R14, R43 ;  /* 0x0000002b0e0e7221 */ /* 0x000fc80000010000 */
[----:B------:R-:W-:-:S04]  /*1c10*/  FADD.FTZ R14, R14, R45 ;  /* 0x0000002d0e0e7221 */ /* 0x000fc80000010000 */
[----:B------:R-:W-:Y:S02]  /*1c20*/  FADD.FTZ R37, R14, R47 ;  /* 0x0000002f0e257221 */ /* 0x000fe40000010000 */
.L_x_149:
[----:B------:R-:W-:Y:S05]  /*1c30*/  BSYNC B3 ;  /* 0x0000000000037941 */ /* 0x000fea0003800000 */
.L_x_148:
        /* <DEDUP_REMOVED lines=10> */
[----:B------:R-:W2:Y:S04]  /*1ce0*/  LDG.E R12, [R10.64] ;  /* 0x000000040a0c7981 */ /* 0x000ea8000c1e1900 */
[----:B------:R-:W3:Y:S04]  /*1cf0*/  LDG.E R13, [R10.64+0x4] ;  /* 0x000004040a0d7981 */ /* 0x000ee8000c1e1900 */
[----:B------:R-:W4:Y:S04]  /*1d00*/  LDG.E R15, [R10.64+0x8] ;  /* 0x000008040a0f7981 */ /* 0x000f28000c1e1900 */
[----:B------:R-:W5:Y:S01]  /*1d10*/  LDG.E R23, [R10.64+0xc] ;  /* 0x00000c040a177981 */ /* 0x000f62000c1e1900 */
[----:B--2---:R-:W-:-:S04]  /*1d20*/  FADD.FTZ R12, R37, R12 ;  /* 0x0000000c250c7221 */ /* 0x004fc80000010000 */
[----:B---3--:R-:W-:-:S04]  /*1d30*/  FADD.FTZ R12, R12, R13 ;  /* 0x0000000d0c0c7221 */ /* 0x008fc80000010000 */
[----:B----4-:R-:W-:-:S04]  /*1d40*/  FADD.FTZ R12, R12, R15 ;  /* 0x0000000f0c0c7221 */ /* 0x010fc80000010000 */
[----:B-----5:R-:W-:Y:S02]  /*1d50*/  FADD.FTZ R37, R12, R23 ;  /* 0x000000170c257221 */ /* 0x020fe40000010000 */
.L_x_142:
[----:B------:R-:W-:Y:S05]  /*1d60*/  BSYNC B0 ;  /* 0x0000000000007941 */ /* 0x000fea0003800000 */
.L_x_141:
[----:B------:R-:W-:-:S04]  /*1d70*/  IADD3 R34, R34, 0x1, RZ ;  /* 0x0000000122227810 */ /* 0x000fc80007ffe0ff */
[----:B------:R-:W-:-:S13]  /*1d80*/  ISETP.GE.AND P0, PT, R34, R27, PT ;  /* 0x0000001b2200720c */ /* 0x000fda0003f06270 */
[----:B------:R-:W-:Y:S05]  /*1d90*/  @!P0 BRA `(.L_x_150) ;  /* 0xfffff60000008947 */ /* 0x000fea000383ffff */
.L_x_140:
[----:B------:R-:W-:Y:S05]  /*1da0*/  BSYNC B1 ;  /* 0x0000000000017941 */ /* 0x000fea0003800000 */
.L_x_139:
[----:B------:R-:W-:-:S04]  /*1db0*/  IADD3 R31, R31, 0x1, RZ ;  /* 0x000000011f1f7810 */ /* 0x000fc80007ffe0ff */
[----:B------:R-:W-:-:S13]  /*1dc0*/  ISETP.GE.AND P0, PT, R31, R18, PT ;  /* 0x000000121f00720c */ /* 0x000fda0003f06270 */
[----:B------:R-:W-:Y:S05]  /*1dd0*/  @!P0 BRA `(.L_x_151) ;  /* 0xfffff52000008947 */ /* 0x000fea000383ffff */
.L_x_138:
[----:B------:R-:W-:Y:S05]  /*1de0*/  BSYNC B2 ;  /* 0x0000000000027941 */ /* 0x000fea0003800000 */
.L_x_137:
[----:B------:R-:W-:Y:S01]  /*1df0*/  LEA R2, P0, R16, c[0x0][0x1a8], 0x2 ;  /* 0x00006a0010027a11 */ /* 0x000fe200078010ff */
[----:B------:R-:W-:Y:S01]  /*1e00*/  IMAD R5, R0, c[0x0][0x170], RZ ;  /* 0x00005c0000057a24 */ /* 0x000fe200078e02ff */
[----:B------:R-:W-:Y:S02]  /*1e10*/  IADD3 R24, R24, 0x1, RZ ;  /* 0x0000000118187810 */ /* 0x000fe40007ffe0ff */
[--C-:B------:R-:W-:Y:S01]  /*1e20*/  LEA.HI.X R3, R16, c[0x0][0x1ac], R17.reuse, 0x2, P0 ;  /* 0x00006b0010037a11 */ /* 0x100fe200000f1411 */
[----:B------:R-:W-:Y:S01]  /*1e30*/  IMAD.WIDE.U32 R16, R8, c[0x0][0x170], R16 ;  /* 0x00005c0008107a25 */ /* 0x000fe200078e0010 */
[----:B------:R-:W-:-:S03]  /*1e40*/  ISETP.GE.U32.AND P0, PT, R24, c[0x0][0x168], PT ;  /* 0x00005a0018007a0c */ /* 0x000fc60003f06070 */
[----:B------:R0:W-:Y:S01]  /*1e50*/  STG.E [R2.64], R37 ;  /* 0x0000002502007986 */ /* 0x0001e2000c101904 */
[----:B------:R-:W-:Y:S01]  /*1e60*/  ISETP.GE.U32.AND.EX P0, PT, RZ, c[0x0][0x16c], PT, P0 ;  /* 0x00005b00ff007a0c */ /* 0x000fe20003f06100 */
[----:B------:R-:W-:-:S04]  /*1e70*/  IMAD R5, R8, c[0x0][0x174], R5 ;  /* 0x00005d0008057a24 */ /* 0x000fc800078e0205 */
[----:B------:R-:W-:-:S08]  /*1e80*/  IMAD.IADD R17, R17, 0x1, R5 ;  /* 0x0000000111117824 */ /* 0x000fd000078e0205 */
[----:B0-----:R-:W-:Y:S05]  /*1e90*/  @!P0 BRA `(.L_x_152) ;  /* 0xfffff39000008947 */ /* 0x001fea000383ffff */
[----:B------:R-:W-:Y:S05]  /*1ea0*/  EXIT ;  /* 0x000000000000794d */ /* 0x000fea0003800000 */
        .weak           $__internal_9_$__cuda_sm20_div_s64
        .type           $__internal_9_$__cuda_sm20_div_s64,@function
        .size           $__internal_9_$__cuda_sm20_div_s64,($__internal_10_$__cuda_sm20_div_u64 - $__internal_9_$__cuda_sm20_div_s64)
$__internal_9_$__cuda_sm20_div_s64:
[----:B------:R-:W-:Y:S02]  /*1eb0*/  IADD3 R3, P1, RZ, -R8, RZ ;  /* 0x80000008ff037210 */ /* 0x000fe40007f3e0ff */
[----:B------:R-:W-:Y:S02]  /*1ec0*/  ISETP.GE.AND P0, PT, R0, RZ, PT ;  /* 0x000000ff0000720c */ /* 0x000fe40003f06270 */
[----:B------:R-:W-:Y:S02]  /*1ed0*/  IADD3.X R5, RZ, ~R0, RZ, P1, !PT ;  /* 0x80000000ff057210 */ /* 0x000fe40000ffe4ff */
[----:B------:R-:W-:Y:S02]  /*1ee0*/  SEL R2, R3, R8, !P0 ;  /* 0x0000000803027207 */ /* 0x000fe40004000000 */
[----:B------:R-:W-:Y:S02]  /*1ef0*/  SEL R3, R5, R0, !P0 ;  /* 0x0000000005037207 */ /* 0x000fe40004000000 */
[----:B------:R-:W-:-:S02]  /*1f00*/  ISETP.GE.AND P3, PT, R17, RZ, PT ;  /* 0x000000ff1100720c */ /* 0x000fc40003f66270 */
        /* <DEDUP_REMOVED lines=16> */
[----:B------:R-:W-:Y:S02]  /*2010*/  IADD3.X R5, R5, R7, RZ, P0, !PT ;  /* 0x0000000705057210 */ /* 0x000fe400007fe4ff */
[----:B------:R-:W-:Y:S02]  /*2020*/  SEL R15, R15, R16, !P3 ;  /* 0x000000100f0f7207 */ /* 0x000fe40005800000 */
        /* <DEDUP_REMOVED lines=14> */
[----:B------:R-:W-:Y:S01]  /*2110*/  IMAD.X R10, RZ, RZ, ~R17, P4 ;  /* 0x000000ffff0a7224 */ /* 0x000fe200020e0e11 */
[----:B------:R-:W-:-:S03]  /*2120*/  IADD3.X R5, R6, R5, RZ, P0, !PT ;  /* 0x0000000506057210 */ /* 0x000fc600007fe4ff */
        /* <DEDUP_REMOVED lines=9> */
[----:B------:R-:W-:-:S03]  /*21c0*/  IMAD.WIDE.U32 R6, R11, R2, RZ ;  /* 0x000000020b067225 */ /* 0x000fc600078e00ff */
[----:B------:R-:W-:Y:S01]  /*21d0*/  IADD3.X R5, RZ, R5, RZ, P1, !PT ;  /* 0x00000005ff057210 */ /* 0x000fe20000ffe4ff */
[C---:B------:R-:W-:Y:S01]  /*21e0*/  IMAD R7, R11.reuse, R3, R7 ;  /* 0x000000030b077224 */ /* 0x040fe200078e0207 */
[----:B------:R-:W-:Y:S02]  /*21f0*/  IADD3 R15, P1, -R6, R15, RZ ;  /* 0x0000000f060f7210 */ /* 0x000fe40007f3e1ff */
[----:B------:R-:W-:Y:S01]  /*2200*/  IADD3 R6, P2, R11, 0x1, RZ ;  /* 0x000000010b067810 */ /* 0x000fe20007f5e0ff */
[-C--:B------:R-:W-:Y:S01]  /*2210*/  IMAD R7, R5, R2.reuse, R7 ;  /* 0x0000000205077224 */ /* 0x080fe200078e0207 */
[----:B------:R-:W-:-:S03]  /*2220*/  ISETP.GE.U32.AND P0, PT, R15, R2, PT ;  /* 0x000000020f00720c */ /* 0x000fc60003f06070 */
[----:B------:R-:W-:Y:S01]  /*2230*/  IMAD.X R19, R10, 0x1, ~R7, P1 ;  /* 0x000000010a137824 */ /* 0x000fe200008e0e07 */
[----:B------:R-:W-:Y:S02]  /*2240*/  IADD3 R7, P1, R15, -R2, RZ ;  /* 0x800000020f077210 */ /* 0x000fe40007f3e0ff */
[----:B------:R-:W-:Y:S02]  /*2250*/  IADD3.X R10, RZ, R5, RZ, P2, !PT ;  /* 0x00000005ff0a7210 */ /* 0x000fe400017fe4ff */
[C---:B------:R-:W-:Y:S01]  /*2260*/  ISETP.GE.U32.AND.EX P0, PT, R19.reuse, R3, PT, P0 ;  /* 0x000000031300720c */ /* 0x040fe20003f06100 */
[----:B------:R-:W-:-:S03]  /*2270*/  IMAD.X R13, R19, 0x1, ~R3, P1 ;  /* 0x00000001130d7824 */ /* 0x000fc600008e0e03 */
[----:B------:R-:W-:Y:S02]  /*2280*/  SEL R7, R7, R15, P0 ;  /* 0x0000000f07077207 */ /* 0x000fe40000000000 */
[----:B------:R-:W-:Y:S02]  /*2290*/  SEL R11, R6, R11, P0 ;  /* 0x0000000b060b7207 */ /* 0x000fe40000000000 */
[----:B------:R-:W-:Y:S02]  /*22a0*/  SEL R13, R13, R19, P0 ;  /* 0x000000130d0d7207 */ /* 0x000fe40000000000 */
[----:B------:R-:W-:Y:S02]  /*22b0*/  ISETP.GE.U32.AND P1, PT, R7, R2, PT ;  /* 0x000000020700720c */ /* 0x000fe40003f26070 */
[----:B------:R-:W-:Y:S02]  /*22c0*/  SEL R6, R10, R5, P0 ;  /* 0x000000050a067207 */ /* 0x000fe40000000000 */
[----:B------:R-:W-:-:S02]  /*22d0*/  IADD3 R2, P2, R11, 0x1, RZ ;  /* 0x000000010b027810 */ /* 0x000fc40007f5e0ff */
[----:B------:R-:W-:Y:S02]  /*22e0*/  ISETP.GE.U32.AND.EX P0, PT, R13, R3, PT, P1 ;  /* 0x000000030d00720c */ /* 0x000fe40003f06110 */
[----:B------:R-:W-:Y:S01]  /*22f0*/  LOP3.LUT R7, R0, R17, RZ, 0x3c, !PT ;  /* 0x0000001100077212 */ /* 0x000fe200078e3cff */
[----:B------:R-:W-:Y:S01]  /*2300*/  IMAD.X R3, RZ, RZ, R6, P2 ;  /* 0x000000ffff037224 */ /* 0x000fe200010e0606 */
[----:B------:R-:W-:Y:S02]  /*2310*/  SEL R2, R2, R11, P0 ;  /* 0x0000000b02027207 */ /* 0x000fe40000000000 */
[----:B------:R-:W-:Y:S02]  /*2320*/  ISETP.GE.AND P1, PT, R7, RZ, PT ;  /* 0x000000ff0700720c */ /* 0x000fe40003f26270 */
[----:B------:R-:W-:Y:S02]  /*2330*/  SEL R3, R3, R6, P0 ;  /* 0x0000000603037207 */ /* 0x000fe40000000000 */
[----:B------:R-:W-:-:S02]  /*2340*/  IADD3 R5, P2, RZ, -R2, RZ ;  /* 0x80000002ff057210 */ /* 0x000fc40007f5e0ff */
[----:B------:R-:W-:Y:S02]  /*2350*/  ISETP.NE.U32.AND P0, PT, R8, RZ, PT ;  /* 0x000000ff0800720c */ /* 0x000fe40003f05070 */
[----:B------:R-:W-:Y:S01]  /*2360*/  SEL R2, R5, R2, !P1 ;  /* 0x0000000205027207 */ /* 0x000fe20004800000 */
[----:B------:R-:W-:Y:S01]  /*2370*/  IMAD.X R6, RZ, RZ, ~R3, P2 ;  /* 0x000000ffff067224 */ /* 0x000fe200010e0e03 */
[----:B------:R-:W-:Y:S01]  /*2380*/  HFMA2.MMA R5, -RZ, RZ, 0, 0 ;  /* 0x00000000ff057435 */ /* 0x000fe200000001ff */
[----:B------:R-:W-:-:S03]  /*2390*/  ISETP.NE.AND.EX P0, PT, R0, RZ, PT, P0 ;  /* 0x000000ff0000720c */ /* 0x000fc60003f05300 */
[----:B------:R-:W-:Y:S02]  /*23a0*/  SEL R3, R6, R3, !P1 ;  /* 0x0000000306037207 */ /* 0x000fe40004800000 */
[----:B------:R-:W-:Y:S02]  /*23b0*/  SEL R2, R2, 0xffffffff, P0 ;  /* 0xffffffff02027807 */ /* 0x000fe40000000000 */
[----:B------:R-:W-:Y:S01]  /*23c0*/  SEL R3, R3, 0xffffffff, P0 ;  /* 0xffffffff03037807 */ /* 0x000fe20000000000 */
[----:B------:R-:W-:Y:S06]  /*23d0*/  RET.REL.NODEC R4 `(_ZN2at6native53_GLOBAL__N__069e5665_20_UpSampleNearest3d_cu_ab8a35b437upsample_nearest3d_backward_out_frameIffXadL_ZNS0_46nearest_neighbor_exact_bw_compute_source_indexEfiiEEEEvPKT_mmmmmmmmPS3_fff) ;  /* 0xffffdc2004007950 */ /* 0x000fec0003c3ffff */
        .weak           $__internal_10_$__cuda_sm20_div_u64
        .type           $__internal_10_$__cuda_sm20_div_u64,@function
        .size           $__internal_10_$__cuda_sm20_div_u64,($__internal_11_$__cuda_sm20_rem_u64 - $__internal_10_$__cuda_sm20_div_u64)
$__internal_10_$__cuda_sm20_div_u64:
        /* <DEDUP_REMOVED lines=25> */
[----:B------:R-:W-:Y:S01]  /*2570*/  IADD3.X R10, RZ, ~R11, RZ, P0, !PT ;  /* 0x8000000bff0a7210 */ /* 0x000fe200007fe4ff */
[----:B------:R-:W-:-:S04]  /*2580*/  IMAD.MOV.U32 R11, RZ, RZ, RZ ;  /* 0x000000ffff0b7224 */ /* 0x000fc800078e00ff */
        /* <DEDUP_REMOVED lines=12> */
[----:B------:R-:W-:-:S04]  /*2650*/  IADD3 R13, P1, R13, R10, RZ ;  /* 0x0000000a0d0d7210 */ /* 0x000fc80007f3e0ff */
[----:B------:R-:W-:Y:S01]  /*2660*/  IADD3.X R7, R7, RZ, RZ, P0, !PT ;  /* 0x000000ff07077210 */ /* 0x000fe200007fe4ff */
        /* <DEDUP_REMOVED lines=10> */
[----:B------:R-:W-:Y:S02]  /*2710*/  ISETP.GE.U32.AND.EX P0, PT, R14, R3, PT, P0 ;  /* 0x000000030e00720c */ /* 0x000fe40003f06100 */
[-C--:B------:R-:W-:Y:S02]  /*2720*/  IADD3.X R12, ~R3, R14.reuse, RZ, P1, !PT ;  /* 0x0000000e030c7210 */ /* 0x080fe40000ffe5ff */
[----:B------:R-:W-:Y:S02]  /*2730*/  SEL R5, R5, R15, P0 ;  /* 0x0000000f05057207 */ /* 0x000fe40000000000 */
[----:B------:R-:W-:Y:S02]  /*2740*/  SEL R10, R10, R13, P0 ;  /* 0x0000000d0a0a7207 */ /* 0x000fe40000000000 */
[----:B------:R-:W-:Y:S02]  /*2750*/  SEL R12, R12, R14, P0 ;  /* 0x0000000e0c0c7207 */ /* 0x000fe40000000000 */
[----:B------:R-:W-:-:S02]  /*2760*/  SEL R7, R6, R7, P0 ;  /* 0x0000000706077207 */ /* 0x000fc40000000000 */
[----:B------:R-:W-:Y:S02]  /*2770*/  ISETP.GE.U32.AND P0, PT, R5, R4, PT ;  /* 0x000000040500720c */ /* 0x000fe40003f06070 */
[----:B------:R-:W-:Y:S02]  /*2780*/  IADD3 R5, P2, R10, 0x1, RZ ;  /* 0x000000010a057810 */ /* 0x000fe40007f5e0ff */
[----:B------:R-:W-:Y:S02]  /*2790*/  ISETP.NE.U32.AND P1, PT, R4, RZ, PT ;  /* 0x000000ff0400720c */ /* 0x000fe40003f25070 */
[----:B------:R-:W-:Y:S01]  /*27a0*/  ISETP.GE.U32.AND.EX P0, PT, R12, R3, PT, P0 ;  /* 0x000000030c00720c */ /* 0x000fe20003f06100 */
[----:B------:R-:W-:Y:S01]  /*27b0*/  IMAD.X R6, RZ, RZ, R7, P2 ;  /* 0x000000ffff067224 */ /* 0x000fe200010e0607 */
[----:B------:R-:W-:Y:S02]  /*27c0*/  ISETP.NE.AND.EX P1, PT, R3, RZ, PT, P1 ;  /* 0x000000ff0300720c */ /* 0x000fe40003f25310 */
[----:B------:R-:W-:-:S02]  /*27d0*/  MOV R3, 0x0 ;  /* 0x0000000000037802 */ /* 0x000fc40000000f00 */
[----:B------:R-:W-:Y:S02]  /*27e0*/  SEL R4, R5, R10, P0 ;  /* 0x0000000a05047207 */ /* 0x000fe40000000000 */
[----:B------:R-:W-:Y:S02]  /*27f0*/  SEL R5, R6, R7, P0 ;  /* 0x0000000706057207 */ /* 0x000fe40000000000 */
[----:B------:R-:W-:Y:S02]  /*2800*/  SEL R4, R4, 0xffffffff, P1 ;  /* 0xffffffff04047807 */ /* 0x000fe40000800000 */
[----:B------:R-:W-:Y:S01]  /*2810*/  SEL R5, R5, 0xffffffff, P1 ;  /* 0xffffffff05057807 */ /* 0x000fe20000800000 */
[----:B------:R-:W-:Y:S06]  /*2820*/  RET.REL.NODEC R2 `(_ZN2at6native53_GLOBAL__N__069e5665_20_UpSampleNearest3d_cu_ab8a35b437upsample_nearest3d_backward_out_frameIffXadL_ZNS0_46nearest_neighbor_exact_bw_compute_source_indexEfiiEEEEvPKT_mmmmmmmmPS3_fff) ;  /* 0xffffd7d002007950 */ /* 0x000fec0003c3ffff */
        .weak           $__internal_11_$__cuda_sm20_rem_u64
        .type           $__internal_11_$__cuda_sm20_rem_u64,@function
        .size           $__internal_11_$__cuda_sm20_rem_u64,(.L_x_676 - $__internal_11_$__cuda_sm20_rem_u64)
$__internal_11_$__cuda_sm20_rem_u64:
[----:B------:R-:W-:-:S06]  /*2830*/  IMAD.MOV.U32 R7, RZ, RZ, R3 ;  /* 0x000000ffff077224 */ /* 0x000fcc00078e0003 */
        /* <DEDUP_REMOVED lines=29> */
[----:B------:R-:W-:Y:S01]  /*2a10*/  IMAD.MOV.U32 R13, RZ, RZ, RZ ;  /* 0x000000ffff0d7224 */ /* 0x000fe200078e00ff */
        /* <DEDUP_REMOVED lines=11> */
[----:B------:R-:W-:Y:S01]  /*2ad0*/  IMAD R11, R11, R3, R13 ;  /* 0x000000030b0b7224 */ /* 0x000fe200078e020d */
[----:B------:R-:W-:-:S03]  /*2ae0*/  IADD3 R13, P1, -R12, R10, RZ ;  /* 0x0000000a0c0d7210 */ /* 0x000fc60007f3e1ff */
[-C--:B------:R-:W-:Y:S01]  /*2af0*/  IMAD R10, R7, R6.reuse, R11 ;  /* 0x00000006070a7224 */ /* 0x080fe200078e020b */
[----:B------:R-:W-:-:S03]  /*2b00*/  ISETP.GE.U32.AND P0, PT, R13, R6, PT ;  /* 0x000000060d00720c */ /* 0x000fc60003f06070 */
[----:B------:R-:W-:Y:S01]  /*2b10*/  IMAD.X R12, R5, 0x1, ~R10, P1 ;  /* 0x00000001050c7824 */ /* 0x000fe200008e0e0a */
[----:B------:R-:W-:-:S04]  /*2b20*/  IADD3 R5, P1, -R6, R13, RZ ;  /* 0x0000000d06057210 */ /* 0x000fc80007f3e1ff */
[C---:B------:R-:W-:Y:S01]  /*2b30*/  ISETP.GE.U32.AND.EX P0, PT, R12.reuse, R3, PT, P0 ;  /* 0x000000030c00720c */ /* 0x040fe20003f06100 */
[----:B------:R-:W-:Y:S01]  /*2b40*/  IMAD.X R10, R12, 0x1, ~R3, P1 ;  /* 0x000000010c0a7824 */ /* 0x000fe200008e0e03 */
[----:B------:R-:W-:Y:S02]  /*2b50*/  ISETP.NE.U32.AND P1, PT, R6, RZ, PT ;  /* 0x000000ff0600720c */ /* 0x000fe40003f25070 */
[----:B------:R-:W-:Y:S02]  /*2b60*/  SEL R5, R5, R13, P0 ;  /* 0x0000000d05057207 */ /* 0x000fe40000000000 */
[----:B------:R-:W-:Y:S02]  /*2b70*/  SEL R10, R10, R12, P0 ;  /* 0x0000000c0a0a7207 */ /* 0x000fe40000000000 */
[----:B------:R-:W-:Y:S02]  /*2b80*/  ISETP.GE.U32.AND P0, PT, R5, R6, PT ;  /* 0x000000060500720c */ /* 0x000fe40003f06070 */
[----:B------:R-:W-:-:S02]  /*2b90*/  IADD3 R6, -R6, R5, RZ ;  /* 0x0000000506067210 */ /* 0x000fc40007ffe1ff */
[----:B------:R-:W-:Y:S02]  /*2ba0*/  ISETP.GE.U32.AND.EX P0, PT, R10, R3, PT, P0 ;  /* 0x000000030a00720c */ /* 0x000fe40003f06100 */
[----:B------:R-:W-:Y:S02]  /*2bb0*/  ISETP.NE.AND.EX P1, PT, R3, RZ, PT, P1 ;  /* 0x000000ff0300720c */ /* 0x000fe40003f25310 */
[----:B------:R-:W-:Y:S01]  /*2bc0*/  SEL R3, R6, R5, P0 ;  /* 0x0000000506037207 */ /* 0x000fe20000000000 */
[----:B------:R-:W-:-:S03]  /*2bd0*/  IMAD.MOV.U32 R5, RZ, RZ, 0x0 ;  /* 0x00000000ff057424 */ /* 0x000fc600078e00ff */
[----:B------:R-:W-:Y:S01]  /*2be0*/  SEL R3, R3, 0xffffffff, P1 ;  /* 0xffffffff03037807 */ /* 0x000fe20000800000 */
[----:B------:R-:W-:Y:S06]  /*2bf0*/  RET.REL.NODEC R4 `(_ZN2at6native53_GLOBAL__N__069e5665_20_UpSampleNearest3d_cu_ab8a35b437upsample_nearest3d_backward_out_frameIffXadL_ZNS0_46nearest_neighbor_exact_bw_compute_source_indexEfiiEEEEvPKT_mmmmmmmmPS3_fff) ;  /* 0xffffd40004007950 */ /* 0x000fec0003c3ffff */
.L_x_153:
        /* <DEDUP_REMOVED lines=16> */
.L_x_676:


//--------------------- .text._ZN2at6native53_GLOBAL__N__069e5665_20_UpSampleNearest3d_cu_ab8a35b437upsample_nearest3d_backward_out_frameIddXadL_ZNS0_46nearest_neighbor_exact_bw_compute_source_indexEfiiEEEEvPKT_mmmmmmmmPS3_fff --------------------------
	.section	.text._ZN2at6native53_GLOBAL__N__069e5665_20_UpSampleNearest3d_cu_ab8a35b437upsample_nearest3d_backward_out_frameIddXadL_ZNS0_46nearest_neighbor_exact_bw_compute_source_indexEfiiEEEEvPKT_mmmmmmmmPS3_fff,"ax",@progbits
	.sectioninfo	@"SHI_REGISTERS=64"
	.align	128
.text._ZN2at6native53_GLOBAL__N__069e5665_20_UpSampleNearest3d_cu_ab8a35b437upsample_nearest3d_backward_out_frameIddXadL_ZNS0_46nearest_neighbor_exact_bw_compute_source_indexEfiiEEEEvPKT_mmmmmmmmPS3_fff:
        .type           _ZN2at6native53_GLOBAL__N__069e5665_20_UpSampleNearest3d_cu_ab8a35b437upsample_nearest3d_backward_out_frameIddXadL_ZNS0_46nearest_neighbor_exact_bw_compute_source_indexEfiiEEEEvPKT_mmmmmmmmPS3_fff,@function
        .size           _ZN2at6native53_GLOBAL__N__069e5665_20_UpSampleNearest3d_cu_ab8a35b437upsample_nearest3d_backward_out_frameIddXadL_ZNS0_46nearest_neighbor_exact_bw_compute_source_indexEfiiEEEEvPKT_mmmmmmmmPS3_fff,(.L_x_680 - _ZN2at6native53_GLOBAL__N__069e5665_20_UpSampleNearest3d_cu_ab8a35b437upsample_nearest3d_backward_out_frameIddXadL_ZNS0_46nearest_neighbor_exact_bw_compute_source_indexEfiiEEEEvPKT_mmmmmmmmPS3_fff)
        .other          _ZN2at6native53_GLOBAL__N__069e5665_20_UpSampleNearest3d_cu_ab8a35b437upsample_nearest3d_backward_out_frameIddXadL_ZNS0_46nearest_neighbor_exact_bw_compute_source_indexEfiiEEEEvPKT_mmmmmmmmPS3_fff,@"STO_CUDA_ENTRY STV_DEFAULT"
_ZN2at6native53_GLOBAL__N__069e5665_20_UpSampleNearest3d_cu_ab8a35b437upsample_nearest3d_backward_out_frameIddXadL_ZNS0_46nearest_neighbor_exact_bw_compute_source_indexEfiiEEEEvPKT_mmmmmmmmPS3_fff:
[----:B------:R-:W-:Y:S02]  /*0000*/  IMAD.MOV.U32 R1, RZ, RZ, c[0x0][0x28] ;  /* 0x00000a00ff017624 */ /* 0x000fe400078e00ff */
[----:B------:R-:W-:Y:S01]  /*0010*/  ULDC.64 UR8, c[0x0][0x170] ;  /* 0x00005c0000087ab9 */ /* 0x000fe20000000a00 */
[----:B------:R-:W0:Y:S01]  /*0020*/  S2R R2, SR_TID.X ;  /* 0x0000000000027919 */ /* 0x000e220000002100 */
[----:B------:R-:W-:Y:S01]  /*0030*/  ULDC.64 UR10, c[0x0][0x190] ;  /* 0x00006400000a7ab9 */ /* 0x000fe20000000a00 */
[----:B------:R-:W-:Y:S01]  /*0040*/  IMAD.MOV.U32 R3, RZ, RZ, RZ ;  /* 0x000000ffff037224 */ /* 0x000fe200078e00ff */
[----:B------:R-:W-:Y:S01]  /*0050*/  UIMAD UR6, UR8, UR11, URZ ;  /* 0x0000000b080672a4 */ /* 0x000fe2000f8e023f */
[----:B------:R-:W0:Y:S01]  /*0060*/  S2R R5, SR_CTAID.X ;  /* 0x0000000000057919 */ /* 0x000e220000002500 */
[----:B------:R-:W-:Y:S02]  /*0070*/  UIMAD.WIDE.U32 UR4, UR8, UR10, URZ ;  /* 0x0000000a080472a5 */ /* 0x000fe4000f8e003f */
        /* <DEDUP_REMOVED lines=18> */
[----:B------:R-:W-:Y:S01]  /*01a0*/  BSSY B0, `(.L_x_154) ;  /* 0x0000024000007945 */ /* 0x000fe20003800000 */
[----:B------:R-:W-:Y:S02]  /*01b0*/  UIMAD UR6, UR4, UR9, URZ ;  /* 0x00000009040672a4 */ /* 0x000fe4000f8e023f */
[----:B------:R-:W-:Y:S02]  /*01c0*/  ULDC UR7, c[0x0][0x194] ;  /* 0x0000650000077ab9 */ /* 0x000fe40000000800 */
[----:B------:R-:W-:Y:S02]  /*01d0*/  UIMAD.WIDE.U32 UR4, UR4, UR8, URZ ;  /* 0x00000008040472a5 */ /* 0x000fe4000f8e003f */
[----:B------:R-:W-:-:S03]  /*01e0*/  UIMAD UR6, UR8, UR7, UR6 ;  /* 0x00000007080672a4 */ /* 0x000fc6000f8e0206 */
[----:B------:R-:W-:Y:S02]  /*01f0*/  ULDC.64 UR8, c[0x0][0x1a0] ;  /* 0x0000680000087ab9 */ /* 0x000fe40000000a00 */
[----:B------:R-:W-:Y:S02]  /*0200*/  UIADD3 UR5, UR5, UR6, URZ ;  /* 0x0000000605057290 */ /* 0x000fe4000fffe03f */
[----:B------:R-:W-:Y:S02]  /*0210*/  UIMAD.WIDE.U32 UR6, UR4, UR8, URZ ;  /* 0x00000008040672a5 */ /* 0x000fe4000f8e003f */
[----:B------:R-:W-:-:S04]  /*0220*/  UIMAD UR5, UR5, UR8, URZ ;  /* 0x00000008050572a4 */ /* 0x000fc8000f8e023f */
[----:B------:R-:W-:-:S04]  /*0230*/  UIMAD UR5, UR4, UR9, UR5 ;  /* 0x00000009040572a4 */ /* 0x000fc8000f8e0205 */
[----:B------:R-:W-:-:S06]  /*0240*/  UIADD3 UR8, UR7, UR5, URZ ;  /* 0x0000000507087290 */ /* 0x000fcc000fffe03f */
[----:B------:R-:W-:-:S04]  /*0250*/  LOP3.LUT R0, R3, UR8, RZ, 0xfc, !PT ;  /* 0x0000000803007c12 */ /* 0x000fc8000f8efcff */
[----:B------:R-:W-:-:S13]  /*0260*/  ISETP.NE.U32.AND P0, PT, R0, RZ, PT ;  /* 0x000000ff0000720c */ /* 0x000fda0003f05070 */
[----:B------:R-:W-:Y:S05]  /*0270*/  @!P0 BRA `(.L_x_155) ;  /* 0x0000003000008947 */ /* 0x000fea0003800000 */
[----:B------:R-:W-:Y:S02]  /*0280*/  MOV R0, 0x2a0 ;  /* 0x000002a000007802 */ /* 0x000fe40000000f00 */
[----:B------:R-:W-:Y:S05]  /*0290*/  CALL.REL.NOINC `($__internal_12_$__cuda_sm20_div_s64) ;  /* 0x00001c6000007944 */ /* 0x000fea0003c00000 */
[----:B------:R-:W-:Y:S05]  /*02a0*/  BRA `(.L_x_156) ;  /* 0x0000013000007947 */ /* 0x000fea0003800000 */
.L_x_155:
        /* <DEDUP_REMOVED lines=10> */
[----:B------:R-:W-:-:S04]  /*0350*/  IMAD.HI.U32 R8, R5, R2, RZ ;  /* 0x0000000205087227 */ /* 0x000fc800078e00ff */
        /* <DEDUP_REMOVED lines=8> */
.L_x_156:
[----:B------:R-:W-:Y:S05]  /*03e0*/  BSYNC B0 ;  /* 0x0000000000007941 */ /* 0x000fea0003800000 */
.L_x_154:
        /* <DEDUP_REMOVED lines=8> */
[----:B------:R-:W-:Y:S05]  /*0470*/  CALL.REL.NOINC `($__internal_14_$__cuda_sm20_rem_u64) ;  /* 0x0000241000007944 */ /* 0x000fea0003c00000 */
[----:B------:R-:W-:Y:S01]  /*0480*/  IMAD.MOV.U32 R0, RZ, RZ, R7 ;  /* 0x000000ffff007224 */ /* 0x000fe200078e0007 */
[----:B------:R-:W-:Y:S05]  /*0490*/  BRA `(.L_x_159) ;  /* 0x0000011000007947 */ /* 0x000fea0003800000 */
.L_x_158:
        /* <DEDUP_REMOVED lines=17> */
.L_x_159:
[----:B------:R-:W-:Y:S05]  /*05b0*/  BSYNC B0 ;  /* 0x0000000000007941 */ /* 0x000fea0003800000 */
.L_x_157:
[----:B------:R-:W-:Y:S01]  /*05c0*/  LOP3.LUT R4, R3, c[0x0][0x19c], RZ, 0xfc, !PT ;  /* 0x0000670003047a12 */ /* 0x000fe200078efcff */
[----:B------:R-:W-:Y:S03]  /*05d0*/  BSSY B0, `(.L_x_160) ;  /* 0x000001d000007945 */ /* 0x000fe60003800000 */
[----:B------:R-:W-:-:S13]  /*05e0*/  ISETP.NE.U32.AND P0, PT, R4, RZ, PT ;  /* 0x000000ff0400720c */ /* 0x000fda0003f05070 */
[----:B------:R-:W-:Y:S05]  /*05f0*/  @!P0 BRA `(.L_x_161) ;  /* 0x0000007000008947 */ /* 0x000fea0003800000 */
[----:B------:R-:W-:Y:S01]  /*0600*/  IMAD.MOV.U32 R10, RZ, RZ, R2 ;  /* 0x000000ffff0a7224 */ /* 0x000fe200078e0002 */
[----:B------:R-:W-:Y:S01]  /*0610*/  MOV R6, 0x660 ;  /* 0x0000066000067802 */ /* 0x000fe20000000f00 */
[----:B------:R-:W-:Y:S02]  /*0620*/  IMAD.MOV.U32 R9, RZ, RZ, R3 ;  /* 0x000000ffff097224 */ /* 0x000fe400078e0003 */
[----:B------:R-:W-:Y:S02]  /*0630*/  IMAD.MOV.U32 R8, RZ, RZ, c[0x0][0x198] ;  /* 0x00006600ff087624 */ /* 0x000fe400078e00ff */
[----:B------:R-:W-:Y:S02]  /*0640*/  IMAD.MOV.U32 R7, RZ, RZ, c[0x0][0x19c] ;  /* 0x00006700ff077624 */ /* 0x000fe400078e00ff */
[----:B------:R-:W-:Y:S05]  /*0650*/  CALL.REL.NOINC `($__internal_13_$__cuda_sm20_div_u64) ;  /* 0x00001de000007944 */ /* 0x000fea0003c00000 */
[----:B------:R-:W-:Y:S05]  /*0660*/  BRA `(.L_x_162) ;  /* 0x0000013000007947 */ /* 0x000fea0003800000 */
.L_x_161:
        /* <DEDUP_REMOVED lines=19> */
.L_x_162:
[----:B------:R-:W-:Y:S05]  /*07a0*/  BSYNC B0 ;  /* 0x0000000000007941 */ /* 0x000fea0003800000 */
.L_x_160:
        /* <DEDUP_REMOVED lines=8> */
[----:B------:R-:W-:Y:S05]  /*0830*/  CALL.REL.NOINC `($__internal_13_$__cuda_sm20_div_u64) ;  /* 0x00001c0000007944 */ /* 0x000fea0003c00000 */
[----:B------:R-:W-:Y:S05]  /*0840*/  BRA `(.L_x_165) ;  /* 0x0000014000007947 */ /* 0x000fea0003800000 */
.L_x_164:
        /* <DEDUP_REMOVED lines=20> */
.L_x_165:
[----:B------:R-:W-:Y:S05]  /*0990*/  BSYNC B0 ;  /* 0x0000000000007941 */ /* 0x000fea0003800000 */
.L_x_163:
        /* <DEDUP_REMOVED lines=8> */
[----:B------:R-:W-:Y:S05]  /*0a20*/  CALL.REL.NOINC `($__internal_14_$__cuda_sm20_rem_u64) ;  /* 0x00001e6000007944 */ /* 0x000fea0003c00000 */
[----:B------:R-:W-:Y:S01]  /*0a30*/  IMAD.MOV.U32 R5, RZ, RZ, R7 ;  /* 0x000000ffff057224 */ /* 0x000fe200078e0007 */
[----:B------:R-:W-:Y:S05]  /*0a40*/  BRA `(.L_x_168) ;  /* 0x0000011000007947 */ /* 0x000fea0003800000 */
.L_x_167:
        /* <DEDUP_REMOVED lines=17> */
.L_x_168:
[----:B------:R-:W-:Y:S05]  /*0b60*/  BSYNC B0 ;  /* 0x0000000000007941 */ /* 0x000fea0003800000 */
.L_x_166:
        /* <DEDUP_REMOVED lines=15> */
[----:B------:R-:W-:Y:S01]  /*0c60*/  MOV R6, 0xcb0 ;  /* 0x00000cb000067802 */ /* 0x000fe20000000f00 */
[----:B------:R-:W-:Y:S02]  /*0c70*/  IMAD.MOV.U32 R9, RZ, RZ, R3 ;  /* 0x000000ffff097224 */ /* 0x000fe400078e0003 */
[----:B------:R-:W-:Y:S02]  /*0c80*/  IMAD.MOV.U32 R8, RZ, RZ, c[0x0][0x1a0] ;  /* 0x00006800ff087624 */ /* 0x000fe400078e00ff */
[----:B------:R-:W-:-:S02]  /*0c90*/  IMAD.MOV.U32 R7, RZ, RZ, c[0x0][0x1a4] ;  /* 0x00006900ff077624 */ /* 0x000fc400078e00ff */
[----:B------:R-:W-:Y:S05]  /*0ca0*/  CALL.REL.NOINC `($__internal_13_$__cuda_sm20_div_u64) ;  /* 0x0000179000007944 */ /* 0x000fea0003c00000 */
[----:B------:R-:W-:-:S04]  /*0cb0*/  IMAD.MOV R7, RZ, RZ, -R8 ;  /* 0x000000ffff077224 */ /* 0x000fc800078e0a08 */
[----:B------:R-:W-:Y:S01]  /*0cc0*/  IMAD R6, R7, c[0x0][0x1a0], R2 ;  /* 0x0000680007067a24 */ /* 0x000fe200078e0202 */
[----:B------:R-:W-:Y:S05]  /*0cd0*/  BRA `(.L_x_171) ;  /* 0x0000015000007947 */ /* 0x000fea0003800000 */
.L_x_170:
        /* <DEDUP_REMOVED lines=21> */
.L_x_171:
[----:B------:R-:W-:Y:S05]  /*0e30*/  BSYNC B0 ;  /* 0x0000000000007941 */ /* 0x000fea0003800000 */
.L_x_169:
        /* <DEDUP_REMOVED lines=9> */
[----:B------:R-:W-:Y:S05]  /*0ed0*/  BRA `(.L_x_174) ;  /* 0x0000011000007947 */ /* 0x000fea0003800000 */
.L_x_173:
        /* <DEDUP_REMOVED lines=17> */
.L_x_174:
[----:B------:R-:W-:Y:S05]  /*0ff0*/  BSYNC B0 ;  /* 0x0000000000007941 */ /* 0x000fea0003800000 */
.L_x_172:
[----:B------:R-:W-:Y:S01]  /*1000*/  IADD3 R12, R6, 0x1, RZ ;  /* 0x00000001060c7810 */ /* 0x000fe20007ffe0ff */
[----:B------:R-:W-:Y:S01]  /*1010*/  I2F R11, R6 ;  /* 0x00000006000b7306 */ /* 0x000fe20000201400 */
[----:B------:R-:W-:Y:S02]  /*1020*/  ISETP.NE.U32.AND P0, PT, RZ, c[0x0][0x168], PT ;  /* 0x00005a00ff007a0c */ /* 0x000fe40003f05070 */
[----:B------:R-:W-:Y:S02]  /*1030*/  IADD3 R9, R7, 0x1, RZ ;  /* 0x0000000107097810 */ /* 0x000fe40007ffe0ff */
[----:B------:R-:W-:Y:S02]  /*1040*/  ISETP.NE.AND.EX P0, PT, RZ, c[0x0][0x16c], PT, P0 ;  /* 0x00005b00ff007a0c */ /* 0x000fe40003f05300 */
[----:B------:R-:W-:Y:S01]  /*1050*/  MOV R13, c[0x0][0x1b8] ;  /* 0x00006e00000d7a02 */ /* 0x000fe20000000f00 */
[----:B------:R-:W0:Y:S08]  /*1060*/  I2F R12, R12 ;  /* 0x0000000c000c7306 */ /* 0x000e300000201400 */
[----:B------:R1:W2:Y:S08]  /*1070*/  I2F R8, R7 ;  /* 0x0000000700087306 */ /* 0x0002b00000201400 */
[----:B------:R1:W3:Y:S01]  /*1080*/  I2F R10, R9 ;  /* 0x00000009000a7306 */ /* 0x0002e20000201400 */
[----:B0-----:R-:W-:Y:S01]  /*1090*/  FFMA.FTZ R14, R12, R13, -0.5 ;  /* 0xbf0000000c0e7423 */ /* 0x001fe2000001000d */
[----:B------:R-:W-:Y:S06]  /*10a0*/  @!P0 EXIT ;  /* 0x000000000000894d */ /* 0x000fec0003800000 */
[----:B------:R-:W-:Y:S01]  /*10b0*/  FFMA.FTZ R11, R11, R13, -0.5 ;  /* 0xbf0000000b0b7423 */ /* 0x000fe2000001000d */
[----:B------:R-:W0:Y:S01]  /*10c0*/  F2I.FTZ.CEIL.NTZ R6, R14 ;  /* 0x0000000e00067305 */ /* 0x000e22000021b100 */
[----:B-1----:R-:W-:Y:S01]  /*10d0*/  IMAD.MOV.U32 R7, RZ, RZ, c[0x0][0x1b4] ;  /* 0x00006d00ff077624 */ /* 0x002fe200078e00ff */
[----:B------:R-:W-:-:S02]  /*10e0*/  UMOV UR4, URZ ;  /* 0x0000003f00047c82 */ /* 0x000fc40008000000 */
[----:B------:R-:W-:Y:S01]  /*10f0*/  ULDC.64 UR12, c[0x0][0x118] ;  /* 0x00004600000c7ab9 */ /* 0x000fe20000000a00 */
[-C--:B---3--:R-:W-:Y:S02]  /*1100*/  FFMA.FTZ R10, R10, R7.reuse, -0.5 ;  /* 0xbf0000000a0a7423 */ /* 0x088fe40000010007 */
[----:B--2---:R-:W-:Y:S01]  /*1110*/  FFMA.FTZ R9, R8, R7, -0.5 ;  /* 0xbf00000008097423 */ /* 0x004fe20000010007 */
[----:B------:R-:W1:Y:S08]  /*1120*/  F2I.FTZ.CEIL.NTZ R11, R11 ;  /* 0x0000000b000b7305 */ /* 0x000e70000021b100 */
[----:B------:R-:W2:Y:S01]  /*1130*/  F2I.FTZ.CEIL.NTZ R10, R10 ;  /* 0x0000000a000a7305 */ /* 0x000ea2000021b100 */
[----:B0-----:R-:W-:-:S04]  /*1140*/  IMNMX R6, R6, c[0x0][0x188], PT ;  /* 0x0000620006067a17 */ /* 0x001fc80003800200 */
[----:B------:R-:W-:-:S03]  /*1150*/  LOP3.LUT R7, RZ, R6, RZ, 0x33, !PT ;  /* 0x00000006ff077212 */ /* 0x000fc600078e33ff */
[----:B------:R2:W0:Y:S01]  /*1160*/  F2I.FTZ.CEIL.NTZ R8, R9 ;  /* 0x0000000900087305 */ /* 0x000422000021b100 */
[----:B-1----:R-:W-:-:S04]  /*1170*/  IMNMX R12, R11, c[0x0][0x188], PT ;  /* 0x000062000b0c7a17 */ /* 0x002fc80003800200 */
[--C-:B------:R-:W-:Y:S01]  /*1180*/  IADD3 R7, -R7, -0x2, -R12.reuse ;  /* 0xfffffffe07077810 */ /* 0x100fe20007ffe90c */
[--C-:B------:R-:W-:Y:S01]  /*1190*/  IMAD.IADD R53, R6, 0x1, -R12.reuse ;  /* 0x0000000106357824 */ /* 0x100fe200078e0a0c */
[----:B------:R-:W-:Y:S02]  /*11a0*/  SHF.R.S32.HI R13, RZ, 0x1f, R12 ;  /* 0x0000001fff0d7819 */ /* 0x000fe4000001140c */
        /* <DEDUP_REMOVED lines=8> */
.L_x_190:
[----:B------:R-:W-:Y:S01]  /*1230*/  ISETP.GE.AND P0, PT, R4, R5, PT ;  /* 0x000000050400720c */ /* 0x000fe20003f06270 */
[----:B------:R-:W-:Y:S01]  /*1240*/  BSSY B2, `(.L_x_175) ;  /* 0x00000bb000027945 */ /* 0x000fe20003800000 */
[----:B------:R-:W-:-:S11]  /*1250*/  CS2R R50, SRZ ;  /* 0x0000000000327805 */ /* 0x000fd6000001ff00 */
[----:B0-----:R-:W-:Y:S05]  /*1260*/  @P0 BRA `(.L_x_176) ;  /* 0x00000b8000000947 */ /* 0x001fea0003800000 */
[----:B------:R-:W-:Y:S01]  /*1270*/  USHF.R.S32.HI UR5, URZ, 0x1f, UR4 ;  /* 0x0000001f3f057899 */ /* 0x000fe20008011404 */
[----:B------:R-:W-:Y:S01]  /*1280*/  IMAD.U32 R17, RZ, RZ, UR4 ;  /* 0x00000004ff117e24 */ /* 0x000fe2000f8e00ff */
[----:B------:R-:W-:Y:S01]  /*1290*/  ULDC.64 UR10, c[0x0][0x170] ;  /* 0x00005c00000a7ab9 */ /* 0x000fe20000000a00 */
[----:B------:R-:W-:Y:S01]  /*12a0*/  IMAD.MOV.U32 R14, RZ, RZ, R0 ;  /* 0x000000ffff0e7224 */ /* 0x000fe200078e0000 */
[----:B------:R-:W-:Y:S01]  /*12b0*/  UIMAD UR5, UR5, UR10, URZ ;  /* 0x0000000a050572a4 */ /* 0x000fe2000f8e023f */
[----:B------:R-:W-:Y:S01]  /*12c0*/  IMAD.MOV.U32 R15, RZ, RZ, R7 ;  /* 0x000000ffff0f7224 */ /* 0x000fe200078e0007 */
[----:B------:R-:W-:Y:S01]  /*12d0*/  CS2R R50, SRZ ;  /* 0x0000000000327805 */ /* 0x000fe2000001ff00 */
[----:B------:R-:W-:Y:S01]  /*12e0*/  IMAD.MOV.U32 R56, RZ, RZ, R4 ;  /* 0x000000ffff387224 */ /* 0x000fe200078e0004 */
[----:B------:R-:W-:Y:S01]  /*12f0*/  UIMAD UR5, UR4, UR11, UR5 ;  /* 0x0000000b040572a4 */ /* 0x000fe2000f8e0205 */
[----:B------:R-:W-:-:S05]  /*1300*/  IMAD.WIDE.U32 R14, R17, c[0x0][0x170], R14 ;  /* 0x00005c00110e7a25 */ /* 0x000fca00078e000e */
[----:B------:R-:W-:Y:S02]  /*1310*/  IADD3 R55, R15, UR5, RZ ;  /* 0x000000050f377c10 */ /* 0x000fe4000fffe0ff */
.L_x_189:
[----:B------:R-:W-:Y:S01]  /*1320*/  ISETP.GE.AND P0, PT, R8, R9, PT ;  /* 0x000000090800720c */ /* 0x000fe20003f06270 */
[----:B------:R-:W-:-:S12]  /*1330*/  BSSY B1, `(.L_x_177) ;  /* 0x00000a8000017945 */ /* 0x000fd80003800000 */
[----:B01----:R-:W-:Y:S05]  /*1340*/  @P0 BRA `(.L_x_178) ;  /* 0x00000a6000000947 */ /* 0x003fea0003800000 */
[----:B------:R-:W-:Y:S01]  /*1350*/  SHF.R.S32.HI R57, RZ, 0x1f, R56 ;  /* 0x0000001fff397819 */ /* 0x000fe20000011438 */
[----:B------:R-:W-:Y:S02]  /*1360*/  IMAD R17, R55, c[0x0][0x178], RZ ;  /* 0x00005e0037117a24 */ /* 0x000fe400078e02ff */
[----:B------:R-:W-:Y:S02]  /*1370*/  IMAD.MOV.U32 R58, RZ, RZ, R8 ;  /* 0x000000ffff3a7224 */ /* 0x000fe400078e0008 */
[C---:B------:R-:W-:Y:S02]  /*1380*/  IMAD R19, R14.reuse, c[0x0][0x17c], R17 ;  /* 0x00005f000e137a24 */ /* 0x040fe400078e0211 */
[----:B------:R-:W-:-:S05]  /*1390*/  IMAD.WIDE.U32 R16, R14, c[0x0][0x178], R56 ;  /* 0x00005e000e107a25 */ /* 0x000fca00078e0038 */
[----:B------:R-:W-:Y:S02]  /*13a0*/  IADD3 R57, R17, R19, RZ ;  /* 0x0000001311397210 */ /* 0x000fe40007ffe0ff */
.L_x_188:
[----:B------:R-:W-:Y:S01]  /*13b0*/  ISETP.GT.AND P0, PT, R6, R12, PT ;  /* 0x0000000c0600720c */ /* 0x000fe20003f04270 */
[----:B------:R-:W-:-:S12]  /*13c0*/  BSSY B0, `(.L_x_179) ;  /* 0x000009b000007945 */ /* 0x000fd80003800000 */
[----:B01----:R-:W-:Y:S05]  /*13d0*/  @!P0 BRA `(.L_x_180) ;  /* 0x0000099000008947 */ /* 0x003fea0003800000 */
        /* <DEDUP_REMOVED lines=12> */
[----:B------:R-:W-:-:S03]  /*14a0*/  LEA R24, P0, R20, c[0x0][0x160], 0x3 ;  /* 0x0000580014187a11 */ /* 0x000fc600078018ff */
[----:B------:R-:W-:-:S05]  /*14b0*/  IMAD.IADD R21, R21, 0x1, R23 ;  /* 0x0000000115157824 */ /* 0x000fca00078e0217 */
[----:B------:R-:W-:-:S05]  /*14c0*/  LEA.HI.X R25, R20, c[0x0][0x164], R21, 0x3, P0 ;  /* 0x0000590014197a11 */ /* 0x000fca00000f1c15 */
[----:B------:R-:W2:Y:S01]  /*14d0*/  LDG.E.64 R20, [R24.64] ;  /* 0x0000000c18147981 */ /* 0x000ea2000c1e1b00 */
[----:B------:R-:W-:Y:S01]  /*14e0*/  ISETP.NE.AND P0, PT, R53, 0x1, PT ;  /* 0x000000013500780c */ /* 0x000fe20003f05270 */
[----:B------:R-:W-:Y:S01]  /*14f0*/  IMAD.MOV.U32 R61, RZ, RZ, R10 ;  /* 0x000000ffff3d7224 */ /* 0x000fe200078e000a */
[----:B--2---:R0:W1:-:S11]  /*1500*/  DADD R50, R50, R20 ;  /* 0x0000000032327229 */ /* 0x0040560000000014 */
[----:B------:R-:W-:Y:S05]  /*1510*/  @!P0 BRA `(.L_x_182) ;  /* 0x0000007000008947 */ /* 0x000fea0003800000 */
[----:B------:R-:W-:Y:S01]  /*1520*/  ISETP.NE.AND P0, PT, R53, 0x2, PT ;  /* 0x000000023500780c */ /* 0x000fe20003f05270 */
[----:B0-----:R-:W2:-:S12]  /*1530*/  LDG.E.64 R20, [R24.64+0x8] ;  /* 0x0000080c18147981 */ /* 0x001e98000c1e1b00 */
[----:B------:R-:W3:Y:S01]  /*1540*/  @P0 LDG.E.64 R22, [R24.64+0x10] ;  /* 0x0000100c18160981 */ /* 0x000ee2000c1e1b00 */
[----:B------:R-:W-:Y:S02]  /*1550*/  IMAD.MOV.U32 R61, RZ, RZ, R11 ;  /* 0x000000ffff3d7224 */ /* 0x000fe400078e000b */
[----:B------:R-:W-:Y:S01]  /*1560*/  @P0 IMAD.MOV.U32 R61, RZ, RZ, R52 ;  /* 0x000000ffff3d0224 */ /* 0x000fe200078e0034 */
[----:B-12---:R-:W3:-:S06]  /*1570*/  DADD R50, R50, R20 ;  /* 0x0000000032327229 */ /* 0x006ecc0000000014 */
[----:B---3--:R0:W1:-:S06]  /*1580*/  @P0 DADD R50, R50, R22 ;  /* 0x0000000032320229 */ /* 0x00804c0000000016 */
.L_x_182:
[----:B------:R-:W-:Y:S05]  /*1590*/  BSYNC B3 ;  /* 0x0000000000037941 */ /* 0x000fea0003800000 */
.L_x_181:
[----:B------:R-:W-:Y:S05]  /*15a0*/  @!P1 BRA `(.L_x_180) ;  /* 0x000007c000009947 */ /* 0x000fea0003800000 */
[----:B0-----:R-:W-:Y:S01]  /*15b0*/  IMAD.IADD R20, R6, 0x1, -R61 ;  /* 0x0000000106147824 */ /* 0x001fe200078e0a3d */
[----:B------:R-:W-:Y:S01]  /*15c0*/  BSSY B3, `(.L_x_183) ;  /* 0x0000043000037945 */ /* 0x000fe20003800000 */
[----:B------:R-:W-:-:S03]  /*15d0*/  PLOP3.LUT P0, PT, PT, PT, PT, 0x80, 0x0 ;  /* 0x000000000000781c */ /* 0x000fc60003f0f070 */
[----:B------:R-:W-:-:S13]  /*15e0*/  ISETP.GT.AND P2, PT, R20, 0xc, PT ;  /* 0x0000000c1400780c */ /* 0x000fda0003f44270 */
[----:B------:R-:W-:Y:S05]  /*15f0*/  @!P2 BRA `(.L_x_184) ;  /* 0x000003f00000a947 */ /* 0x000fea0003800000 */
[----:B------:R-:W-:Y:S02]  /*1600*/  PLOP3.LUT P0, PT, PT, PT, PT, 0x8, 0x0 ;  /* 0x000000000000781c */ /* 0x000fe40003f0e170 */
[----:B------:R-:W-:Y:S02]  /*1610*/  IADD3 R54, R6, -0xc, RZ ;  /* 0xfffffff406367810 */ /* 0x000fe40007ffe0ff */
.L_x_185:
[----:B0-----:R-:W-:Y:S01]  /*1620*/  SHF.R.S32.HI R21, RZ, 0x1f, R61 ;  /* 0x0000001fff157819 */ /* 0x001fe2000001143d */
[----:B------:R-:W-:Y:S01]  /*1630*/  IMAD R31, R59, c[0x0][0x188], RZ ;  /* 0x000062003b1f7a24 */ /* 0x000fe200078e02ff */
[----:B------:R-:W-:-:S03]  /*1640*/  MOV R20, R61 ;  /* 0x0000003d00147202 */ /* 0x000fc60000000f00 */
[C---:B------:R-:W-:Y:S02]  /*1650*/  IMAD R31, R18.reuse, c[0x0][0x18c], R31 ;  /* 0x00006300121f7a24 */ /* 0x040fe400078e021f */
[----:B------:R-:W-:-:S04]  /*1660*/  IMAD.WIDE.U32 R20, R18, c[0x0][0x188], R20 ;  /* 0x0000620012147a25 */ /* 0x000fc800078e0014 */
[----:B------:R-:W-:Y:S01]  /*1670*/  IMAD.IADD R21, R31, 0x1, R21 ;  /* 0x000000011f157824 */ /* 0x000fe200078e0215 */
[----:B------:R-:W-:-:S04]  /*1680*/  LEA R32, P2, R20, c[0x0][0x160], 0x3 ;  /* 0x0000580014207a11 */ /* 0x000fc800078418ff */
[----:B------:R-:W-:-:S05]  /*1690*/  LEA.HI.X R33, R20, c[0x0][0x164], R21, 0x3, P2 ;  /* 0x0000590014217a11 */ /* 0x000fca00010f1c15 */
[----:B------:R0:W2:Y:S04]  /*16a0*/  LDG.E.64 R20, [R32.64] ;  /* 0x0000000c20147981 */ /* 0x0000a8000c1e1b00 */
[----:B------:R0:W3:Y:S01]  /*16b0*/  LDG.E.64 R44, [R32.64+0x8] ;  /* 0x0000080c202c7981 */ /* 0x0000e2000c1e1b00 */
[----:B------:R-:W-:-:S03]  /*16c0*/  IADD3 R22, R61, 0x4, RZ ;  /* 0x000000043d167810 */ /* 0x000fc60007ffe0ff */
[----:B------:R0:W4:Y:S01]  /*16d0*/  LDG.E.64 R46, [R32.64+0x10] ;  /* 0x0000100c202e7981 */ /* 0x000122000c1e1b00 */
[----:B------:R-:W-:-:S03]  /*16e0*/  SHF.R.S32.HI R23, RZ, 0x1f, R22 ;  /* 0x0000001fff177819 */ /* 0x000fc60000011416 */
[----:B------:R0:W5:Y:S02]  /*16f0*/  LDG.E.64 R42, [R32.64+0x18] ;  /* 0x0000180c202a7981 */ /* 0x000164000c1e1b00 */
[----:B------:R-:W-:-:S04]  /*1700*/  IMAD.WIDE.U32 R22, R18, c[0x0][0x188], R22 ;  /* 0x0000620012167a25 */ /* 0x000fc800078e0016 */
[----:B------:R-:W-:Y:S01]  /*1710*/  IMAD.IADD R23, R31, 0x1, R23 ;  /* 0x000000011f177824 */ /* 0x000fe200078e0217 */
[----:B------:R-:W-:-:S04]  /*1720*/  LEA R28, P2, R22, c[0x0][0x160], 0x3 ;  /* 0x00005800161c7a11 */ /* 0x000fc800078418ff */
[----:B------:R-:W-:Y:S02]  /*1730*/  LEA.HI.X R29, R22, c[0x0][0x164], R23, 0x3, P2 ;  /* 0x00005900161d7a11 */ /* 0x000fe400010f1c17 */
[----:B------:R-:W-:-:S03]  /*1740*/  IADD3 R24, R61, 0x8, RZ ;  /* 0x000000083d187810 */ /* 0x000fc60007ffe0ff */
[----:B-1----:R1:W5:Y:S01]  /*1750*/  LDG.E.64 R40, [R28.64] ;  /* 0x0000000c1c287981 */ /* 0x002362000c1e1b00 */
[----:B------:R-:W-:-:S03]  /*1760*/  SHF.R.S32.HI R25, RZ, 0x1f, R24 ;  /* 0x0000001fff197819 */ /* 0x000fc60000011418 */
[----:B------:R1:W5:Y:S02]  /*1770*/  LDG.E.64 R38, [R28.64+0x8] ;  /* 0x0000080c1c267981 */ /* 0x000364000c1e1b00 */
[----:B------:R-:W-:Y:S02]  /*1780*/  IMAD.WIDE.U32 R24, R18, c[0x0][0x188], R24 ;  /* 0x0000620012187a25 */ /* 0x000fe400078e0018 */
[----:B------:R1:W5:Y:S02]  /*1790*/  LDG.E.64 R36, [R28.64+0x10] ;  /* 0x0000100c1c247981 */ /* 0x000364000c1e1b00 */
[----:B------:R-:W-:Y:S01]  /*17a0*/  IMAD.IADD R25, R31, 0x1, R25 ;  /* 0x000000011f197824 */ /* 0x000fe200078e0219 */
[C---:B------:R-:W-:Y:S01]  /*17b0*/  LEA R26, P2, R24.reuse, c[0x0][0x160], 0x3 ;  /* 0x00005800181a7a11 */ /* 0x040fe200078418ff */
[----:B------:R1:W5:Y:S01]  /*17c0*/  LDG.E.64 R34, [R28.64+0x18] ;  /* 0x0000180c1c227981 */ /* 0x000362000c1e1b00 */
[----:B------:R-:W-:Y:S02]  /*17d0*/  IADD3 R22, R61, 0xc, RZ ;  /* 0x0000000c3d167810 */ /* 0x000fe40007ffe0ff */
[----:B------:R-:W-:-:S02]  /*17e0*/  LEA.HI.X R27, R24, c[0x0][0x164], R25, 0x3, P2 ;  /* 0x00005900181b7a11 */ /* 0x000fc400010f1c19 */
[----:B------:R-:W-:-:S03]  /*17f0*/  SHF.R.S32.HI R23, RZ, 0x1f, R22 ;  /* 0x0000001fff177819 */ /* 0x000fc60000011416 */
[----:B0-----:R0:W5:Y:S02]  /*1800*/  LDG.E.64 R32, [R26.64] ;  /* 0x0000000c1a207981 */ /* 0x001164000c1e1b00 */
[----:B------:R-:W-:Y:S02]  /*1810*/  IMAD.WIDE.U32 R22, R18, c[0x0][0x188], R22 ;  /* 0x0000620012167a25 */ /* 0x000fe400078e0016 */
[----:B-1----:R0:W5:Y:S02]  /*1820*/  LDG.E.64 R28, [R26.64+0x10] ;  /* 0x0000100c1a1c7981 */ /* 0x002164000c1e1b00 */
[----:B------:R-:W-:Y:S02]  /*1830*/  IMAD.IADD R23, R31, 0x1, R23 ;  /* 0x000000011f177824 */ /* 0x000fe400078e0217 */
[----:B------:R0:W5:Y:S01]  /*1840*/  LDG.E.64 R30, [R26.64+0x8] ;  /* 0x0000080c1a1e7981 */ /* 0x000162000c1e1b00 */
[----:B------:R-:W-:-:S04]  /*1850*/  LEA R48, P2, R22, c[0x0][0x160], 0x3 ;  /* 0x0000580016307a11 */ /* 0x000fc800078418ff */
[----:B------:R-:W-:Y:S01]  /*1860*/  LEA.HI.X R49, R22, c[0x0][0x164], R23, 0x3, P2 ;  /* 0x0000590016317a11 */ /* 0x000fe200010f1c17 */
[----:B0-----:R-:W5:Y:S04]  /*1870*/  LDG.E.64 R26, [R26.64+0x18] ;  /* 0x0000180c1a1a7981 */ /* 0x001f68000c1e1b00 */
[----:B------:R-:W5:Y:S04]  /*1880*/  LDG.E.64 R24, [R48.64] ;  /* 0x0000000c30187981 */ /* 0x000f68000c1e1b00 */
[----:B------:R-:W5:Y:S01]  /*1890*/  LDG.E.64 R22, [R48.64+0x8] ;  /* 0x0000080c30167981 */ /* 0x000f62000c1e1b00 */
[----:B--2---:R0:W3:-:S03]  /*18a0*/  DADD R20, R20, R50 ;  /* 0x0000000014147229 */ /* 0x0040c60000000032 */
[----:B0-----:R-:W2:Y:S03]  /*18b0*/  LDG.E.64 R50, [R48.64+0x18] ;  /* 0x0000180c30327981 */ /* 0x001ea6000c1e1b00 */
[----:B---3--:R0:W4:-:S04]  /*18c0*/  DADD R44, R20, R44 ;  /* 0x00000000142c7229 */ /* 0x008108000000002c */
[----:B0-----:R-:W3:Y:S02]  /*18d0*/  LDG.E.64 R20, [R48.64+0x10] ;  /* 0x0000100c30147981 */ /* 0x001ee4000c1e1b00 */
[----:B----4-:R-:W5:-:S06]  /*18e0*/  DADD R44, R44, R46 ;  /* 0x000000002c2c7229 */ /* 0x010f4c000000002e */
[----:B-----5:R-:W0:-:S06]  /*18f0*/  DADD R42, R44, R42 ;  /* 0x000000002c2a7229 */ /* 0x020e0c000000002a */
[----:B0-----:R-:W0:-:S06]  /*1900*/  DADD R40, R42, R40 ;  /* 0x000000002a287229 */ /* 0x001e0c0000000028 */
[----:B0-----:R-:W0:-:S06]  /*1910*/  DADD R38, R40, R38 ;  /* 0x0000000028267229 */ /* 0x001e0c0000000026 */
[----:B0-----:R-:W0:-:S06]  /*1920*/  DADD R36, R38, R36 ;  /* 0x0000000026247229 */ /* 0x001e0c0000000024 */
[----:B0-----:R-:W0:-:S06]  /*1930*/  DADD R34, R36, R34 ;  /* 0x0000000024227229 */ /* 0x001e0c0000000022 */
[----:B0-----:R-:W0:-:S06]  /*1940*/  DADD R32, R34, R32 ;  /* 0x0000000022207229 */ /* 0x001e0c0000000020 */
[----:B0-----:R-:W0:-:S06]  /*1950*/  DADD R30, R32, R30 ;  /* 0x00000000201e7229 */ /* 0x001e0c000000001e */
[----:B0-----:R-:W0:-:S06]  /*1960*/  DADD R28, R30, R28 ;  /* 0x000000001e1c7229 */ /* 0x001e0c000000001c */
[----:B0-----:R-:W0:Y:S01]  /*1970*/  DADD R26, R28, R26 ;  /* 0x000000001c1a7229 */ /* 0x001e22000000001a */
[----:B------:R-:W-:-:S05]  /*1980*/  IADD3 R61, R61, 0x10, RZ ;  /* 0x000000103d3d7810 */ /* 0x000fca0007ffe0ff */
[----:B0-----:R-:W0:Y:S01]  /*1990*/  DADD R24, R26, R24 ;  /* 0x000000001a187229 */ /* 0x001e220000000018 */
[----:B------:R-:W-:-:S05]  /*19a0*/  ISETP.GE.AND P2, PT, R61, R54, PT ;  /* 0x000000363d00720c */ /* 0x000fca0003f46270 */
[----:B0-----:R-:W3:-:S06]  /*19b0*/  DADD R22, R24, R22 ;  /* 0x0000000018167229 */ /* 0x001ecc0000000016 */
[----:B---3--:R-:W2:-:S06]  /*19c0*/  DADD R20, R22, R20 ;  /* 0x0000000016147229 */ /* 0x008e8c0000000014 */
[----:B--2---:R0:W1:Y:S01]  /*19d0*/  DADD R50, R20, R50 ;  /* 0x0000000014327229 */ /* 0x0040620000000032 */
[----:B------:R-:W-:Y:S05]  /*19e0*/  @!P2 BRA `(.L_x_185) ;  /* 0xfffffc300000a947 */ /* 0x000fea000383ffff */
.L_x_184:
[----:B------:R-:W-:Y:S05]  /*19f0*/  BSYNC B3 ;  /* 0x0000000000037941 */ /* 0x000fea0003800000 */
.L_x_183:
[----:B0-----:R-:W-:Y:S01]  /*1a00*/  IMAD.IADD R20, R6, 0x1, -R61 ;  /* 0x0000000106147824 */ /* 0x001fe200078e0a3d */
[----:B------:R-:W-:Y:S04]  /*1a10*/  BSSY B3, `(.L_x_186) ;  /* 0x0000023000037945 */ /* 0x000fe80003800000 */
[----:B------:R-:W-:-:S13]  /*1a20*/  ISETP.GT.AND P2, PT, R20, 0x4, PT ;  /* 0x000000041400780c */ /* 0x000fda0003f44270 */
[----:B------:R-:W-:Y:S05]  /*1a30*/  @!P2 BRA `(.L_x_187) ;  /* 0x000002000000a947 */ /* 0x000fea0003800000 */
[--C-:B------:R-:W-:Y:S01]  /*1a40*/  SHF.R.S32.HI R21, RZ, 0x1f, R61.reuse ;  /* 0x0000001fff157819 */ /* 0x100fe2000001143d */
[----:B------:R-:W-:Y:S01]  /*1a50*/  IMAD R23, R59, c[0x0][0x188], RZ ;  /* 0x000062003b177a24 */ /* 0x000fe200078e02ff */
[----:B------:R-:W-:Y:S01]  /*1a60*/  IADD3 R22, R61, 0x4, RZ ;  /* 0x000000043d167810 */ /* 0x000fe20007ffe0ff */
[----:B------:R-:W-:Y:S02]  /*1a70*/  IMAD.MOV.U32 R20, RZ, RZ, R61 ;  /* 0x000000ffff147224 */ /* 0x000fe400078e003d */
[C---:B------:R-:W-:Y:S01]  /*1a80*/  IMAD R25, R18.reuse, c[0x0][0x18c], R23 ;  /* 0x0000630012197a24 */ /* 0x040fe200078e0217 */
[----:B------:R-:W-:Y:S01]  /*1a90*/  SHF.R.S32.HI R23, RZ, 0x1f, R22 ;  /* 0x0000001fff177819 */ /* 0x000fe20000011416 */
[----:B------:R-:W-:-:S04]  /*1aa0*/  IMAD.WIDE.U32 R20, R18, c[0x0][0x188], R20 ;  /* 0x0000620012147a25 */ /* 0x000fc800078e0014 */
[----:B------:R-:W-:Y:S01]  /*1ab0*/  IMAD.IADD R21, R25, 0x1, R21 ;  /* 0x0000000119157824 */ /* 0x000fe200078e0215 */
[----:B------:R-:W-:-:S04]  /*1ac0*/  LEA R38, P0, R20, c[0x0][0x160], 0x3 ;  /* 0x0000580014267a11 */ /* 0x000fc800078018ff */
[----:B------:R-:W-:-:S05]  /*1ad0*/  LEA.HI.X R39, R20, c[0x0][0x164], R21, 0x3, P0 ;  /* 0x0000590014277a11 */ /* 0x000fca00000f1c15 */
[----:B------:R-:W2:Y:S01]  /*1ae0*/  LDG.E.64 R34, [R38.64] ;  /* 0x0000000c26227981 */ /* 0x000ea2000c1e1b00 */
[----:B------:R-:W-:-:S03]  /*1af0*/  IMAD.WIDE.U32 R22, R18, c[0x0][0x188], R22 ;  /* 0x0000620012167a25 */ /* 0x000fc600078e0016 */
[----:B------:R-:W3:Y:S02]  /*1b00*/  LDG.E.64 R32, [R38.64+0x8] ;  /* 0x0000080c26207981 */ /* 0x000ee4000c1e1b00 */
[----:B------:R-:W-:Y:S02]  /*1b10*/  IADD3 R23, R25, R23, RZ ;  /* 0x0000001719177210 */ /* 0x000fe40007ffe0ff */
[----:B------:R-:W4:Y:S01]  /*1b20*/  LDG.E.64 R20, [R38.64+0x10] ;  /* 0x0000100c26147981 */ /* 0x000f22000c1e1b00 */
[----:B------:R-:W-:-:S04]  /*1b30*/  LEA R36, P0, R22, c[0x0][0x160], 0x3 ;  /* 0x0000580016247a11 */ /* 0x000fc800078018ff */
[----:B------:R-:W-:Y:S02]  /*1b40*/  LEA.HI.X R37, R22, c[0x0][0x164], R23, 0x3, P0 ;  /* 0x0000590016257a11 */ /* 0x000fe400000f1c17 */
[----:B------:R-:W5:Y:S04]  /*1b50*/  LDG.E.64 R22, [R38.64+0x18] ;  /* 0x0000180c26167981 */ /* 0x000f68000c1e1b00 */
[----:B------:R-:W5:Y:S04]  /*1b60*/  LDG.E.64 R24, [R36.64] ;  /* 0x0000000c24187981 */ /* 0x000f68000c1e1b00 */
[----:B------:R-:W5:Y:S04]  /*1b70*/  LDG.E.64 R26, [R36.64+0x8] ;  /* 0x0000080c241a7981 */ /* 0x000f68000c1e1b00 */
[----:B------:R-:W5:Y:S04]  /*1b80*/  LDG.E.64 R28, [R36.64+0x10] ;  /* 0x0000100c241c7981 */ /* 0x000f68000c1e1b00 */
[----:B------:R-:W5:Y:S01]  /*1b90*/  LDG.E.64 R30, [R36.64+0x18] ;  /* 0x0000180c241e7981 */ /* 0x000f62000c1e1b00 */
[----:B------:R-:W-:-:S02]  /*1ba0*/  PLOP3.LUT P0, PT, PT, PT, PT, 0x8, 0x0 ;  /* 0x000000000000781c */ /* 0x000fc40003f0e170 */
[----:B------:R-:W-:Y:S01]  /*1bb0*/  IADD3 R61, R61, 0x8, RZ ;  /* 0x000000083d3d7810 */ /* 0x000fe20007ffe0ff */
[----:B-12---:R-:W3:-:S06]  /*1bc0*/  DADD R34, R50, R34 ;  /* 0x0000000032227229 */ /* 0x006ecc0000000022 */
[----:B---3--:R-:W4:-:S06]  /*1bd0*/  DADD R32, R34, R32 ;  /* 0x0000000022207229 */ /* 0x008f0c0000000020 */
[----:B----4-:R-:W5:-:S06]  /*1be0*/  DADD R20, R32, R20 ;  /* 0x0000000020147229 */ /* 0x010f4c0000000014 */
[----:B-----5:R-:W0:-:S06]  /*1bf0*/  DADD R20, R20, R22 ;  /* 0x0000000014147229 */ /* 0x020e0c0000000016 */
[----:B0-----:R-:W0:-:S06]  /*1c00*/  DADD R20, R20, R24 ;  /* 0x0000000014147229 */ /* 0x001e0c0000000018 */
[----:B0-----:R-:W0:-:S06]  /*1c10*/  DADD R20, R20, R26 ;  /* 0x0000000014147229 */ /* 0x001e0c000000001a */
[----:B0-----:R-:W0:-:S06]  /*1c20*/  DADD R20, R20, R28 ;  /* 0x0000000014147229 */ /* 0x001e0c000000001c */
[----:B0-----:R0:W1:-:S06]  /*1c30*/  DADD R50, R20, R30 ;  /* 0x0000000014327229 */ /* 0x00104c000000001e */
.L_x_187:
[----:B------:R-:W-:Y:S05]  /*1c40*/  BSYNC B3 ;  /* 0x0000000000037941 */ /* 0x000fea0003800000 */
.L_x_186:
[----:B------:R-:W-:-:S13]  /*1c50*/  ISETP.LT.OR P0, PT, R61, R6, P0 ;  /* 0x000000063d00720c */ /* 0x000fda0000701670 */
[----:B------:R-:W-:Y:S05]  /*1c60*/  @!P0 BRA `(.L_x_180) ;  /* 0x0000010000008947 */ /* 0x000fea0003800000 */
[--C-:B0-----:R-:W-:Y:S01]  /*1c70*/  SHF.R.S32.HI R21, RZ, 0x1f, R61.reuse ;  /* 0x0000001fff157819 */ /* 0x101fe2000001143d */
[----:B------:R-:W-:Y:S02]  /*1c80*/  IMAD R59, R59, c[0x0][0x188], RZ ;  /* 0x000062003b3b7a24 */ /* 0x000fe400078e02ff */
[----:B------:R-:W-:Y:S02]  /*1c90*/  IMAD.MOV.U32 R20, RZ, RZ, R61 ;  /* 0x000000ffff147224 */ /* 0x000fe400078e003d */
[C---:B------:R-:W-:Y:S02]  /*1ca0*/  IMAD R19, R18.reuse, c[0x0][0x18c], R59 ;  /* 0x0000630012137a24 */ /* 0x040fe400078e023b */
[----:B------:R-:W-:-:S04]  /*1cb0*/  IMAD.WIDE.U32 R20, R18, c[0x0][0x188], R20 ;  /* 0x0000620012147a25 */ /* 0x000fc800078e0014 */
[----:B------:R-:W-:Y:S01]  /*1cc0*/  IMAD.IADD R19, R19, 0x1, R21 ;  /* 0x0000000113137824 */ /* 0x000fe200078e0215 */
[----:B------:R-:W-:-:S04]  /*1cd0*/  LEA R18, P0, R20, c[0x0][0x160], 0x3 ;  /* 0x0000580014127a11 */ /* 0x000fc800078018ff */
[----:B------:R-:W-:-:S05]  /*1ce0*/  LEA.HI.X R19, R20, c[0x0][0x164], R19, 0x3, P0 ;  /* 0x0000590014137a11 */ /* 0x000fca00000f1c13 */
[----:B------:R-:W2:Y:S04]  /*1cf0*/  LDG.E.64 R20, [R18.64] ;  /* 0x0000000c12147981 */ /* 0x000ea8000c1e1b00 */
[----:B------:R-:W3:Y:S04]  /*1d00*/  LDG.E.64 R22, [R18.64+0x8] ;  /* 0x0000080c12167981 */ /* 0x000ee8000c1e1b00 */
[----:B------:R-:W4:Y:S04]  /*1d10*/  LDG.E.64 R24, [R18.64+0x10] ;  /* 0x0000100c12187981 */ /* 0x000f28000c1e1b00 */
[----:B------:R-:W5:Y:S01]  /*1d20*/  LDG.E.64 R26, [R18.64+0x18] ;  /* 0x0000180c121a7981 */ /* 0x000f62000c1e1b00 */
[----:B-12---:R-:W3:-:S06]  /*1d30*/  DADD R20, R50, R20 ;  /* 0x0000000032147229 */ /* 0x006ecc0000000014 */
[----:B---3--:R-:W4:-:S06]  /*1d40*/  DADD R20, R20, R22 ;  /* 0x0000000014147229 */ /* 0x008f0c0000000016 */
[----:B----4-:R-:W5:-:S06]  /*1d50*/  DADD R20, R20, R24 ;  /* 0x0000000014147229 */ /* 0x010f4c0000000018 */
[----:B-----5:R0:W1:-:S06]  /*1d60*/  DADD R50, R20, R26 ;  /* 0x0000000014327229 */ /* 0x02004c000000001a */
.L_x_180:
[----:B------:R-:W-:Y:S05]  /*1d70*/  BSYNC B0 ;  /* 0x0000000000007941 */ /* 0x000fea0003800000 */
.L_x_179:
[----:B------:R-:W-:-:S04]  /*1d80*/  IADD3 R58, R58, 0x1, RZ ;  /* 0x000000013a3a7810 */ /* 0x000fc80007ffe0ff */
[----:B------:R-:W-:-:S13]  /*1d90*/  ISETP.GE.AND P0, PT, R58, R9, PT ;  /* 0x000000093a00720c */ /* 0x000fda0003f06270 */
[----:B------:R-:W-:Y:S05]  /*1da0*/  @!P0 BRA `(.L_x_188) ;  /* 0xfffff60000008947 */ /* 0x000fea000383ffff */
.L_x_178:
[----:B------:R-:W-:Y:S05]  /*1db0*/  BSYNC B1 ;  /* 0x0000000000017941 */ /* 0x000fea0003800000 */
.L_x_177:
[----:B------:R-:W-:-:S04]  /*1dc0*/  IADD3 R56, R56, 0x1, RZ ;  /* 0x0000000138387810 */ /* 0x000fc80007ffe0ff */
[----:B------:R-:W-:-:S13]  /*1dd0*/  ISETP.GE.AND P0, PT, R56, R5, PT ;  /* 0x000000053800720c */ /* 0x000fda0003f06270 */
[----:B------:R-:W-:Y:S05]  /*1de0*/  @!P0 BRA `(.L_x_189) ;  /* 0xfffff53000008947 */ /* 0x000fea000383ffff */
.L_x_176:
[----:B------:R-:W-:Y:S05]  /*1df0*/  BSYNC B2 ;  /* 0x0000000000027941 */ /* 0x000fea0003800000 */
.L_x_175:
[C---:B------:R-:W-:Y:S01]  /*1e00*/  LEA R14, P0, R2.reuse, c[0x0][0x1a8], 0x3 ;  /* 0x00006a00020e7a11 */ /* 0x040fe200078018ff */
[----:B------:R-:W-:Y:S01]  /*1e10*/  UIADD3 UR4, UR4, 0x1, URZ ;  /* 0x0000000104047890 */ /* 0x000fe2000fffe03f */
[----:B------:R-:W-:Y:S01]  /*1e20*/  IMAD.U32 R17, RZ, RZ, UR6 ;  /* 0x00000006ff117e24 */ /* 0x000fe2000f8e00ff */
[----:B------:R-:W-:Y:S01]  /*1e30*/  ULDC.64 UR10, c[0x0][0x168] ;  /* 0x00005a00000a7ab9 */ /* 0x000fe20000000a00 */
[--C-:B------:R-:W-:Y:S01]  /*1e40*/  LEA.HI.X R15, R2, c[0x0][0x1ac], R3.reuse, 0x3, P0 ;  /* 0x00006b00020f7a11 */ /* 0x100fe200000f1c03 */
[----:B------:R-:W-:Y:S01]  /*1e50*/  UISETP.GE.U32.AND UP0, UPT, UR4, UR10, UPT ;  /* 0x0000000a0400728c */ /* 0x000fe2000bf06070 */
[----:B------:R-:W-:-:S03]  /*1e60*/  IMAD.WIDE.U32 R2, R17, c[0x0][0x170], R2 ;  /* 0x00005c0011027a25 */ /* 0x000fc600078e0002 */
[----:B------:R-:W-:Y:S01]  /*1e70*/  UISETP.GE.U32.AND.EX UP0, UPT, URZ, UR11, UPT, UP0 ;  /* 0x0000000b3f00728c */ /* 0x000fe2000bf06100 */
[----:B-1----:R1:W-:Y:S02]  /*1e80*/  STG.E.64 [R14.64], R50 ;  /* 0x000000320e007986 */ /* 0x0023e4000c101b0c */
[----:B------:R-:W-:Y:S02]  /*1e90*/  ULDC.64 UR10, c[0x0][0x170] ;  /* 0x00005c00000a7ab9 */ /* 0x000fe40000000a00 */
[----:B------:R-:W-:Y:S01]  /*1ea0*/  UIMAD UR5, UR8, UR10, URZ ;  /* 0x0000000a080572a4 */ /* 0x000fe2000f8e023f */
[----:B------:R-:W-:-:S03]  /*1eb0*/  PLOP3.LUT P0, PT, PT, PT, UP0, 0x80, 0x0 ;  /* 0x000000000000781c */ /* 0x000fc60003f0f008 */
[----:B------:R-:W-:-:S06]  /*1ec0*/  UIMAD UR5, UR6, UR11, UR5 ;  /* 0x0000000b060572a4 */ /* 0x000fcc000f8e0205 */
[----:B------:R-:W-:-:S04]  /*1ed0*/  IADD3 R3, R3, UR5, RZ ;  /* 0x0000000503037c10 */ /* 0x000fc8000fffe0ff */
[----:B-1----:R-:W-:Y:S05]  /*1ee0*/  @!P0 BRA `(.L_x_190) ;  /* 0xfffff34000008947 */ /* 0x002fea000383ffff */
[----:B------:R-:W-:Y:S05]  /*1ef0*/  EXIT ;  /* 0x000000000000794d */ /* 0x000fea0003800000 */
        .weak           $__internal_12_$__cuda_sm20_div_s64
        .type           $__internal_12_$__cuda_sm20_div_s64,@function
        .size           $__internal_12_$__cuda_sm20_div_s64,($__internal_13_$__cuda_sm20_div_u64 - $__internal_12_$__cuda_sm20_div_s64)
$__internal_12_$__cuda_sm20_div_s64:
[----:B------:R-:W-:Y:S01]  /*1f00*/  UIADD3 UR4, UP1, URZ, -UR6, URZ ;  /* 0x800000063f047290 */ /* 0x000fe2000ff3e03f */
[----:B------:R-:W-:Y:S01]  /*1f10*/  ISETP.GE.AND P3, PT, R3, RZ, PT ;  /* 0x000000ff0300720c */ /* 0x000fe20003f66270 */
        /* <DEDUP_REMOVED lines=13> */
[----:B------:R-:W-:Y:S02]  /*1ff0*/  IMAD.X R11, RZ, RZ, ~R7, P0 ;  /* 0x000000ffff0b7224 */ /* 0x000fe400000e0e07 */
[----:B------:R-:W-:Y:S02]  /*2000*/  IMAD.MOV.U32 R7, RZ, RZ, R4 ;  /* 0x000000ffff077224 */ /* 0x000fe400078e0004 */
[-C--:B------:R-:W-:Y:S02]  /*2010*/  IMAD R13, R5, R11.reuse, RZ ;  /* 0x0000000b050d7224 */ /* 0x080fe400078e02ff */
[----:B------:R-:W-:-:S04]  /*2020*/  IMAD.WIDE.U32 R6, P0, R4, R11, R6 ;  /* 0x0000000b04067225 */ /* 0x000fc80007800006 */
[----:B------:R-:W-:-:S04]  /*2030*/  IMAD.HI.U32 R11, R5, R11, RZ ;  /* 0x0000000b050b7227 */ /* 0x000fc800078e00ff */
[----:B------:R-:W-:-:S05]  /*2040*/  IMAD.HI.U32 R6, P1, R5, R9, R6 ;  /* 0x0000000905067227 */ /* 0x000fca0007820006 */
[----:B------:R-:W-:Y:S01]  /*2050*/  IADD3 R7, P2, R13, R6, RZ ;  /* 0x000000060d077210 */ /* 0x000fe20007f5e0ff */
[----:B------:R-:W-:Y:S01]  /*2060*/  IMAD.X R6, R11, 0x1, R5, P0 ;  /* 0x000000010b067824 */ /* 0x000fe200000e0605 */
[----:B------:R-:W-:-:S03]  /*2070*/  IADD3 R11, P4, RZ, -R2, RZ ;  /* 0x80000002ff0b7210 */ /* 0x000fc60007f9e0ff */
[----:B------:R-:W-:Y:S01]  /*2080*/  IMAD.WIDE.U32 R4, R7, UR4, RZ ;  /* 0x0000000407047c25 */ /* 0x000fe2000f8e00ff */
[----:B------:R-:W-:Y:S02]  /*2090*/  IADD3.X R9, RZ, RZ, R6, P2, P1 ;  /* 0x000000ffff097210 */ /* 0x000fe400017e2406 */
[----:B------:R-:W-:Y:S01]  /*20a0*/  SEL R11, R11, R2, !P3 ;  /* 0x000000020b0b7207 */ /* 0x000fe20005800000 */
[----:B------:R-:W-:Y:S01]  /*20b0*/  IMAD R6, R7, UR5, R5 ;  /* 0x0000000507067c24 */ /* 0x000fe2000f8e0205 */
[----:B------:R-:W-:Y:S02]  /*20c0*/  IADD3 R5, P0, RZ, -R4, RZ ;  /* 0x80000004ff057210 */ /* 0x000fe40007f1e0ff */
[----:B------:R-:W-:Y:S01]  /*20d0*/  IADD3.X R10, RZ, ~R3, RZ, P4, !PT ;  /* 0x80000003ff0a7210 */ /* 0x000fe200027fe4ff */
[----:B------:R-:W-:Y:S02]  /*20e0*/  IMAD R4, R9, UR4, R6 ;  /* 0x0000000409047c24 */ /* 0x000fe4000f8e0206 */
[----:B------:R-:W-:Y:S01]  /*20f0*/  IMAD.HI.U32 R6, R7, R5, RZ ;  /* 0x0000000507067227 */ /* 0x000fe200078e00ff */
[----:B------:R-:W-:-:S03]  /*2100*/  SEL R10, R10, R3, !P3 ;  /* 0x000000030a0a7207 */ /* 0x000fc60005800000 */
[----:B------:R-:W-:-:S04]  /*2110*/  IMAD.X R4, RZ, RZ, ~R4, P0 ;  /* 0x000000ffff047224 */ /* 0x000fc800000e0e04 */
[----:B------:R-:W-:-:S06]  /*2120*/  IMAD.WIDE.U32 R6, P0, R7, R4, R6 ;  /* 0x0000000407067225 */ /* 0x000fcc0007800006 */
[----:B------:R-:W-:-:S04]  /*2130*/  IMAD.HI.U32 R7, P1, R9, R5, R6 ;  /* 0x0000000509077227 */ /* 0x000fc80007820006 */
[CC--:B------:R-:W-:Y:S02]  /*2140*/  IMAD R6, R9.reuse, R4.reuse, RZ ;  /* 0x0000000409067224 */ /* 0x0c0fe400078e02ff */
[----:B------:R-:W-:-:S03]  /*2150*/  IMAD.HI.U32 R4, R9, R4, RZ ;  /* 0x0000000409047227 */ /* 0x000fc600078e00ff */
[----:B------:R-:W-:Y:S01]  /*2160*/  IADD3 R7, P2, R6, R7, RZ ;  /* 0x0000000706077210 */ /* 0x000fe20007f5e0ff */
[----:B------:R-:W-:Y:S02]  /*2170*/  IMAD.X R9, R4, 0x1, R9, P0 ;  /* 0x0000000104097824 */ /* 0x000fe400000e0609 */
[----:B------:R-:W-:Y:S02]  /*2180*/  IMAD.MOV.U32 R5, RZ, RZ, RZ ;  /* 0x000000ffff057224 */ /* 0x000fe400078e00ff */
[----:B------:R-:W-:Y:S01]  /*2190*/  IMAD.HI.U32 R4, R7, R11, RZ ;  /* 0x0000000b07047227 */ /* 0x000fe200078e00ff */
[----:B------:R-:W-:-:S05]  /*21a0*/  IADD3.X R9, RZ, RZ, R9, P2, P1 ;  /* 0x000000ffff097210 */ /* 0x000fca00017e2409 */
        /* <DEDUP_REMOVED lines=12> */
[----:B------:R-:W-:-:S04]  /*2270*/  IMAD R5, R6, UR4, R5 ;  /* 0x0000000406057c24 */ /* 0x000fc8000f8e0205 */
[----:B------:R-:W-:Y:S01]  /*2280*/  IMAD.X R10, R10, 0x1, ~R5, P1 ;  /* 0x000000010a0a7824 */ /* 0x000fe200008e0e05 */
[----:B------:R-:W-:Y:S01]  /*2290*/  IADD3 R8, P1, R11, -UR4, RZ ;  /* 0x800000040b087c10 */ /* 0x000fe2000ff3e0ff */
[----:B------:R-:W-:-:S03]  /*22a0*/  IMAD.X R5, RZ, RZ, R6, P2 ;  /* 0x000000ffff057224 */ /* 0x000fc600010e0606 */
[C---:B------:R-:W-:Y:S02]  /*22b0*/  ISETP.GE.U32.AND.EX P0, PT, R10.reuse, UR5, PT, P0 ;  /* 0x000000050a007c0c */ /* 0x040fe4000bf06100 */
[----:B------:R-:W-:Y:S02]  /*22c0*/  IADD3.X R9, R10, ~UR5, RZ, P1, !PT ;  /* 0x800000050a097c10 */ /* 0x000fe40008ffe4ff */
[----:B------:R-:W-:Y:S02]  /*22d0*/  SEL R8, R8, R11, P0 ;  /* 0x0000000b08087207 */ /* 0x000fe40000000000 */
[----:B------:R-:W-:Y:S02]  /*22e0*/  SEL R7, R4, R7, P0 ;  /* 0x0000000704077207 */ /* 0x000fe40000000000 */
[----:B------:R-:W-:Y:S02]  /*22f0*/  SEL R9, R9, R10, P0 ;  /* 0x0000000a09097207 */ /* 0x000fe40000000000 */
[----:B------:R-:W-:-:S02]  /*2300*/  ISETP.GE.U32.AND P1, PT, R8, UR4, PT ;  /* 0x0000000408007c0c */ /* 0x000fc4000bf26070 */
[----:B------:R-:W-:Y:S02]  /*2310*/  SEL R6, R5, R6, P0 ;  /* 0x0000000605067207 */ /* 0x000fe40000000000 */
[----:B------:R-:W-:Y:S02]  /*2320*/  IADD3 R8, P2, R7, 0x1, RZ ;  /* 0x0000000107087810 */ /* 0x000fe40007f5e0ff */
[----:B------:R-:W-:Y:S02]  /*2330*/  ISETP.GE.U32.AND.EX P0, PT, R9, UR5, PT, P1 ;  /* 0x0000000509007c0c */ /* 0x000fe4000bf06110 */
[----:B------:R-:W-:Y:S01]  /*2340*/  LOP3.LUT R4, R3, UR8, RZ, 0x3c, !PT ;  /* 0x0000000803047c12 */ /* 0x000fe2000f8e3cff */
[----:B------:R-:W-:Y:S01]  /*2350*/  IMAD.X R9, RZ, RZ, R6, P2 ;  /* 0x000000ffff097224 */ /* 0x000fe200010e0606 */
[----:B------:R-:W-:Y:S02]  /*2360*/  SEL R8, R8, R7, P0 ;  /* 0x0000000708087207 */ /* 0x000fe40000000000 */
[----:B------:R-:W-:-:S02]  /*2370*/  ISETP.GE.AND P1, PT, R4, RZ, PT ;  /* 0x000000ff0400720c */ /* 0x000fc40003f26270 */
[----:B------:R-:W-:Y:S02]  /*2380*/  SEL R9, R9, R6, P0 ;  /* 0x0000000609097207 */ /* 0x000fe40000000000 */
[-C--:B------:R-:W-:Y:S02]  /*2390*/  IADD3 R5, P2, RZ, -R8.reuse, RZ ;  /* 0x80000008ff057210 */ /* 0x080fe40007f5e0ff */
[----:B------:R-:W-:Y:S02]  /*23a0*/  ISETP.NE.U32.AND P0, PT, RZ, UR6, PT ;  /* 0x00000006ff007c0c */ /* 0x000fe4000bf05070 */
[-C--:B------:R-:W-:Y:S02]  /*23b0*/  IADD3.X R4, RZ, ~R9.reuse, RZ, P2, !PT ;  /* 0x80000009ff047210 */ /* 0x080fe400017fe4ff */
[----:B------:R-:W-:Y:S01]  /*23c0*/  SEL R8, R5, R8, !P1 ;  /* 0x0000000805087207 */ /* 0x000fe20004800000 */
[----:B------:R-:W-:Y:S01]  /*23d0*/  IMAD.MOV.U32 R5, RZ, RZ, 0x0 ;  /* 0x00000000ff057424 */ /* 0x000fe200078e00ff */
[----:B------:R-:W-:Y:S01]  /*23e0*/  SEL R9, R4, R9, !P1 ;  /* 0x0000000904097207 */ /* 0x000fe20004800000 */
[----:B------:R-:W-:Y:S01]  /*23f0*/  IMAD.MOV.U32 R4, RZ, RZ, R0 ;  /* 0x000000ffff047224 */ /* 0x000fe200078e0000 */
[----:B------:R-:W-:-:S04]  /*2400*/  ISETP.NE.AND.EX P0, PT, RZ, UR8, PT, P0 ;  /* 0x00000008ff007c0c */ /* 0x000fc8000bf05300 */
[----:B------:R-:W-:Y:S02]  /*2410*/  SEL R8, R8, 0xffffffff, P0 ;  /* 0xffffffff08087807 */ /* 0x000fe40000000000 */
[----:B------:R-:W-:Y:S01]  /*2420*/  SEL R9, R9, 0xffffffff, P0 ;  /* 0xffffffff09097807 */ /* 0x000fe20000000000 */
[----:B------:R-:W-:Y:S06]  /*2430*/  RET.REL.NODEC R4 `(_ZN2at6native53_GLOBAL__N__069e5665_20_UpSampleNearest3d_cu_ab8a35b437upsample_nearest3d_backward_out_frameIddXadL_ZNS0_46nearest_neighbor_exact_bw_compute_source_indexEfiiEEEEvPKT_mmmmmmmmPS3_fff) ;  /* 0xffffdbc004007950 */ /* 0x000fec0003c3ffff */
        .weak           $__internal_13_$__cuda_sm20_div_u64
        .type           $__internal_13_$__cuda_sm20_div_u64,@function
        .size           $__internal_13_$__cuda_sm20_div_u64,($__internal_14_$__cuda_sm20_rem_u64 - $__internal_13_$__cuda_sm20_div_u64)
$__internal_13_$__cuda_sm20_div_u64:
        /* <DEDUP_REMOVED lines=68> */
[----:B------:R-:W-:Y:S06]  /*2880*/  RET.REL.NODEC R6 `(_ZN2at6native53_GLOBAL__N__069e5665_20_UpSampleNearest3d_cu_ab8a35b437upsample_nearest3d_backward_out_frameIddXadL_ZNS0_46nearest_neighbor_exact_bw_compute_source_indexEfiiEEEEvPKT_mmmmmmmmPS3_fff) ;  /* 0xffffd77006007950 */ /* 0x000fec0003c3ffff */
        .weak           $__internal_14_$__cuda_sm20_rem_u64
        .type           $__internal_14_$__cuda_sm20_rem_u64,@function
        .size           $__internal_14_$__cuda_sm20_rem_u64,(.L_x_680 - $__internal_14_$__cuda_sm20_rem_u64)
$__internal_14_$__cuda_sm20_rem_u64:
        /* <DEDUP_REMOVED lines=27> */
[----:B------:R-:W-:Y:S01]  /*2a40*/  IMAD.HI.U32 R13, P1, R11, R15, R16 ;  /* 0x0000000f0b0d7227 */ /* 0x000fe20007820010 */
[----:B------:R-:W-:-:S03]  /*2a50*/  MOV R15, RZ ;  /* 0x000000ff000f7202 */ /* 0x000fc60000000f00 */
        /* <DEDUP_REMOVED lines=27> */
[----:B------:R-:W-:-:S04]  /*2c10*/  ISETP.GE.U32.AND.EX P0, PT, R12, R7, PT, P0 ;  /* 0x000000070c00720c */ /* 0x000fc80003f06100 */
[----:B------:R-:W-:Y:S01]  /*2c20*/  SEL R7, R10, R9, P0 ;  /* 0x000000090a077207 */ /* 0x000fe20000000000 */
[----:B------:R-:W-:-:S03]  /*2c30*/  IMAD.MOV.U32 R9, RZ, RZ, 0x0 ;  /* 0x00000000ff097424 */ /* 0x000fc600078e00ff */
[----:B------:R-:W-:Y:S01]  /*2c40*/  SEL R7, R7, 0xffffffff, P1 ;  /* 0xffffffff07077807 */ /* 0x000fe20000800000 */
[----:B------:R-:W-:Y:S06]  /*2c50*/  RET.REL.NODEC R8 `(_ZN2at6native53_GLOBAL__N__069e5665_20_UpSampleNearest3d_cu_ab8a35b437upsample_nearest3d_backward_out_frameIddXadL_ZNS0_46nearest_neighbor_exact_bw_compute_source_indexEfiiEEEEvPKT_mmmmmmmmPS3_fff) ;  /* 0xffffd3a008007950 */ /* 0x000fec0003c3ffff */
.L_x_191:
        /* <DEDUP_REMOVED lines=10> */
.L_x_680:


//--------------------- .text._ZN2at6native53_GLOBAL__N__069e5665_20_UpSampleNearest3d_cu_ab8a35b437upsample_nearest3d_backward_out_frameIhlXadL_ZNS0_40nearest_neighbor_bw_compute_source_indexEfiiEEEEvPKT_mmmmmmmmPS3_fff --------------------------
	.section	.text._ZN2at6native53_GLOBAL__N__069e5665_20_UpSampleNearest3d_cu_ab8a35b437upsample_nearest3d_backward_out_frameIhlXadL_ZNS0_40nearest_neighbor_bw_compute_source_indexEfiiEEEEvPKT_mmmmmmmmPS3_fff,"ax",@progbits
	.sectioninfo	@"SHI_REGISTERS=49"
	.align	128
.text._ZN2at6native53_GLOBAL__N__069e5665_20_UpSampleNearest3d_cu_ab8a35b437upsample_nearest3d_backward_out_frameIhlXadL_ZNS0_40nearest_neighbor_bw_compute_source_indexEfiiEEEEvPKT_mmmmmmmmPS3_fff:
        .type           _ZN2at6native53_GLOBAL__N__069e5665_20_UpSampleNearest3d_cu_ab8a35b437upsample_nearest3d_backward_out_frameIhlXadL_ZNS0_40nearest_neighbor_bw_compute_source_indexEfiiEEEEvPKT_mmmmmmmmPS3_fff,@function
        .size           _ZN2at6native53_GLOBAL__N__069e5665_20_UpSampleNearest3d_cu_ab8a35b437upsample_nearest3d_backward_out_frameIhlXadL_ZNS0_40nearest_neighbor_bw_compute_source_indexEfiiEEEEvPKT_mmmmmmmmPS3_fff,(.L_x_684 - _ZN2at6native53_GLOBAL__N__069e5665_20_UpSampleNearest3d_cu_ab8a35b437upsample_nearest3d_backward_out_frameIhlXadL_ZNS0_40nearest_neighbor_bw_compute_source_indexEfiiEEEEvPKT_mmmmmmmmPS3_fff)
        .other          _ZN2at6native53_GLOBAL__N__069e5665_20_UpSampleNearest3d_cu_ab8a35b437upsample_nearest3d_backward_out_frameIhlXadL_ZNS0_40nearest_neighbor_bw_compute_source_indexEfiiEEEEvPKT_mmmmmmmmPS3_fff,@"STO_CUDA_ENTRY STV_DEFAULT"
_ZN2at6native53_GLOBAL__N__069e5665_20_UpSampleNearest3d_cu_ab8a35b437upsample_nearest3d_backward_out_frameIhlXadL_ZNS0_40nearest_neighbor_bw_compute_source_indexEfiiEEEEvPKT_mmmmmmmmPS3_fff:
        /* <DEDUP_REMOVED lines=38> */
[----:B------:R-:W-:Y:S05]  /*0260*/  CALL.REL.NOINC `($__internal_15_$__cuda_sm20_div_s64) ;  /* 0x00001ae000007944 */ /* 0x000fea0003c00000 */
[----:B------:R-:W-:Y:S01]  /*0270*/  IMAD.MOV.U32 R4, RZ, RZ, R2 ;  /* 0x000000ffff047224 */ /* 0x000fe200078e0002 */
[----:B------:R-:W-:Y:S01]  /*0280*/  MOV R5, R3 ;  /* 0x0000000300057202 */ /* 0x000fe20000000f00 */
[----:B------:R-:W-:Y:S05]  /*0290*/  BRA `(.L_x_194) ;  /* 0x0000014000007947 */ /* 0x000fea0003800000 */
.L_x_193:
        /* <DEDUP_REMOVED lines=16> */
[----:B------:R-:W-:-:S12]  /*03a0*/  HFMA2.MMA R5, -RZ, RZ, 0, 0 ;  /* 0x00000000ff057435 */ /* 0x000fd800000001ff */
[----:B------:R-:W-:Y:S02]  /*03b0*/  @P1 IADD3 R3, R3, 0x1, RZ ;  /* 0x0000000103031810 */ /* 0x000fe40007ffe0ff */
[----:B------:R-:W-:-:S05]  /*03c0*/  @!P2 LOP3.LUT R3, RZ, R8, RZ, 0x33, !PT ;  /* 0x00000008ff03a212 */ /* 0x000fca00078e33ff */
[----:B------:R-:W-:Y:S02]  /*03d0*/  IMAD.MOV.U32 R4, RZ, RZ, R3 ;  /* 0x000000ffff047224 */ /* 0x000fe400078e0003 */
.L_x_194:
[----:B------:R-:W-:Y:S05]  /*03e0*/  BSYNC B0 ;  /* 0x0000000000007941 */ /* 0x000fea0003800000 */
.L_x_192:
        /* <DEDUP_REMOVED lines=8> */
[----:B------:R-:W-:Y:S05]  /*0470*/  CALL.REL.NOINC `($__internal_17_$__cuda_sm20_rem_u64) ;  /* 0x0000225000007944 */ /* 0x000fea0003c00000 */
[----:B------:R-:W-:Y:S01]  /*0480*/  IMAD.MOV.U32 R16, RZ, RZ, R3 ;  /* 0x000000ffff107224 */ /* 0x000fe200078e0003 */
[----:B------:R-:W-:Y:S05]  /*0490*/  BRA `(.L_x_197) ;  /* 0x0000011000007947 */ /* 0x000fea0003800000 */
.L_x_196:
[----:B------:R-:W0:Y:S01]  /*04a0*/  I2F.U32.RP R5, c[0x0][0x170] ;  /* 0x00005c0000057b06 */ /* 0x000e220000209000 */
[----:B------:R-:W-:-:S07]  /*04b0*/  ISETP.NE.U32.AND P1, PT, RZ, c[0x0][0x170], PT ;  /* 0x00005c00ff007a0c */ /* 0x000fce0003f25070 */
[----:B0-----:R-:W0:Y:S02]  /*04c0*/  MUFU.RCP R5, R5 ;  /* 0x0000000500057308 */ /* 0x001e240000001000 */
[----:B0-----:R-:W-:-:S06]  /*04d0*/  IADD3 R2, R5, 0xffffffe, RZ ;  /* 0x0ffffffe05027810 */ /* 0x001fcc0007ffe0ff */
[----:B------:R0:W1:Y:S02]  /*04e0*/  F2I.FTZ.U32.TRUNC.NTZ R3, R2 ;  /* 0x0000000200037305 */ /* 0x000064000021f000 */
[----:B0-----:R-:W-:Y:S01]  /*04f0*/  MOV R2, RZ ;  /* 0x000000ff00027202 */ /* 0x001fe20000000f00 */
        /* <DEDUP_REMOVED lines=11> */
.L_x_197:
[----:B------:R-:W-:Y:S05]  /*05b0*/  BSYNC B0 ;  /* 0x0000000000007941 */ /* 0x000fea0003800000 */
.L_x_195:
        /* <DEDUP_REMOVED lines=9> */
[----:B------:R-:W-:Y:S05]  /*0650*/  CALL.REL.NOINC `($__internal_16_$__cuda_sm20_div_u64) ;  /* 0x00001c2000007944 */ /* 0x000fea0003c00000 */
[----:B------:R-:W-:Y:S05]  /*0660*/  BRA `(.L_x_200) ;  /* 0x0000014000007947 */ /* 0x000fea0003800000 */
.L_x_199:
        /* <DEDUP_REMOVED lines=20> */
.L_x_200:
[----:B------:R-:W-:Y:S05]  /*07b0*/  BSYNC B0 ;  /* 0x0000000000007941 */ /* 0x000fea0003800000 */
.L_x_198:
        /* <DEDUP_REMOVED lines=8> */
[----:B------:R-:W-:Y:S05]  /*0840*/  CALL.REL.NOINC `($__internal_16_$__cuda_sm20_div_u64) ;  /* 0x00001a3000007944 */ /* 0x000fea0003c00000 */
[----:B------:R-:W-:Y:S05]  /*0850*/  BRA `(.L_x_203) ;  /* 0x0000014000007947 */ /* 0x000fea0003800000 */
.L_x_202:
[----:B------:R-:W0:Y:S01]  /*0860*/  I2F.U32.RP R5, c[0x0][0x1a0] ;  /* 0x0000680000057b06 */ /* 0x000e220000209000 */
[----:B------:R-:W-:-:S07]  /*0870*/  ISETP.NE.U32.AND P2, PT, RZ, c[0x0][0x1a0], PT ;  /* 0x00006800ff007a0c */ /* 0x000fce0003f45070 */
[----:B0-----:R-:W0:Y:S02]  /*0880*/  MUFU.RCP R5, R5 ;  /* 0x0000000500057308 */ /* 0x001e240000001000 */
[----:B0-----:R-:W-:Y:S01]  /*0890*/  IADD3 R2, R5, 0xffffffe, RZ ;  /* 0x0ffffffe05027810 */ /* 0x001fe20007ffe0ff */
[----:B------:R-:W-:-:S05]  /*08a0*/  HFMA2.MMA R5, -RZ, RZ, 0, 0 ;  /* 0x00000000ff057435 */ /* 0x000fca00000001ff */
        /* <DEDUP_REMOVED lines=15> */
.L_x_203:
[----:B------:R-:W-:Y:S05]  /*09a0*/  BSYNC B0 ;  /* 0x0000000000007941 */ /* 0x000fea0003800000 */
.L_x_201:
        /* <DEDUP_REMOVED lines=11> */
.L_x_205:
        /* <DEDUP_REMOVED lines=18> */
.L_x_206:
[----:B------:R-:W-:Y:S05]  /*0b80*/  BSYNC B0 ;  /* 0x0000000000007941 */ /* 0x000fea0003800000 */
.L_x_204:
[----:B------:R-:W-:Y:S01]  /*0b90*/  IADD3 R4, R2, 0x1, RZ ;  /* 0x0000000102047810 */ /* 0x000fe20007ffe0ff */
[----:B------:R-:W0:Y:S01]  /*0ba0*/  I2F R3, R2 ;  /* 0x0000000200037306 */ /* 0x000e220000201400 */
[----:B------:R-:W-:Y:S01]  /*0bb0*/  LOP3.LUT R6, R15, c[0x0][0x1a4], RZ, 0xfc, !PT ;  /* 0x000069000f067a12 */ /* 0x000fe200078efcff */
[----:B------:R-:W-:Y:S03]  /*0bc0*/  BSSY B0, `(.L_x_207) ;  /* 0x0000028000007945 */ /* 0x000fe60003800000 */
[----:B------:R-:W-:-:S03]  /*0bd0*/  ISETP.NE.U32.AND P0, PT, R6, RZ, PT ;  /* 0x000000ff0600720c */ /* 0x000fc60003f05070 */
[----:B------:R-:W1:Y:S01]  /*0be0*/  I2F R4, R4 ;  /* 0x0000000400047306 */ /* 0x000e620000201400 */
[----:B0-----:R-:W-:-:S07]  /*0bf0*/  FMUL.FTZ R3, R3, c[0x0][0x1b0] ;  /* 0x00006c0003037a20 */ /* 0x001fce0000410000 */
[----:B------:R-:W0:Y:S01]  /*0c00*/  F2I.FTZ.CEIL.NTZ R3, R3 ;  /* 0x0000000300037305 */ /* 0x000e22000021b100 */
[----:B-1----:R-:W-:-:S07]  /*0c10*/  FMUL.FTZ R5, R4, c[0x0][0x1b0] ;  /* 0x00006c0004057a20 */ /* 0x002fce0000410000 */
[----:B------:R-:W1:Y:S01]  /*0c20*/  F2I.FTZ.CEIL.NTZ R5, R5 ;  /* 0x0000000500057305 */ /* 0x000e62000021b100 */
[----:B0-----:R-:W-:Y:S02]  /*0c30*/  IMNMX R17, R3, c[0x0][0x178], PT ;  /* 0x00005e0003117a17 */ /* 0x001fe40003800200 */
[----:B-1----:R-:W-:Y:S01]  /*0c40*/  IMNMX R18, R5, c[0x0][0x178], PT ;  /* 0x00005e0005127a17 */ /* 0x002fe20003800200 */
[----:B------:R-:W-:Y:S05]  /*0c50*/  @!P0 BRA `(.L_x_208) ;  /* 0x0000009000008947 */ /* 0x000fea0003800000 */
[----:B------:R-:W-:Y:S01]  /*0c60*/  IMAD.MOV.U32 R6, RZ, RZ, R0 ;  /* 0x000000ffff067224 */ /* 0x000fe200078e0000 */
[----:B------:R-:W-:Y:S01]  /*0c70*/  MOV R3, c[0x0][0x1a4] ;  /* 0x0000690000037a02 */ /* 0x000fe20000000f00 */
[----:B------:R-:W-:Y:S01]  /*0c80*/  IMAD.MOV.U32 R5, RZ, RZ, R15 ;  /* 0x000000ffff057224 */ /* 0x000fe200078e000f */
[----:B------:R-:W-:Y:S01]  /*0c90*/  MOV R2, 0xcc0 ;  /* 0x00000cc000027802 */ /* 0x000fe20000000f00 */
[----:B------:R-:W-:Y:S02]  /*0ca0*/  IMAD.MOV.U32 R4, RZ, RZ, c[0x0][0x1a0] ;  /* 0x00006800ff047624 */ /* 0x000fe400078e00ff */
[----:B------:R-:W-:Y:S05]  /*0cb0*/  CALL.REL.NOINC `($__internal_16_$__cuda_sm20_div_u64) ;  /* 0x000015c000007944 */ /* 0x000fea0003c00000 */
[----:B------:R-:W-:-:S04]  /*0cc0*/  IMAD.MOV R3, RZ, RZ, -R4 ;  /* 0x000000ffff037224 */ /* 0x000fc800078e0a04 */
[----:B------:R-:W-:Y:S01]  /*0cd0*/  IMAD R2, R3, c[0x0][0x1a0], R0 ;  /* 0x0000680003027a24 */ /* 0x000fe200078e0200 */
[----:B------:R-:W-:Y:S05]  /*0ce0*/  BRA `(.L_x_209) ;  /* 0x0000015000007947 */ /* 0x000fea0003800000 */
.L_x_208:
[----:B------:R-:W0:Y:S01]  /*0cf0*/  I2F.U32.RP R5, c[0x0][0x1a0] ;  /* 0x0000680000057b06 */ /* 0x000e220000209000 */
[----:B------:R-:W-:Y:S01]  /*0d00*/  IMAD.MOV.U32 R2, RZ, RZ, RZ ;  /* 0x000000ffff027224 */ /* 0x000fe200078e00ff */
[----:B------:R-:W-:-:S06]  /*0d10*/  ISETP.NE.U32.AND P2, PT, RZ, c[0x0][0x1a0], PT ;  /* 0x00006800ff007a0c */ /* 0x000fcc0003f45070 */
[----:B0-----:R-:W0:Y:S02]  /*0d20*/  MUFU.RCP R5, R5 ;  /* 0x0000000500057308 */ /* 0x001e240000001000 */
[----:B0-----:R-:W-:Y:S01]  /*0d30*/  IADD3 R6, R5, 0xffffffe, RZ ;  /* 0x0ffffffe05067810 */ /* 0x001fe20007ffe0ff */
[----:B------:R-:W-:-:S05]  /*0d40*/  HFMA2.MMA R5, -RZ, RZ, 0, 0 ;  /* 0x00000000ff057435 */ /* 0x000fca00000001ff */
        /* <DEDUP_REMOVED lines=15> */
.L_x_209:
[----:B------:R-:W-:Y:S05]  /*0e40*/  BSYNC B0 ;  /* 0x0000000000007941 */ /* 0x000fea0003800000 */
.L_x_207:
        /* <DEDUP_REMOVED lines=9> */
[----:B------:R-:W-:Y:S05]  /*0ee0*/  BRA `(.L_x_212) ;  /* 0x0000011000007947 */ /* 0x000fea0003800000 */
.L_x_211:
        /* <DEDUP_REMOVED lines=17> */
.L_x_212:
[----:B------:R-:W-:Y:S05]  /*1000*/  BSYNC B0 ;  /* 0x0000000000007941 */ /* 0x000fea0003800000 */
.L_x_210:
[----:B------:R-:W-:-:S04]  /*1010*/  ISETP.NE.U32.AND P0, PT, RZ, c[0x0][0x168], PT ;  /* 0x00005a00ff007a0c */ /* 0x000fc80003f05070 */
[----:B------:R-:W-:-:S13]  /*1020*/  ISETP.NE.AND.EX P0, PT, RZ, c[0x0][0x16c], PT, P0 ;  /* 0x00005b00ff007a0c */ /* 0x000fda0003f05300 */
[----:B------:R-:W-:Y:S05]  /*1030*/  @!P0 EXIT ;  /* 0x000000000000894d */ /* 0x000fea0003800000 */
[----:B------:R-:W-:Y:S01]  /*1040*/  IADD3 R6, R2, 0x1, RZ ;  /* 0x0000000102067810 */ /* 0x000fe20007ffe0ff */
[----:B------:R-:W0:Y:S01]  /*1050*/  I2F R4, R3 ;  /* 0x0000000300047306 */ /* 0x000e220000201400 */
[----:B------:R-:W-:Y:S01]  /*1060*/  IADD3 R5, R3, 0x1, RZ ;  /* 0x0000000103057810 */ /* 0x000fe20007ffe0ff */
[----:B------:R-:W-:Y:S01]  /*1070*/  IMAD.MOV.U32 R24, RZ, RZ, RZ ;  /* 0x000000ffff187224 */ /* 0x000fe200078e00ff */
[----:B------:R-:W-:Y:S01]  /*1080*/  SHF.R.S32.HI R25, RZ, 0x1f, R16 ;  /* 0x0000001fff197819 */ /* 0x000fe20000011410 */
[----:B------:R-:W-:-:S04]  /*1090*/  ULDC.64 UR4, c[0x0][0x118] ;  /* 0x0000460000047ab9 */ /* 0x000fc80000000a00 */
[----:B------:R-:W1:Y:S08]  /*10a0*/  I2F R6, R6 ;  /* 0x0000000600067306 */ /* 0x000e700000201400 */
[----:B------:R-:W2:Y:S01]  /*10b0*/  I2F R2, R2 ;  /* 0x0000000200027306 */ /* 0x000ea20000201400 */
[----:B0-----:R-:W-:-:S07]  /*10c0*/  FMUL.FTZ R4, R4, c[0x0][0x1b4] ;  /* 0x00006d0004047a20 */ /* 0x001fce0000410000 */
[----:B------:R-:W0:Y:S01]  /*10d0*/  I2F R5, R5 ;  /* 0x0000000500057306 */ /* 0x000e220000201400 */
[----:B-1----:R-:W-:Y:S02]  /*10e0*/  FMUL.FTZ R12, R6, c[0x0][0x1b8] ;  /* 0x00006e00060c7a20 */ /* 0x002fe40000410000 */
[----:B--2---:R-:W-:-:S05]  /*10f0*/  FMUL.FTZ R11, R2, c[0x0][0x1b8] ;  /* 0x00006e00020b7a20 */ /* 0x004fca0000410000 */
[----:B------:R-:W1:Y:S01]  /*1100*/  F2I.FTZ.CEIL.NTZ R12, R12 ;  /* 0x0000000c000c7305 */ /* 0x000e62000021b100 */
[----:B0-----:R-:W-:-:S07]  /*1110*/  FMUL.FTZ R10, R5, c[0x0][0x1b4] ;  /* 0x00006d00050a7a20 */ /* 0x001fce0000410000 */
[----:B------:R-:W0:Y:S08]  /*1120*/  F2I.FTZ.CEIL.NTZ R11, R11 ;  /* 0x0000000b000b7305 */ /* 0x000e30000021b100 */
[----:B------:R-:W2:Y:S01]  /*1130*/  F2I.FTZ.CEIL.NTZ R4, R4 ;  /* 0x0000000400047305 */ /* 0x000ea2000021b100 */
[----:B-1----:R-:W-:-:S04]  /*1140*/  IMNMX R19, R12, c[0x0][0x188], PT ;  /* 0x000062000c137a17 */ /* 0x002fc80003800200 */
[----:B------:R-:W-:-:S03]  /*1150*/  LOP3.LUT R3, RZ, R19, RZ, 0x33, !PT ;  /* 0x00000013ff037212 */ /* 0x000fc600078e33ff */
[----:B------:R-:W1:Y:S01]  /*1160*/  F2I.FTZ.CEIL.NTZ R10, R10 ;  /* 0x0000000a000a7305 */ /* 0x000e62000021b100 */
[----:B0-----:R-:W-:-:S04]  /*1170*/  IMNMX R6, R11, c[0x0][0x188], PT ;  /* 0x000062000b067a17 */ /* 0x001fc80003800200 */
[--C-:B------:R-:W-:Y:S01]  /*1180*/  IADD3 R3, -R3, -0x2, -R6.reuse ;  /* 0xfffffffe03037810 */ /* 0x100fe20007ffe906 */
[--C-:B------:R-:W-:Y:S01]  /*1190*/  IMAD.IADD R30, R19, 0x1, -R6.reuse ;  /* 0x00000001131e7824 */ /* 0x100fe200078e0a06 */
[----:B------:R-:W-:Y:S02]  /*11a0*/  SHF.R.S32.HI R7, RZ, 0x1f, R6 ;  /* 0x0000001fff077819 */ /* 0x000fe40000011406 */
[----:B------:R-:W-:Y:S02]  /*11b0*/  ISETP.GE.U32.AND P1, PT, R3, 0x3, PT ;  /* 0x000000030300780c */ /* 0x000fe40003f26070 */
[----:B--2---:R-:W-:Y:S02]  /*11c0*/  IMNMX R26, R4, c[0x0][0x180], PT ;  /* 0x00006000041a7a17 */ /* 0x004fe40003800200 */
[C---:B------:R-:W-:Y:S02]  /*11d0*/  IADD3 R28, R6.reuse, 0x1, RZ ;  /* 0x00000001061c7810 */ /* 0x040fe40007ffe0ff */
[----:B------:R-:W-:-:S02]  /*11e0*/  IADD3 R29, R6, 0x2, RZ ;  /* 0x00000002061d7810 */ /* 0x000fc40007ffe0ff */
[----:B-1----:R-:W-:Y:S02]  /*11f0*/  IMNMX R27, R10, c[0x0][0x180], PT ;  /* 0x000060000a1b7a17 */ /* 0x002fe40003800200 */
[----:B------:R-:W-:Y:S02]  /*1200*/  IADD3 R40, R6, 0x3, RZ ;  /* 0x0000000306287810 */ /* 0x000fe40007ffe0ff */
[----:B------:R-:W-:Y:S02]  /*1210*/  LOP3.LUT R30, R30, 0x3, RZ, 0xc0, !PT ;  /* 0x000000031e1e7812 */ /* 0x000fe400078ec0ff */
.L_x_228:
[----:B------:R-:W-:Y:S01]  /*1220*/  ISETP.GE.AND P0, PT, R17, R18, PT ;  /* 0x000000121100720c */ /* 0x000fe20003f06270 */
[----:B------:R-:W-:Y:S01]  /*1230*/  BSSY B2, `(.L_x_213) ;  /* 0x00000a2000027945 */ /* 0x000fe20003800000 */
[----:B------:R-:W-:-:S11]  /*1240*/  IMAD.MOV.U32 R22, RZ, RZ, RZ ;  /* 0x000000ffff167224 */ /* 0x000fd600078e00ff */
[----:B------:R-:W-:Y:S05]  /*1250*/  @P0 BRA `(.L_x_214) ;  /* 0x000009f000000947 */ /* 0x000fea0003800000 */
[----:B------:R-:W-:Y:S01]  /*1260*/  SHF.R.S32.HI R2, RZ, 0x1f, R24 ;  /* 0x0000001fff027819 */ /* 0x000fe20000011418 */
[----:B------:R-:W-:Y:S01]  /*1270*/  IMAD.MOV.U32 R3, RZ, RZ, R25 ;  /* 0x000000ffff037224 */ /* 0x000fe200078e0019 */
[----:B------:R-:W-:Y:S01]  /*1280*/  HFMA2.MMA R22, -RZ, RZ, 0, 0 ;  /* 0x00000000ff167435 */ /* 0x000fe200000001ff */
[----:B------:R-:W-:Y:S02]  /*1290*/  IMAD.MOV.U32 R31, RZ, RZ, R17 ;  /* 0x000000ffff1f7224 */ /* 0x000fe400078e0011 */
[----:B------:R-:W-:Y:S02]  /*12a0*/  IMAD R11, R2, c[0x0][0x170], RZ ;  /* 0x00005c00020b7a24 */ /* 0x000fe400078e02ff */
[----:B------:R-:W-:Y:S02]  /*12b0*/  IMAD.MOV.U32 R2, RZ, RZ, R16 ;  /* 0x000000ffff027224 */ /* 0x000fe400078e0010 */
[C---:B------:R-:W-:Y:S02]  /*12c0*/  IMAD R11, R24.reuse, c[0x0][0x174], R11 ;  /* 0x00005d00180b7a24 */ /* 0x040fe400078e020b */
[----:B------:R-:W-:-:S04]  /*12d0*/  IMAD.WIDE.U32 R4, R24, c[0x0][0x170], R2 ;  /* 0x00005c0018047a25 */ /* 0x000fc800078e0002 */
[----:B------:R-:W-:Y:S02]  /*12e0*/  IMAD.IADD R32, R5, 0x1, R11 ;  /* 0x0000000105207824 */ /* 0x000fe400078e020b */
.L_x_227:
        /* <DEDUP_REMOVED lines=10> */
.L_x_226:
[----:B------:R-:W-:Y:S01]  /*1390*/  ISETP.GT.AND P0, PT, R19, R6, PT ;  /* 0x000000061300720c */ /* 0x000fe20003f04270 */
[----:B------:R-:W-:-:S12]  /*13a0*/  BSSY B0, `(.L_x_217) ;  /* 0x0000083000007945 */ /* 0x000fd80003800000 */
[----:B------:R-:W-:Y:S05]  /*13b0*/  @!P0 BRA `(.L_x_218) ;  /* 0x0000081000008947 */ /* 0x000fea0003800000 */
[----:B------:R-:W-:Y:S01]  /*13c0*/  ISETP.NE.AND P0, PT, R30, RZ, PT ;  /* 0x000000ff1e00720c */ /* 0x000fe20003f05270 */
[----:B------:R-:W-:Y:S01]  /*13d0*/  IMAD R11, R33, c[0x0][0x180], RZ ;  /* 0x00006000210b7a24 */ /* 0x000fe200078e02ff */
[--C-:B------:R-:W-:Y:S01]  /*13e0*/  SHF.R.S32.HI R35, RZ, 0x1f, R34.reuse ;  /* 0x0000001fff237819 */ /* 0x100fe20000011422 */
[----:B------:R-:W-:Y:S01]  /*13f0*/  BSSY B3, `(.L_x_219) ;  /* 0x0000017000037945 */ /* 0x000fe20003800000 */
[----:B------:R-:W-:Y:S01]  /*1400*/  MOV R36, R6 ;  /* 0x0000000600247202 */ /* 0x000fe20000000f00 */
[C---:B------:R-:W-:Y:S02]  /*1410*/  IMAD R13, R2.reuse, c[0x0][0x184], R11 ;  /* 0x00006100020d7a24 */ /* 0x040fe400078e020b */
[----:B------:R-:W-:-:S04]  /*1420*/  IMAD.WIDE.U32 R10, R2, c[0x0][0x180], R34 ;  /* 0x00006000020a7a25 */ /* 0x000fc800078e0022 */
[----:B------:R-:W-:Y:S02]  /*1430*/  IMAD.IADD R35, R11, 0x1, R13 ;  /* 0x000000010b237824 */ /* 0x000fe400078e020d */
[----:B------:R-:W-:Y:S05]  /*1440*/  @!P0 BRA `(.L_x_220) ;  /* 0x0000011000008947 */ /* 0x000fea0003800000 */
[----:B------:R-:W-:Y:S02]  /*1450*/  IMAD R21, R35, c[0x0][0x188], RZ ;  /* 0x0000620023157a24 */ /* 0x000fe400078e02ff */
[----:B------:R-:W-:-:S04]  /*1460*/  IMAD.WIDE.U32 R12, R10, c[0x0][0x188], R6 ;  /* 0x000062000a0c7a25 */ /* 0x000fc800078e0006 */
[----:B------:R-:W-:Y:S01]  /*1470*/  IMAD R21, R10, c[0x0][0x18c], R21 ;  /* 0x000063000a157a24 */ /* 0x000fe200078e0215 */
[----:B------:R-:W-:-:S04]  /*1480*/  IADD3 R12, P0, R12, c[0x0][0x160], RZ ;  /* 0x000058000c0c7a10 */ /* 0x000fc80007f1e0ff */
[----:B------:R-:W-:-:S05]  /*1490*/  IADD3.X R13, R13, c[0x0][0x164], R21, P0, !PT ;  /* 0x000059000d0d7a10 */ /* 0x000fca00007fe415 */
[----:B------:R-:W2:Y:S01]  /*14a0*/  LDG.E.U8 R21, [R12.64] ;  /* 0x000000040c157981 */ /* 0x000ea2000c1e1100 */
[----:B------:R-:W-:Y:S01]  /*14b0*/  ISETP.NE.AND P0, PT, R30, 0x1, PT ;  /* 0x000000011e00780c */ /* 0x000fe20003f05270 */
[----:B------:R-:W-:Y:S02]  /*14c0*/  IMAD.MOV.U32 R36, RZ, RZ, R28 ;  /* 0x000000ffff247224 */ /* 0x000fe400078e001c */
[----:B--2---:R-:W-:-:S10]  /*14d0*/  IMAD.IADD R22, R21, 0x1, R22 ;  /* 0x0000000115167824 */ /* 0x004fd400078e0216 */
[----:B------:R-:W-:Y:S05]  /*14e0*/  @!P0 BRA `(.L_x_220) ;  /* 0x0000007000008947 */ /* 0x000fea0003800000 */
[----:B------:R-:W-:Y:S01]  /*14f0*/  ISETP.NE.AND P0, PT, R30, 0x2, PT ;  /* 0x000000021e00780c */ /* 0x000fe20003f05270 */
[----:B------:R-:W2:-:S12]  /*1500*/  LDG.E.U8 R21, [R12.64+0x1] ;  /* 0x000001040c157981 */ /* 0x000e98000c1e1100 */
[----:B------:R-:W3:Y:S01]  /*1510*/  @P0 LDG.E.U8 R23, [R12.64+0x2] ;  /* 0x000002040c170981 */ /* 0x000ee2000c1e1100 */
[----:B------:R-:W-:Y:S01]  /*1520*/  IMAD.MOV.U32 R36, RZ, RZ, R29 ;  /* 0x000000ffff247224 */ /* 0x000fe200078e001d */
[----:B------:R-:W-:Y:S01]  /*1530*/  @P0 MOV R36, R40 ;  /* 0x0000002800240202 */ /* 0x000fe20000000f00 */
[----:B--2---:R-:W-:-:S04]  /*1540*/  IMAD.IADD R22, R21, 0x1, R22 ;  /* 0x0000000115167824 */ /* 0x004fc800078e0216 */
[----:B---3--:R-:W-:Y:S02]  /*1550*/  @P0 IMAD.IADD R22, R23, 0x1, R22 ;  /* 0x0000000117160824 */ /* 0x008fe400078e0216 */
.L_x_220:
[----:B------:R-:W-:Y:S05]  /*1560*/  BSYNC B3 ;  /* 0x0000000000037941 */ /* 0x000fea0003800000 */
.L_x_219:
        /* <DEDUP_REMOVED lines=8> */
.L_x_223:
        /* <DEDUP_REMOVED lines=49> */
.L_x_222:
[----:B------:R-:W-:Y:S05]  /*1900*/  BSYNC B3 ;  /* 0x0000000000037941 */ /* 0x000fea0003800000 */
.L_x_221:
        /* <DEDUP_REMOVED lines=29> */
.L_x_225:
[----:B------:R-:W-:Y:S05]  /*1ae0*/  BSYNC B3 ;  /* 0x0000000000037941 */ /* 0x000fea0003800000 */
.L_x_224:
        /* <DEDUP_REMOVED lines=14> */
.L_x_218:
[----:B------:R-:W-:Y:S05]  /*1bd0*/  BSYNC B0 ;  /* 0x0000000000007941 */ /* 0x000fea0003800000 */
.L_x_217:
[----:B------:R-:W-:-:S04]  /*1be0*/  IADD3 R34, R34, 0x1, RZ ;  /* 0x0000000122227810 */ /* 0x000fc80007ffe0ff */
[----:B------:R-:W-:-:S13]  /*1bf0*/  ISETP.GE.AND P0, PT, R34, R27, PT ;  /* 0x0000001b2200720c */ /* 0x000fda0003f06270 */
[----:B------:R-:W-:Y:S05]  /*1c00*/  @!P0 BRA `(.L_x_226) ;  /* 0xfffff78000008947 */ /* 0x000fea000383ffff */
.L_x_216:
[----:B------:R-:W-:Y:S05]  /*1c10*/  BSYNC B1 ;  /* 0x0000000000017941 */ /* 0x000fea0003800000 */
.L_x_215:
[----:B------:R-:W-:-:S04]  /*1c20*/  IADD3 R31, R31, 0x1, RZ ;  /* 0x000000011f1f7810 */ /* 0x000fc80007ffe0ff */
[----:B------:R-:W-:-:S13]  /*1c30*/  ISETP.GE.AND P0, PT, R31, R18, PT ;  /* 0x000000121f00720c */ /* 0x000fda0003f06270 */
[----:B------:R-:W-:Y:S05]  /*1c40*/  @!P0 BRA `(.L_x_227) ;  /* 0xfffff6a000008947 */ /* 0x000fea000383ffff */
.L_x_214:
[----:B------:R-:W-:Y:S05]  /*1c50*/  BSYNC B2 ;  /* 0x0000000000027941 */ /* 0x000fea0003800000 */
.L_x_213:
[----:B------:R-:W-:Y:S01]  /*1c60*/  IADD3 R2, P0, R0, c[0x0][0x1a8], RZ ;  /* 0x00006a0000027a10 */ /* 0x000fe20007f1e0ff */
[----:B------:R-:W-:Y:S01]  /*1c70*/  IMAD R11, R14, c[0x0][0x170], RZ ;  /* 0x00005c000e0b7a24 */ /* 0x000fe200078e02ff */
[----:B------:R-:W-:Y:S01]  /*1c80*/  IADD3 R24, R24, 0x1, RZ ;  /* 0x0000000118187810 */ /* 0x000fe20007ffe0ff */
[----:B------:R-:W-:Y:S01]  /*1c90*/  IMAD.MOV.U32 R4, RZ, RZ, R0 ;  /* 0x000000ffff047224 */ /* 0x000fe200078e0000 */
[----:B------:R-:W-:Y:S01]  /*1ca0*/  IADD3.X R3, R15, c[0x0][0x1ac], RZ, P0, !PT ;  /* 0x00006b000f037a10 */ /* 0x000fe200007fe4ff */
[----:B------:R-:W-:Y:S01]  /*1cb0*/  IMAD R11, R8, c[0x0][0x174], R11 ;  /* 0x00005d00080b7a24 */ /* 0x000fe200078e020b */
[----:B------:R-:W-:Y:S02]  /*1cc0*/  ISETP.GE.U32.AND P0, PT, R24, c[0x0][0x168], PT ;  /* 0x00005a0018007a0c */ /* 0x000fe40003f06070 */
[----:B------:R-:W-:Y:S01]  /*1cd0*/  MOV R5, R15 ;  /* 0x0000000f00057202 */ /* 0x000fe20000000f00 */
[----:B------:R0:W-:Y:S01]  /*1ce0*/  STG.E.U8 [R2.64], R22 ;  /* 0x0000001602007986 */ /* 0x0001e2000c101104 */
[----:B------:R-:W-:-:S03]  /*1cf0*/  ISETP.GE.U32.AND.EX P0, PT, RZ, c[0x0][0x16c], PT, P0 ;  /* 0x00005b00ff007a0c */ /* 0x000fc60003f06100 */
[----:B------:R-:W-:-:S04]  /*1d00*/  IMAD.WIDE.U32 R4, R8, c[0x0][0x170], R4 ;  /* 0x00005c0008047a25 */ /* 0x000fc800078e0004 */
[----:B------:R-:W-:Y:S02]  /*1d10*/  IMAD.IADD R15, R5, 0x1, R11 ;  /* 0x00000001050f7824 */ /* 0x000fe400078e020b */
[----:B------:R-:W-:-:S04]  /*1d20*/  IMAD.MOV.U32 R0, RZ, RZ, R4 ;  /* 0x000000ffff007224 */ /* 0x000fc800078e0004 */
[----:B0-----:R-:W-:Y:S05]  /*1d30*/  @!P0 BRA `(.L_x_228) ;  /* 0xfffff4e000008947 */ /* 0x001fea000383ffff */
[----:B------:R-:W-:Y:S05]  /*1d40*/  EXIT ;  /* 0x000000000000794d */ /* 0x000fea0003800000 */
        .weak           $__internal_15_$__cuda_sm20_div_s64
        .type           $__internal_15_$__cuda_sm20_div_s64,@function
        .size           $__internal_15_$__cuda_sm20_div_s64,($__internal_16_$__cuda_sm20_div_u64 - $__internal_15_$__cuda_sm20_div_s64)
$__internal_15_$__cuda_sm20_div_s64:
        /* <DEDUP_REMOVED lines=38> */
[----:B------:R-:W-:Y:S02]  /*1fb0*/  IMAD.X R10, RZ, RZ, ~R15, P4 ;  /* 0x000000ffff0a7224 */ /* 0x000fe400020e0e0f */
[----:B------:R-:W-:Y:S02]  /*1fc0*/  IMAD.X R5, R6, 0x1, R5, P0 ;  /* 0x0000000106057824 */ /* 0x000fe400000e0605 */
        /* <DEDUP_REMOVED lines=17> */
[----:B------:R-:W-:Y:S01]  /*20e0*/  IADD3 R7, P1, R17, -R2, RZ ;  /* 0x8000000211077210 */ /* 0x000fe20007f3e0ff */
[----:B------:R-:W-:-:S03]  /*20f0*/  IMAD.X R10, RZ, RZ, R5, P2 ;  /* 0x000000ffff0a7224 */ /* 0x000fc600010e0605 */
        /* <DEDUP_REMOVED lines=23> */
[----:B------:R-:W-:Y:S06]  /*2270*/  RET.REL.NODEC R4 `(_ZN2at6native53_GLOBAL__N__069e5665_20_UpSampleNearest3d_cu_ab8a35b437upsample_nearest3d_backward_out_frameIhlXadL_ZNS0_40nearest_neighbor_bw_compute_source_indexEfiiEEEEvPKT_mmmmmmmmPS3_fff) ;  /* 0xffffdd8004007950 */ /* 0x000fec0003c3ffff */
        .weak           $__internal_16_$__cuda_sm20_div_u64
        .type           $__internal_16_$__cuda_sm20_div_u64,@function
        .size           $__internal_16_$__cuda_sm20_div_u64,($__internal_17_$__cuda_sm20_rem_u64 - $__internal_16_$__cuda_sm20_div_u64)
$__internal_16_$__cuda_sm20_div_u64:
        /* <DEDUP_REMOVED lines=62> */
[----:B------:R-:W-:Y:S01]  /*2660*/  ISETP.NE.AND.EX P1, PT, R3, RZ, PT, P1 ;  /* 0x000000ff0300720c */ /* 0x000fe20003f25310 */
[----:B------:R-:W-:Y:S01]  /*2670*/  IMAD.MOV.U32 R3, RZ, RZ, 0x0 ;  /* 0x00000000ff037424 */ /* 0x000fe200078e00ff */
[----:B------:R-:W-:-:S02]  /*2680*/  SEL R4, R5, R10, P0 ;  /* 0x0000000a05047207 */ /* 0x000fc40000000000 */
[----:B------:R-:W-:Y:S02]  /*2690*/  SEL R5, R6, R7, P0 ;  /* 0x0000000706057207 */ /* 0x000fe40000000000 */
[----:B------:R-:W-:Y:S02]  /*26a0*/  SEL R4, R4, 0xffffffff, P1 ;  /* 0xffffffff04047807 */ /* 0x000fe40000800000 */
[----:B------:R-:W-:Y:S01]  /*26b0*/  SEL R5, R5, 0xffffffff, P1 ;  /* 0xffffffff05057807 */ /* 0x000fe20000800000 */
[----:B------:R-:W-:Y:S06]  /*26c0*/  RET.REL.NODEC R2 `(_ZN2at6native53_GLOBAL__N__069e5665_20_UpSampleNearest3d_cu_ab8a35b437upsample_nearest3d_backward_out_frameIhlXadL_ZNS0_40nearest_neighbor_bw_compute_source_indexEfiiEEEEvPKT_mmmmmmmmPS3_fff) ;  /* 0xffffd93002007950 */ /* 0x000fec0003c3ffff */
        .weak           $__internal_17_$__cuda_sm20_rem_u64
        .type           $__internal_17_$__cuda_sm20_rem_u64,@function
        .size           $__internal_17_$__cuda_sm20_rem_u64,(.L_x_684 - $__internal_17_$__cuda_sm20_rem_u64)
$__internal_17_$__cuda_sm20_rem_u64:
[----:B------:R-:W-:-:S06]  /*26d0*/  IMAD.MOV.U32 R7, RZ, RZ, R3 ;  /* 0x000000ffff077224 */ /* 0x000fcc00078e0003 */
[----:B------:R-:W0:Y:S08]  /*26e0*/  I2F.U64.RP R7, R6 ;  /* 0x0000000600077312 */ /* 0x000e300000309000 */
[----:B0-----:R-:W0:Y:S02]  /*26f0*/  MUFU.RCP R11, R7 ;  /* 0x00000007000b7308 */ /* 0x001e240000001000 */
[----:B0-----:R-:W-:-:S06]  /*2700*/  IADD3 R11, R11, 0x1ffffffe, RZ ;  /* 0x1ffffffe0b0b7810 */ /* 0x001fcc0007ffe0ff */
[----:B------:R-:W0:Y:S02]  /*2710*/  F2I.U64.TRUNC R12, R11 ;  /* 0x0000000b000c7311 */ /* 0x000e24000020d800 */
[----:B0-----:R-:W-:-:S04]  /*2720*/  IMAD.WIDE.U32 R20, R12, R6, RZ ;  /* 0x000000060c147225 */ /* 0x001fc800078e00ff */
[C---:B------:R-:W-:Y:S01]  /*2730*/  IMAD R19, R12.reuse, R3, R21 ;  /* 0x000000030c137224 */ /* 0x040fe200078e0215 */
[----:B------:R-:W-:Y:S02]  /*2740*/  IADD3 R23, P0, RZ, -R20, RZ ;  /* 0x80000014ff177210 */ /* 0x000fe40007f1e0ff */
[----:B------:R-:W-:Y:S01]  /*2750*/  MOV R21, R12 ;  /* 0x0000000c00157202 */ /* 0x000fe20000000f00 */
        /* <DEDUP_REMOVED lines=51> */
[----:B------:R-:W-:Y:S06]  /*2a90*/  RET.REL.NODEC R4 `(_ZN2at6native53_GLOBAL__N__069e5665_20_UpSampleNearest3d_cu_ab8a35b437upsample_nearest3d_backward_out_frameIhlXadL_ZNS0_40nearest_neighbor_bw_compute_source_indexEfiiEEEEvPKT_mmmmmmmmPS3_fff) ;  /* 0xffffd56004007950 */ /* 0x000fec0003c3ffff */
.L_x_229:
        /* <DEDUP_REMOVED lines=14> */
.L_x_684:


//--------------------- .text._ZN2at6native53_GLOBAL__N__069e5665_20_UpSampleNearest3d_cu_ab8a35b437upsample_nearest3d_backward_out_frameIN3c108BFloat16EfXadL_ZNS0_40nearest_neighbor_bw_compute_source_indexEfiiEEEEvPKT_mmmmmmmmPS5_fff --------------------------
	.section	.text._ZN2at6native53_GLOBAL__N__069e5665_20_UpSampleNearest3d_cu_ab8a35b437upsample_nearest3d_backward_out_frameIN3c108BFloat16EfXadL_ZNS0_40nearest_neighbor_bw_compute_source_indexEfiiEEEEvPKT_mmmmmmmmPS5_fff,"ax",@progbits
	.sectioninfo	@"SHI_REGISTERS=32"
	.align	128
.text._ZN2at6native53_GLOBAL__N__069e5665_20_UpSampleNearest3d_cu_ab8a35b437upsample_nearest3d_backward_out_frameIN3c108BFloat16EfXadL_ZNS0_40nearest_neighbor_bw_compute_source_indexEfiiEEEEvPKT_mmmmmmmmPS5_fff:
        .type           _ZN2at6native53_GLOBAL__N__069e5665_20_UpSampleNearest3d_cu_ab8a35b437upsample_nearest3d_backward_out_frameIN3c108BFloat16EfXadL_ZNS0_40nearest_neighbor_bw_compute_source_indexEfiiEEEEvPKT_mmmmmmmmPS5_fff,@function
        .size           _ZN2at6native53_GLOBAL__N__069e5665_20_UpSampleNearest3d_cu_ab8a35b437upsample_nearest3d_backward_out_frameIN3c108BFloat16EfXadL_ZNS0_40nearest_neighbor_bw_compute_source_indexEfiiEEEEvPKT_mmmmmmmmPS5_fff,(.L_x_688 - _ZN2at6native53_GLOBAL__N__069e5665_20_UpSampleNearest3d_cu_ab8a35b437upsample_nearest3d_backward_out_frameIN3c108BFloat16EfXadL_ZNS0_40nearest_neighbor_bw_compute_source_indexEfiiEEEEvPKT_mmmmmmmmPS5_fff)
        .other          _ZN2at6native53_GLOBAL__N__069e5665_20_UpSampleNearest3d_cu_ab8a35b437upsample_nearest3d_backward_out_frameIN3c108BFloat16EfXadL_ZNS0_40nearest_neighbor_bw_compute_source_indexEfiiEEEEvPKT_mmmmmmmmPS5_fff,@"STO_CUDA_ENTRY STV_DEFAULT"
_ZN2at6native53_GLOBAL__N__069e5665_20_UpSampleNearest3d_cu_ab8a35b437upsample_nearest3d_backward_out_frameIN3c108BFloat16EfXadL_ZNS0_40nearest_neighbor_bw_compute_source_indexEfiiEEEEvPKT_mmmmmmmmPS5_fff:
        /* <DEDUP_REMOVED lines=45> */
[----:B------:R-:W-:Y:S05]  /*02d0*/  CALL.REL.NOINC `($__internal_18_$__cuda_sm20_div_s64) ;  /* 0x00001fa000007944 */ /* 0x000fea0003c00000 */
[----:B------:R-:W-:Y:S05]  /*02e0*/  BRA `(.L_x_232) ;  /* 0x0000014000007947 */ /* 0x000fea0003800000 */
.L_x_231:
        /* <DEDUP_REMOVED lines=20> */
.L_x_232:
[----:B------:R-:W-:Y:S05]  /*0430*/  BSYNC B0 ;  /* 0x0000000000007941 */ /* 0x000fea0003800000 */
.L_x_230:
        /* <DEDUP_REMOVED lines=8> */
[----:B------:R-:W-:Y:S05]  /*04c0*/  CALL.REL.NOINC `($__internal_20_$__cuda_sm20_rem_u64) ;  /* 0x0000276000007944 */ /* 0x000fea0003c00000 */
[----:B------:R0:W-:Y:S01]  /*04d0*/  STL [R1+0x14], R0 ;  /* 0x0000140001007387 */ /* 0x0001e20000100800 */
[----:B------:R-:W-:Y:S05]  /*04e0*/  BRA `(.L_x_235) ;  /* 0x0000012000007947 */ /* 0x000fea0003800000 */
.L_x_234:
        /* <DEDUP_REMOVED lines=18> */
.L_x_235:
[----:B------:R-:W-:Y:S05]  /*0610*/  BSYNC B0 ;  /* 0x0000000000007941 */ /* 0x000fea0003800000 */
.L_x_233:
        /* <DEDUP_REMOVED lines=10> */
[----:B0----5:R-:W-:Y:S05]  /*06c0*/  CALL.REL.NOINC `($__internal_19_$__cuda_sm20_div_u64) ;  /* 0x0000211000007944 */ /* 0x021fea0003c00000 */
[----:B------:R-:W-:Y:S02]  /*06d0*/  IMAD.MOV.U32 R6, RZ, RZ, R8 ;  /* 0x000000ffff067224 */ /* 0x000fe400078e0008 */
[----:B------:R-:W-:Y:S01]  /*06e0*/  IMAD.MOV.U32 R7, RZ, RZ, R9 ;  /* 0x000000ffff077224 */ /* 0x000fe200078e0009 */
[----:B------:R-:W-:Y:S05]  /*06f0*/  BRA `(.L_x_238) ;  /* 0x0000014000007947 */ /* 0x000fea0003800000 */
.L_x_237:
[----:B------:R-:W2:Y:S01]  /*0700*/  LDL R4, [R1+0x8] ;  /* 0x0000080001047983 */ /* 0x000ea20000100800 */
        /* <DEDUP_REMOVED lines=19> */
.L_x_238:
[----:B------:R-:W-:Y:S05]  /*0840*/  BSYNC B0 ;  /* 0x0000000000007941 */ /* 0x000fea0003800000 */
.L_x_236:
        /* <DEDUP_REMOVED lines=8> */
[----:B------:R-:W-:Y:S05]  /*08d0*/  CALL.REL.NOINC `($__internal_19_$__cuda_sm20_div_u64) ;  /* 0x00001f0000007944 */ /* 0x000fea0003c00000 */
[----:B------:R-:W-:Y:S05]  /*08e0*/  BRA `(.L_x_241) ;  /* 0x0000013000007947 */ /* 0x000fea0003800000 */
.L_x_240:
        /* <DEDUP_REMOVED lines=19> */
.L_x_241:
[----:B------:R-:W-:Y:S05]  /*0a20*/  BSYNC B0 ;  /* 0x0000000000007941 */ /* 0x000fea0003800000 */
.L_x_239:
        /* <DEDUP_REMOVED lines=8> */
[----:B------:R-:W-:Y:S05]  /*0ab0*/  CALL.REL.NOINC `($__internal_20_$__cuda_sm20_rem_u64) ;  /* 0x0000217000007944 */ /* 0x000fea0003c00000 */
[----:B------:R-:W-:Y:S05]  /*0ac0*/  BRA `(.L_x_244) ;  /* 0x0000011000007947 */ /* 0x000fea0003800000 */
.L_x_243:
        /* <DEDUP_REMOVED lines=17> */
.L_x_244:
[----:B------:R-:W-:Y:S05]  /*0be0*/  BSYNC B0 ;  /* 0x0000000000007941 */ /* 0x000fea0003800000 */
.L_x_242:
[----:B------:R-:W2:Y:S01]  /*0bf0*/  LDL R6, [R1+0xc] ;  /* 0x00000c0001067983 */ /* 0x000ea20000100800 */
[----:B------:R-:W-:Y:S01]  /*0c00*/  IADD3 R3, R0, 0x1, RZ ;  /* 0x0000000100037810 */ /* 0x000fe20007ffe0ff */
[----:B------:R-:W0:Y:S01]  /*0c10*/  I2F R2, R0 ;  /* 0x0000000000027306 */ /* 0x000e220000201400 */
[----:B------:R-:W-:Y:S07]  /*0c20*/  BSSY B0, `(.L_x_245) ;  /* 0x000002d000007945 */ /* 0x000fee0003800000 */
[----:B------:R-:W1:Y:S01]  /*0c30*/  I2F R3, R3 ;  /* 0x0000000300037306 */ /* 0x000e620000201400 */
[----:B0-----:R-:W-:-:S07]  /*0c40*/  FMUL.FTZ R2, R2, c[0x0][0x1b0] ;  /* 0x00006c0002027a20 */ /* 0x001fce0000410000 */
[----:B------:R-:W0:Y:S01]  /*0c50*/  F2I.FTZ.CEIL.NTZ R2, R2 ;  /* 0x0000000200027305 */ /* 0x000e22000021b100 */
[----:B-1----:R-:W-:-:S07]  /*0c60*/  FMUL.FTZ R4, R3, c[0x0][0x1b0] ;  /* 0x00006c0003047a20 */ /* 0x002fce0000410000 */
        /* <DEDUP_REMOVED lines=10> */
[----:B------:R-:W-:Y:S01]  /*0d10*/  MOV R4, 0xd50 ;  /* 0x00000d5000047802 */ /* 0x000fe20000000f00 */
[----:B------:R-:W-:Y:S02]  /*0d20*/  IMAD.MOV.U32 R6, RZ, RZ, c[0x0][0x1a0] ;  /* 0x00006800ff067624 */ /* 0x000fe400078e00ff */
[----:B------:R-:W-:Y:S02]  /*0d30*/  IMAD.MOV.U32 R5, RZ, RZ, c[0x0][0x1a4] ;  /* 0x00006900ff057624 */ /* 0x000fe400078e00ff */
[----:B0----5:R-:W-:Y:S05]  /*0d40*/  CALL.REL.NOINC `($__internal_19_$__cuda_sm20_div_u64) ;  /* 0x00001a9000007944 */ /* 0x021fea0003c00000 */
[----:B------:R-:W2:Y:S01]  /*0d50*/  LDL R0, [R1+0x8] ;  /* 0x0000080001007983 */ /* 0x000ea20000100800 */
[----:B------:R-:W-:-:S04]  /*0d60*/  IMAD.MOV R4, RZ, RZ, -R8 ;  /* 0x000000ffff047224 */ /* 0x000fc800078e0a08 */
[----:B--2---:R-:W-:Y:S01]  /*0d70*/  IMAD R4, R4, c[0x0][0x1a0], R0 ;  /* 0x0000680004047a24 */ /* 0x004fe200078e0200 */
[----:B------:R-:W-:Y:S05]  /*0d80*/  BRA `(.L_x_247) ;  /* 0x0000016000007947 */ /* 0x000fea0003800000 */
.L_x_246:
[----:B0-----:R-:W2:Y:S01]  /*0d90*/  LDL R6, [R1+0x8] ;  /* 0x0000080001067983 */ /* 0x001ea20000100800 */
        /* <DEDUP_REMOVED lines=21> */
.L_x_247:
[----:B------:R-:W-:Y:S05]  /*0ef0*/  BSYNC B0 ;  /* 0x0000000000007941 */ /* 0x000fea0003800000 */
.L_x_245:
        /* <DEDUP_REMOVED lines=9> */
[----:B------:R-:W-:Y:S05]  /*0f90*/  BRA `(.L_x_250) ;  /* 0x0000011000007947 */ /* 0x000fea0003800000 */
.L_x_249:
        /* <DEDUP_REMOVED lines=17> */
.L_x_250:
[----:B------:R-:W-:Y:S05]  /*10b0*/  BSYNC B0 ;  /* 0x0000000000007941 */ /* 0x000fea0003800000 */
.L_x_248:
[----:B------:R-:W-:-:S04]  /*10c0*/  ISETP.NE.U32.AND P0, PT, RZ, c[0x0][0x168], PT ;  /* 0x00005a00ff007a0c */ /* 0x000fc80003f05070 */
[----:B------:R-:W-:-:S13]  /*10d0*/  ISETP.NE.AND.EX P0, PT, RZ, c[0x0][0x16c], PT, P0 ;  /* 0x00005b00ff007a0c */ /* 0x000fda0003f05300 */
[----:B------:R-:W-:Y:S05]  /*10e0*/  @!P0 EXIT ;  /* 0x000000000000894d */ /* 0x000fea0003800000 */
[----:B------:R-:W2:Y:S01]  /*10f0*/  LDL R8, [R1+0x14] ;  /* 0x0000140001087983 */ /* 0x000ea20000100800 */
[----:B------:R-:W-:Y:S01]  /*1100*/  IADD3 R5, R4, 0x1, RZ ;  /* 0x0000000104057810 */ /* 0x000fe20007ffe0ff */
[----:B------:R-:W0:Y:S01]  /*1110*/  I2F R2, R0 ;  /* 0x0000000000027306 */ /* 0x000e220000201400 */
[----:B------:R-:W-:Y:S01]  /*1120*/  IADD3 R3, R0, 0x1, RZ ;  /* 0x0000000100037810 */ /* 0x000fe20007ffe0ff */
[----:B------:R-:W-:Y:S02]  /*1130*/  UMOV UR4, URZ ;  /* 0x0000003f00047c82 */ /* 0x000fe40008000000 */
[----:B------:R-:W-:-:S04]  /*1140*/  ULDC.64 UR12, c[0x0][0x118] ;  /* 0x00004600000c7ab9 */ /* 0x000fc80000000a00 */
[----:B------:R-:W1:Y:S08]  /*1150*/  I2F R5, R5 ;  /* 0x0000000500057306 */ /* 0x000e700000201400 */
[----:B------:R-:W3:Y:S01]  /*1160*/  I2F R4, R4 ;  /* 0x0000000400047306 */ /* 0x000ee20000201400 */
[----:B0-----:R-:W-:Y:S02]  /*1170*/  FMUL.FTZ R2, R2, c[0x0][0x1b4] ;  /* 0x00006d0002027a20 */ /* 0x001fe40000410000 */
[----:B-1----:R-:W-:-:S05]  /*1180*/  FMUL.FTZ R7, R5, c[0x0][0x1b8] ;  /* 0x00006e0005077a20 */ /* 0x002fca0000410000 */
[----:B------:R-:W0:Y:S01]  /*1190*/  I2F R3, R3 ;  /* 0x0000000300037306 */ /* 0x000e220000201400 */
[----:B---3--:R-:W-:-:S07]  /*11a0*/  FMUL.FTZ R6, R4, c[0x0][0x1b8] ;  /* 0x00006e0004067a20 */ /* 0x008fce0000410000 */
[----:B------:R-:W1:Y:S08]  /*11b0*/  F2I.FTZ.CEIL.NTZ R7, R7 ;  /* 0x0000000700077305 */ /* 0x000e70000021b100 */
[----:B------:R-:W3:Y:S01]  /*11c0*/  F2I.FTZ.CEIL.NTZ R6, R6 ;  /* 0x0000000600067305 */ /* 0x000ee2000021b100 */
[----:B0-----:R-:W-:Y:S01]  /*11d0*/  FMUL.FTZ R5, R3, c[0x0][0x1b4] ;  /* 0x00006d0003057a20 */ /* 0x001fe20000410000 */
[----:B-1----:R-:W-:-:S06]  /*11e0*/  IMNMX R0, R7, c[0x0][0x188], PT ;  /* 0x0000620007007a17 */ /* 0x002fcc0003800200 */
[----:B------:R-:W0:Y:S01]  /*11f0*/  F2I.FTZ.CEIL.NTZ R2, R2 ;  /* 0x0000000200027305 */ /* 0x000e22000021b100 */
[----:B------:R-:W-:Y:S02]  /*1200*/  LOP3.LUT R3, RZ, R0, RZ, 0x33, !PT ;  /* 0x00000000ff037212 */ /* 0x000fe400078e33ff */
[----:B---3--:R-:W-:-:S05]  /*1210*/  IMNMX R10, R6, c[0x0][0x188], PT ;  /* 0x00006200060a7a17 */ /* 0x008fca0003800200 */
[----:B------:R-:W1:Y:S01]  /*1220*/  F2I.FTZ.CEIL.NTZ R5, R5 ;  /* 0x0000000500057305 */ /* 0x000e62000021b100 */
[--C-:B------:R-:W-:Y:S02]  /*1230*/  IADD3 R3, -R3, -0x2, -R10.reuse ;  /* 0xfffffffe03037810 */ /* 0x100fe40007ffe90a */
[----:B------:R-:W-:Y:S02]  /*1240*/  IADD3 R4, -R10, R0, RZ ;  /* 0x000000000a047210 */ /* 0x000fe40007ffe1ff */
[----:B------:R-:W-:Y:S02]  /*1250*/  ISETP.GE.U32.AND P1, PT, R3, 0x3, PT ;  /* 0x000000030300780c */ /* 0x000fe40003f26070 */
[----:B0-----:R-:W-:Y:S02]  /*1260*/  IMNMX R27, R2, c[0x0][0x180], PT ;  /* 0x00006000021b7a17 */ /* 0x001fe40003800200 */
[----:B------:R-:W-:Y:S02]  /*1270*/  SHF.R.S32.HI R11, RZ, 0x1f, R10 ;  /* 0x0000001fff0b7819 */ /* 0x000fe4000001140a */
[----:B------:R-:W-:-:S02]  /*1280*/  IADD3 R23, R10, 0x1, RZ ;  /* 0x000000010a177810 */ /* 0x000fc40007ffe0ff */
[----:B------:R-:W-:Y:S02]  /*1290*/  IADD3 R21, R10, 0x2, RZ ;  /* 0x000000020a157810 */ /* 0x000fe40007ffe0ff */
[----:B-1----:R-:W-:Y:S02]  /*12a0*/  IMNMX R2, R5, c[0x0][0x180], PT ;  /* 0x0000600005027a17 */ /* 0x002fe40003800200 */
[----:B------:R-:W-:Y:S02]  /*12b0*/  LOP3.LUT R4, R4, 0x3, RZ, 0xc0, !PT ;  /* 0x0000000304047812 */ /* 0x000fe400078ec0ff */
[----:B--2---:R-:W-:-:S05]  /*12c0*/  SHF.R.S32.HI R3, RZ, 0x1f, R8 ;  /* 0x0000001fff037819 */ /* 0x004fca0000011408 */
[----:B------:R0:W-:Y:S02]  /*12d0*/  STL [R1+0x18], R3 ;  /* 0x0000180301007387 */ /* 0x0001e40000100800 */
[----:B0-----:R-:W-:Y:S02]  /*12e0*/  IADD3 R3, R10, 0x3, RZ ;  /* 0x000000030a037810 */ /* 0x001fe40007ffe0ff */
.L_x_267:
[----:B0-----:R-:W2:Y:S04]  /*12f0*/  LDL R6, [R1] ;  /* 0x0000000001067983 */ /* 0x001ea80000100800 */
[----:B------:R-:W2:Y:S01]  /*1300*/  LDL R5, [R1+0x10] ;  /* 0x0000100001057983 */ /* 0x000ea20000100800 */
[----:B------:R-:W-:Y:S01]  /*1310*/  BSSY B2, `(.L_x_251) ;  /* 0x00000e0000027945 */ /* 0x000fe20003800000 */
[----:B------:R-:W-:Y:S01]  /*1320*/  IMAD.MOV.U32 R22, RZ, RZ, RZ ;  /* 0x000000ffff167224 */ /* 0x000fe200078e00ff */
        /* <DEDUP_REMOVED lines=14> */
.L_x_265:
        /* <DEDUP_REMOVED lines=11> */
.L_x_264:
        /* <DEDUP_REMOVED lines=34> */
.L_x_258:
[----:B------:R-:W-:Y:S05]  /*16e0*/  BSYNC B3 ;  /* 0x0000000000037941 */ /* 0x000fea0003800000 */
.L_x_257:
        /* <DEDUP_REMOVED lines=8> */
.L_x_261:
        /* <DEDUP_REMOVED lines=77> */
.L_x_260:
[----:B------:R-:W-:Y:S05]  /*1c40*/  BSYNC B3 ;  /* 0x0000000000037941 */ /* 0x000fea0003800000 */
.L_x_259:
        /* <DEDUP_REMOVED lines=44> */
.L_x_263:
[----:B------:R-:W-:Y:S05]  /*1f10*/  BSYNC B3 ;  /* 0x0000000000037941 */ /* 0x000fea0003800000 */
.L_x_262:
        /* <DEDUP_REMOVED lines=22> */
.L_x_256:
[----:B------:R-:W-:Y:S05]  /*2080*/  BSYNC B0 ;  /* 0x0000000000007941 */ /* 0x000fea0003800000 */
.L_x_255:
[----:B------:R-:W-:-:S04]  /*2090*/  IADD3 R6, R6, 0x1, RZ ;  /* 0x0000000106067810 */ /* 0x000fc80007ffe0ff */
[----:B------:R-:W-:-:S13]  /*20a0*/  ISETP.GE.AND P0, PT, R6, R2, PT ;  /* 0x000000020600720c */ /* 0x000fda0003f06270 */
[----:B------:R-:W-:Y:S05]  /*20b0*/  @!P0 BRA `(.L_x_264) ;  /* 0xfffff40000008947 */ /* 0x000fea000383ffff */
.L_x_254:
[----:B------:R-:W-:Y:S05]  /*20c0*/  BSYNC B1 ;  /* 0x0000000000017941 */ /* 0x000fea0003800000 */
.L_x_253:
[----:B0-----:R-:W2:Y:S01]  /*20d0*/  LDL R5, [R1] ;  /* 0x0000000001057983 */ /* 0x001ea20000100800 */
[----:B------:R-:W-:-:S04]  /*20e0*/  IADD3 R24, R24, 0x1, RZ ;  /* 0x0000000118187810 */ /* 0x000fc80007ffe0ff */
[----:B--2---:R-:W-:-:S13]  /*20f0*/  ISETP.GE.AND P0, PT, R24, R5, PT ;  /* 0x000000051800720c */ /* 0x004fda0003f06270 */
[----:B------:R-:W-:Y:S05]  /*2100*/  @!P0 BRA `(.L_x_265) ;  /* 0xfffff30000008947 */ /* 0x000fea000383ffff */
.L_x_252:
[----:B------:R-:W-:Y:S05]  /*2110*/  BSYNC B2 ;  /* 0x0000000000027941 */ /* 0x000fea0003800000 */
.L_x_251:
        /* <DEDUP_REMOVED lines=21> */
.L_x_266:
[----:B------:R-:W-:Y:S05]  /*2270*/  EXIT ;  /* 0x000000000000794d */ /* 0x000fea0003800000 */
        .weak           $__internal_18_$__cuda_sm20_div_s64
        .type           $__internal_18_$__cuda_sm20_div_s64,@function
        .size           $__internal_18_$__cuda_sm20_div_s64,($__internal_19_$__cuda_sm20_div_u64 - $__internal_18_$__cuda_sm20_div_s64)
$__internal_18_$__cuda_sm20_div_s64:
        /* <DEDUP_REMOVED lines=85> */
[----:B------:R-:W-:Y:S06]  /*27d0*/  RET.REL.NODEC R2 `(_ZN2at6native53_GLOBAL__N__069e5665_20_UpSampleNearest3d_cu_ab8a35b437upsample_nearest3d_backward_out_frameIN3c108BFloat16EfXadL_ZNS0_40nearest_neighbor_bw_compute_source_indexEfiiEEEEvPKT_mmmmmmmmPS5_fff) ;  /* 0xffffd82002007950 */ /* 0x000fec0003c3ffff */
        .weak           $__internal_19_$__cuda_sm20_div_u64
        .type           $__internal_19_$__cuda_sm20_div_u64,@function
        .size           $__internal_19_$__cuda_sm20_div_u64,($__internal_20_$__cuda_sm20_rem_u64 - $__internal_19_$__cuda_sm20_div_u64)
$__internal_19_$__cuda_sm20_div_u64:
        /* <DEDUP_REMOVED lines=68> */
[----:B------:R-:W-:Y:S06]  /*2c20*/  RET.REL.NODEC R4 `(_ZN2at6native53_GLOBAL__N__069e5665_20_UpSampleNearest3d_cu_ab8a35b437upsample_nearest3d_backward_out_frameIN3c108BFloat16EfXadL_ZNS0_40nearest_neighbor_bw_compute_source_indexEfiiEEEEvPKT_mmmmmmmmPS5_fff) ;  /* 0xffffd3d004007950 */ /* 0x000fec0003c3ffff */
        .weak           $__internal_20_$__cuda_sm20_rem_u64
        .type           $__internal_20_$__cuda_sm20_rem_u64,@function
        .size           $__internal_20_$__cuda_sm20_rem_u64,(.L_x_688 - $__internal_20_$__cuda_sm20_rem_u64)
$__internal_20_$__cuda_sm20_rem_u64:
        /* <DEDUP_REMOVED lines=61> */
[----:B------:R-:W-:Y:S06]  /*3000*/  RET.REL.NODEC R6 `(_ZN2at6native53_GLOBAL__N__069e5665_20_UpSampleNearest3d_cu_ab8a35b437upsample_nearest3d_backward_out_frameIN3c108BFloat16EfXadL_ZNS0_40nearest_neighbor_bw_compute_source_indexEfiiEEEEvPKT_mmmmmmmmPS5_fff) ;  /* 0xffffcff006007950 */ /* 0x000fec0003c3ffff */
.L_x_268:
        /* <DEDUP_REMOVED lines=15> */
.L_x_688:


//--------------------- .text._ZN2at6native53_GLOBAL__N__069e5665_20_UpSampleNearest3d_cu_ab8a35b437upsample_nearest3d_backward_out_frameIN3c104HalfEfXadL_ZNS0_40nearest_neighbor_bw_compute_source_indexEfiiEEEEvPKT_mmmmmmmmPS5_fff --------------------------
	.section	.text._ZN2at6native53_GLOBAL__N__069e5665_20_UpSampleNearest3d_cu_ab8a35b437upsample_nearest3d_backward_out_frameIN3c104HalfEfXadL_ZNS0_40nearest_neighbor_bw_compute_source_indexEfiiEEEEvPKT_mmmmmmmmPS5_fff,"ax",@progbits
	.sectioninfo	@"SHI_REGISTERS=32"
	.align	128
.text._ZN2at6native53_GLOBAL__N__069e5665_20_UpSampleNearest3d_cu_ab8a35b437upsample_nearest3d_backward_out_frameIN3c104HalfEfXadL_ZNS0_40nearest_neighbor_bw_compute_source_indexEfiiEEEEvPKT_mmmmmmmmPS5_fff:
        .type           _ZN2at6native53_GLOBAL__N__069e5665_20_UpSampleNearest3d_cu_ab8a35b437upsample_nearest3d_backward_out_frameIN3c104HalfEfXadL_ZNS0_40nearest_neighbor_bw_compute_source_indexEfiiEEEEvPKT_mmmmmmmmPS5_fff,@function
        .size           _ZN2at6native53_GLOBAL__N__069e5665_20_UpSampleNearest3d_cu_ab8a35b437upsample_nearest3d_backward_out_frameIN3c104HalfEfXadL_ZNS0_40nearest_neighbor_bw_compute_source_indexEfiiEEEEvPKT_mmmmmmmmPS5_fff,(.L_x_692 - _ZN2at6native53_GLOBAL__N__069e5665_20_UpSampleNearest3d_cu_ab8a35b437upsample_nearest3d_backward_out_frameIN3c104HalfEfXadL_ZNS0_40nearest_neighbor_bw_compute_source_indexEfiiEEEEvPKT_mmmmmmmmPS5_fff)
        .other          _ZN2at6native53_GLOBAL__N__069e5665_20_UpSampleNearest3d_cu_ab8a35b437upsample_nearest3d_backward_out_frameIN3c104HalfEfXadL_ZNS0_40nearest_neighbor_bw_compute_source_indexEfiiEEEEvPKT_mmmmmmmmPS5_fff,@"STO_CUDA_ENTRY STV_DEFAULT"
_ZN2at6native53_GLOBAL__N__069e5665_20_UpSampleNearest3d_cu_ab8a35b437upsample_nearest3d_backward_out_frameIN3c104HalfEfXadL_ZNS0_40nearest_neighbor_bw_compute_source_indexEfiiEEEEvPKT_mmmmmmmmPS5_fff:
        /* <DEDUP_REMOVED lines=45> */
[----:B------:R-:W-:Y:S05]  /*02d0*/  CALL.REL.NOINC `($__internal_21_$__cuda_sm20_div_s64) ;  /* 0x00001fa000007944 */ /* 0x000fea0003c00000 */
[----:B------:R-:W-:Y:S05]  /*02e0*/  BRA `(.L_x_271) ;  /* 0x0000014000007947 */ /* 0x000fea0003800000 */
.L_x_270:
        /* <DEDUP_REMOVED lines=20> */
.L_x_271:
[----:B------:R-:W-:Y:S05]  /*0430*/  BSYNC B0 ;  /* 0x0000000000007941 */ /* 0x000fea0003800000 */
.L_x_269:
        /* <DEDUP_REMOVED lines=8> */
[----:B------:R-:W-:Y:S05]  /*04c0*/  CALL.REL.NOINC `($__internal_23_$__cuda_sm20_rem_u64) ;  /* 0x0000276000007944 */ /* 0x000fea0003c00000 */
[----:B------:R0:W-:Y:S01]  /*04d0*/  STL [R1+0x14], R0 ;  /* 0x0000140001007387 */ /* 0x0001e20000100800 */
[----:B------:R-:W-:Y:S05]  /*04e0*/  BRA `(.L_x_274) ;  /* 0x0000012000007947 */ /* 0x000fea0003800000 */
.L_x_273:
        /* <DEDUP_REMOVED lines=18> */
.L_x_274:
[----:B------:R-:W-:Y:S05]  /*0610*/  BSYNC B0 ;  /* 0x0000000000007941 */ /* 0x000fea0003800000 */
.L_x_272:
        /* <DEDUP_REMOVED lines=10> */
[----:B0----5:R-:W-:Y:S05]  /*06c0*/  CALL.REL.NOINC `($__internal_22_$__cuda_sm20_div_u64) ;  /* 0x0000211000007944 */ /* 0x021fea0003c00000 */
[----:B------:R-:W-:Y:S02]  /*06d0*/  IMAD.MOV.U32 R6, RZ, RZ, R8 ;  /* 0x000000ffff067224 */ /* 0x000fe400078e0008 */
[----:B------:R-:W-:Y:S01]  /*06e0*/  IMAD.MOV.U32 R7, RZ, RZ, R9 ;  /* 0x000000ffff077224 */ /* 0x000fe200078e0009 */
[----:B------:R-:W-:Y:S05]  /*06f0*/  BRA `(.L_x_277) ;  /* 0x0000014000007947 */ /* 0x000fea0003800000 */
.L_x_276:
        /* <DEDUP_REMOVED lines=20> */
.L_x_277:
[----:B------:R-:W-:Y:S05]  /*0840*/  BSYNC B0 ;  /* 0x0000000000007941 */ /* 0x000fea0003800000 */
.L_x_275:
        /* <DEDUP_REMOVED lines=8> */
[----:B------:R-:W-:Y:S05]  /*08d0*/  CALL.REL.NOINC `($__internal_22_$__cuda_sm20_div_u64) ;  /* 0x00001f0000007944 */ /* 0x000fea0003c00000 */
[----:B------:R-:W-:Y:S05]  /*08e0*/  BRA `(.L_x_280) ;  /* 0x0000013000007947 */ /* 0x000fea0003800000 */
.L_x_279:
        /* <DEDUP_REMOVED lines=19> */
.L_x_280:
[----:B------:R-:W-:Y:S05]  /*0a20*/  BSYNC B0 ;  /* 0x0000000000007941 */ /* 0x000fea0003800000 */
.L_x_278:
        /* <DEDUP_REMOVED lines=8> */
[----:B------:R-:W-:Y:S05]  /*0ab0*/  CALL.REL.NOINC `($__internal_23_$__cuda_sm20_rem_u64) ;  /* 0x0000217000007944 */ /* 0x000fea0003c00000 */
[----:B------:R-:W-:Y:S05]  /*0ac0*/  BRA `(.L_x_283) ;  /* 0x0000011000007947 */ /* 0x000fea0003800000 */
.L_x_282:
        /* <DEDUP_REMOVED lines=17> */
.L_x_283:
[----:B------:R-:W-:Y:S05]  /*0be0*/  BSYNC B0 ;  /* 0x0000000000007941 */ /* 0x000fea0003800000 */
.L_x_281:
        /* <DEDUP_REMOVED lines=21> */
[----:B0----5:R-:W-:Y:S05]  /*0d40*/  CALL.REL.NOINC `($__internal_22_$__cuda_sm20_div_u64) ;  /* 0x00001a9000007944 */ /* 0x021fea0003c00000 */
[----:B------:R-:W2:Y:S01]  /*0d50*/  LDL R0, [R1+0x8] ;  /* 0x0000080001007983 */ /* 0x000ea20000100800 */
[----:B------:R-:W-:-:S04]  /*0d60*/  IMAD.MOV R4, RZ, RZ, -R8 ;  /* 0x000000ffff047224 */ /* 0x000fc800078e0a08 */
[----:B--2---:R-:W-:Y:S01]  /*0d70*/  IMAD R4, R4, c[0x0][0x1a0], R0 ;  /* 0x0000680004047a24 */ /* 0x004fe200078e0200 */
[----:B------:R-:W-:Y:S05]  /*0d80*/  BRA `(.L_x_286) ;  /* 0x0000016000007947 */ /* 0x000fea0003800000 */
.L_x_285:
[----:B0-----:R-:W2:Y:S01]  /*0d90*/  LDL R6, [R1+0x8] ;  /* 0x0000080001067983 */ /* 0x001ea20000100800 */
        /* <DEDUP_REMOVED lines=21> */
.L_x_286:
[----:B------:R-:W-:Y:S05]  /*0ef0*/  BSYNC B0 ;  /* 0x0000000000007941 */ /* 0x000fea0003800000 */
.L_x_284:
        /* <DEDUP_REMOVED lines=10> */
.L_x_288:
        /* <DEDUP_REMOVED lines=17> */
.L_x_289:
[----:B------:R-:W-:Y:S05]  /*10b0*/  BSYNC B0 ;  /* 0x0000000000007941 */ /* 0x000fea0003800000 */
.L_x_287:
        /* <DEDUP_REMOVED lines=23> */
[--C-:B------:R-:W-:Y:S01]  /*1230*/  IADD3 R3, -R3, -0x2, -R10.reuse ;  /* 0xfffffffe03037810 */ /* 0x100fe20007ffe90a */
[--C-:B------:R-:W-:Y:S01]  /*1240*/  IMAD.IADD R4, R0, 0x1, -R10.reuse ;  /* 0x0000000100047824 */ /* 0x100fe200078e0a0a */
[----:B------:R-:W-:Y:S02]  /*1250*/  SHF.R.S32.HI R11, RZ, 0x1f, R10 ;  /* 0x0000001fff0b7819 */ /* 0x000fe4000001140a */
[----:B------:R-:W-:Y:S02]  /*1260*/  ISETP.GE.U32.AND P1, PT, R3, 0x3, PT ;  /* 0x000000030300780c */ /* 0x000fe40003f26070 */
[----:B0-----:R-:W-:Y:S02]  /*1270*/  IMNMX R28, R2, c[0x0][0x180], PT ;  /* 0x00006000021c7a17 */ /* 0x001fe40003800200 */
[C---:B------:R-:W-:Y:S02]  /*1280*/  IADD3 R23, R10.reuse, 0x1, RZ ;  /* 0x000000010a177810 */ /* 0x040fe40007ffe0ff */
[----:B------:R-:W-:-:S02]  /*1290*/  IADD3 R21, R10, 0x2, RZ ;  /* 0x000000020a157810 */ /* 0x000fc40007ffe0ff */
[----:B------:R-:W-:Y:S02]  /*12a0*/  LOP3.LUT R4, R4, 0x3, RZ, 0xc0, !PT ;  /* 0x0000000304047812 */ /* 0x000fe400078ec0ff */
[----:B-1----:R-:W-:Y:S02]  /*12b0*/  IMNMX R2, R5, c[0x0][0x180], PT ;  /* 0x0000600005027a17 */ /* 0x002fe40003800200 */
[----:B--2---:R-:W-:-:S05]  /*12c0*/  SHF.R.S32.HI R3, RZ, 0x1f, R8 ;  /* 0x0000001fff037819 */ /* 0x004fca0000011408 */
[----:B------:R0:W-:Y:S02]  /*12d0*/  STL [R1+0x18], R3 ;  /* 0x0000180301007387 */ /* 0x0001e40000100800 */
[----:B0-----:R-:W-:Y:S02]  /*12e0*/  IADD3 R3, R10, 0x3, RZ ;  /* 0x000000030a037810 */ /* 0x001fe40007ffe0ff */
.L_x_306:
        /* <DEDUP_REMOVED lines=11> */
[----:B------:R-:W-:Y:S01]  /*13a0*/  MOV R24, R5 ;  /* 0x0000000500187202 */ /* 0x000fe20000000f00 */
[----:B------:R-:W-:Y:S01]  /*13b0*/  UIMAD UR5, UR5, UR10, URZ ;  /* 0x0000000a050572a4 */ /* 0x000fe2000f8e023f */
[----:B------:R-:W-:-:S03]  /*13c0*/  IMAD.MOV.U32 R22, RZ, RZ, RZ ;  /* 0x000000ffff167224 */ /* 0x000fc600078e00ff */
[----:B------:R-:W-:Y:S01]  /*13d0*/  UIMAD UR5, UR4, UR11, UR5 ;  /* 0x0000000b040572a4 */ /* 0x000fe2000f8e0205 */
[----:B--2---:R-:W-:-:S05]  /*13e0*/  IMAD.WIDE.U32 R26, R27, c[0x0][0x170], R6 ;  /* 0x00005c001b1a7a25 */ /* 0x004fca00078e0006 */
[----:B------:R-:W-:-:S05]  /*13f0*/  IADD3 R5, R27, UR5, RZ ;  /* 0x000000051b057c10 */ /* 0x000fca000fffe0ff */
[----:B------:R0:W-:Y:S02]  /*1400*/  STL [R1+0x4], R5 ;  /* 0x0000040501007387 */ /* 0x0001e40000100800 */
.L_x_304:
        /* <DEDUP_REMOVED lines=11> */
.L_x_303:
        /* <DEDUP_REMOVED lines=34> */
.L_x_297:
[----:B------:R-:W-:Y:S05]  /*16e0*/  BSYNC B3 ;  /* 0x0000000000037941 */ /* 0x000fea0003800000 */
.L_x_296:
        /* <DEDUP_REMOVED lines=8> */
.L_x_300:
        /* <DEDUP_REMOVED lines=77> */
.L_x_299:
[----:B------:R-:W-:Y:S05]  /*1c40*/  BSYNC B3 ;  /* 0x0000000000037941 */ /* 0x000fea0003800000 */
.L_x_298:
        /* <DEDUP_REMOVED lines=44> */
.L_x_302:
[----:B------:R-:W-:Y:S05]  /*1f10*/  BSYNC B3 ;  /* 0x0000000000037941 */ /* 0x000fea0003800000 */
.L_x_301:
        /* <DEDUP_REMOVED lines=22> */
.L_x_295:
[----:B------:R-:W-:Y:S05]  /*2080*/  BSYNC B0 ;  /* 0x0000000000007941 */ /* 0x000fea0003800000 */
.L_x_294:
[----:B------:R-:W-:-:S04]  /*2090*/  IADD3 R6, R6, 0x1, RZ ;  /* 0x0000000106067810 */ /* 0x000fc80007ffe0ff */
[----:B------:R-:W-:-:S13]  /*20a0*/  ISETP.GE.AND P0, PT, R6, R2, PT ;  /* 0x000000020600720c */ /* 0x000fda0003f06270 */
[----:B------:R-:W-:Y:S05]  /*20b0*/  @!P0 BRA `(.L_x_303) ;  /* 0xfffff40000008947 */ /* 0x000fea000383ffff */
.L_x_293:
[----:B------:R-:W-:Y:S05]  /*20c0*/  BSYNC B1 ;  /* 0x0000000000017941 */ /* 0x000fea0003800000 */
.L_x_292:
[----:B0-----:R-:W2:Y:S01]  /*20d0*/  LDL R5, [R1] ;  /* 0x0000000001057983 */ /* 0x001ea20000100800 */
[----:B------:R-:W-:-:S04]  /*20e0*/  IADD3 R24, R24, 0x1, RZ ;  /* 0x0000000118187810 */ /* 0x000fc80007ffe0ff */
[----:B--2---:R-:W-:-:S13]  /*20f0*/  ISETP.GE.AND P0, PT, R24, R5, PT ;  /* 0x000000051800720c */ /* 0x004fda0003f06270 */
[----:B------:R-:W-:Y:S05]  /*2100*/  @!P0 BRA `(.L_x_304) ;  /* 0xfffff30000008947 */ /* 0x000fea000383ffff */
.L_x_291:
[----:B------:R-:W-:Y:S05]  /*2110*/  BSYNC B2 ;  /* 0x0000000000027941 */ /* 0x000fea0003800000 */
.L_x_290:
        /* <DEDUP_REMOVED lines=21> */
.L_x_305:
[----:B------:R-:W-:Y:S05]  /*2270*/  EXIT ;  /* 0x000000000000794d */ /* 0x000fea0003800000 */
        .weak           $__internal_21_$__cuda_sm20_div_s64
        .type           $__internal_21_$__cuda_sm20_div_s64,@function
        .size           $__internal_21_$__cuda_sm20_div_s64,($__internal_22_$__cuda_sm20_div_u64 - $__internal_21_$__cuda_sm20_div_s64)
$__internal_21_$__cuda_sm20_div_s64:
        /* <DEDUP_REMOVED lines=85> */
[----:B------:R-:W-:Y:S06]  /*27d0*/  RET.REL.NODEC R2 `(_ZN2at6native53_GLOBAL__N__069e5665_20_UpSampleNearest3d_cu_ab8a35b437upsample_nearest3d_backward_out_frameIN3c104HalfEfXadL_ZNS0_40nearest_neighbor_bw_compute_source_indexEfiiEEEEvPKT_mmmmmmmmPS5_fff) ;  /* 0xffffd82002007950 */ /* 0x000fec0003c3ffff */
        .weak           $__internal_22_$__cuda_sm20_div_u64
        .type           $__internal_22_$__cuda_sm20_div_u64,@function
        .size           $__internal_22_$__cuda_sm20_div_u64,($__internal_23_$__cuda_sm20_rem_u64 - $__internal_22_$__cuda_sm20_div_u64)
$__internal_22_$__cuda_sm20_div_u64:
        /* <DEDUP_REMOVED lines=68> */
[----:B------:R-:W-:Y:S06]  /*2c20*/  RET.REL.NODEC R4 `(_ZN2at6native53_GLOBAL__N__069e5665_20_UpSampleNearest3d_cu_ab8a35b437upsample_nearest3d_backward_out_frameIN3c104HalfEfXadL_ZNS0_40nearest_neighbor_bw_compute_source_indexEfiiEEEEvPKT_mmmmmmmmPS5_fff) ;  /* 0xffffd3d004007950 */ /* 0x000fec0003c3ffff */
        .weak           $__internal_23_$__cuda_sm20_rem_u64
        .type           $__internal_23_$__cuda_sm20_rem_u64,@function
        .size           $__internal_23_$__cuda_sm20_rem_u64,(.L_x_692 - $__internal_23_$__cuda_sm20_rem_u64)
$__internal_23_$__cuda_sm20_rem_u64:
        /* <DEDUP_REMOVED lines=61> */
[----:B------:R-:W-:Y:S06]  /*3000*/  RET.REL.NODEC R6 `(_ZN2at6native53_GLOBAL__N__069e5665_20_UpSampleNearest3d_cu_ab8a35b437upsample_nearest3d_backward_out_frameIN3c104HalfEfXadL_ZNS0_40nearest_neighbor_bw_compute_source_indexEfiiEEEEvPKT_mmmmmmmmPS5_fff) ;  /* 0xffffcff006007950 */ /* 0x000fec0003c3ffff */
.L_x_307:
        /* <DEDUP_REMOVED lines=15> */
.L_x_692:


//--------------------- .text._ZN2at6native53_GLOBAL__N__069e5665_20_UpSampleNearest3d_cu_ab8a35b437upsample_nearest3d_backward_out_frameIffXadL_ZNS0_40nearest_neighbor_bw_compute_source_indexEfiiEEEEvPKT_mmmmmmmmPS3_fff --------------------------
	.section	.text._ZN2at6native53_GLOBAL__N__069e5665_20_UpSampleNearest3d_cu_ab8a35b437upsample_nearest3d_backward_out_frameIffXadL_ZNS0_40nearest_neighbor_bw_compute_source_indexEfiiEEEEvPKT_mmmmmmmmPS3_fff,"ax",@progbits
	.sectioninfo	@"SHI_REGISTERS=53"
	.align	128
.text._ZN2at6native53_GLOBAL__N__069e5665_20_UpSampleNearest3d_cu_ab8a35b437upsample_nearest3d_backward_out_frameIffXadL_ZNS0_40nearest_neighbor_bw_compute_source_indexEfiiEEEEvPKT_mmmmmmmmPS3_fff:
        .type           _ZN2at6native53_GLOBAL__N__069e5665_20_UpSampleNearest3d_cu_ab8a35b437upsample_nearest3d_backward_out_frameIffXadL_ZNS0_40nearest_neighbor_bw_compute_source_indexEfiiEEEEvPKT_mmmmmmmmPS3_fff,@function
        .size           _ZN2at6native53_GLOBAL__N__069e5665_20_UpSampleNearest3d_cu_ab8a35b437upsample_nearest3d_backward_out_frameIffXadL_ZNS0_40nearest_neighbor_bw_compute_source_indexEfiiEEEEvPKT_mmmmmmmmPS3_fff,(.L_x_696 - _ZN2at6native53_GLOBAL__N__069e5665_20_UpSampleNearest3d_cu_ab8a35b437upsample_nearest3d_backward_out_frameIffXadL_ZNS0_40nearest_neighbor_bw_compute_source_indexEfiiEEEEvPKT_mmmmmmmmPS3_fff)
        .other          _ZN2at6native53_GLOBAL__N__069e5665_20_UpSampleNearest3d_cu_ab8a35b437upsample_nearest3d_backward_out_frameIffXadL_ZNS0_40nearest_neighbor_bw_compute_source_indexEfiiEEEEvPKT_mmmmmmmmPS3_fff,@"STO_CUDA_ENTRY STV_DEFAULT"
_ZN2at6native53_GLOBAL__N__069e5665_20_UpSampleNearest3d_cu_ab8a35b437upsample_nearest3d_backward_out_frameIffXadL_ZNS0_40nearest_neighbor_bw_compute_source_indexEfiiEEEEvPKT_mmmmmmmmPS3_fff:
        /* <DEDUP_REMOVED lines=18> */
[----:B------:R-:W-:-:S03]  /*0120*/  ISETP.GE.U32.AND P0, PT, R16, R2, PT ;  /* 0x000000021000720c */ /* 0x000fc60003f06070 */
[----:B------:R-:W-:-:S05]  /*0130*/  IMAD.IADD R3, R3, 0x1, R5 ;  /* 0x0000000103037824 */ /* 0x000fca00078e0205 */
[----:B------:R-:W-:-:S13]  /*0140*/  ISETP.GE.U32.AND.EX P0, PT, R17, R3, PT, P0 ;  /* 0x000000031100720c */ /* 0x000fda0003f06100 */
[----:B------:R-:W-:Y:S05]  /*0150*/  @P0 EXIT ;  /* 0x000000000000094d */ /* 0x000fea0003800000 */
[----:B------:R-:W-:Y:S01]  /*0160*/  MOV R5, c[0x0][0x198] ;  /* 0x0000660000057a02 */ /* 0x000fe20000000f00 */
[C---:B------:R-:W-:Y:S01]  /*0170*/  IMAD R0, R7.reuse, c[0x0][0x19c], RZ ;  /* 0x0000670007007a24 */ /* 0x040fe200078e02ff */
[----:B------:R-:W-:Y:S01]  /*0180*/  BSSY B0, `(.L_x_308) ;  /* 0x0000024000007945 */ /* 0x000fe20003800000 */
[----:B------:R-:W-:-:S04]  /*0190*/  IMAD.WIDE.U32 R2, R7, c[0x0][0x198], RZ ;  /* 0x0000660007027a25 */ /* 0x000fc800078e00ff */
[----:B------:R-:W-:Y:S02]  /*01a0*/  IMAD R5, R5, c[0x0][0x194], R0 ;  /* 0x0000650005057a24 */ /* 0x000fe400078e0200 */
[----:B------:R-:W-:-:S04]  /*01b0*/  IMAD.WIDE.U32 R8, R2, c[0x0][0x1a0], RZ ;  /* 0x0000680002087a25 */ /* 0x000fc800078e00ff */
[----:B------:R-:W-:-:S04]  /*01c0*/  IMAD.IADD R0, R3, 0x1, R5 ;  /* 0x0000000103007824 */ /* 0x000fc800078e0205 */
[----:B------:R-:W-:-:S04]  /*01d0*/  IMAD R3, R0, c[0x0][0x1a0], RZ ;  /* 0x0000680000037a24 */ /* 0x000fc800078e02ff */
[----:B------:R-:W-:-:S04]  /*01e0*/  IMAD R3, R2, c[0x0][0x1a4], R3 ;  /* 0x0000690002037a24 */ /* 0x000fc800078e0203 */
[----:B------:R-:W-:-:S05]  /*01f0*/  IMAD.IADD R0, R9, 0x1, R3 ;  /* 0x0000000109007824 */ /* 0x000fca00078e0203 */
[----:B------:R-:W-:-:S04]  /*0200*/  LOP3.LUT R2, R17, R0, RZ, 0xfc, !PT ;  /* 0x0000000011027212 */ /* 0x000fc800078efcff */
[----:B------:R-:W-:-:S13]  /*0210*/  ISETP.NE.U32.AND P0, PT, R2, RZ, PT ;  /* 0x000000ff0200720c */ /* 0x000fda0003f05070 */
[----:B------:R-:W-:Y:S05]  /*0220*/  @!P0 BRA `(.L_x_309) ;  /* 0x0000005000008947 */ /* 0x000fea0003800000 */
[----:B------:R-:W-:Y:S02]  /*0230*/  MOV R4, 0x250 ;  /* 0x0000025000047802 */ /* 0x000fe40000000f00 */
[----:B------:R-:W-:Y:S05]  /*0240*/  CALL.REL.NOINC `($__internal_24_$__cuda_sm20_div_s64) ;  /* 0x00001c3000007944 */ /* 0x000fea0003c00000 */
[----:B------:R-:W-:Y:S01]  /*0250*/  IMAD.MOV.U32 R4, RZ, RZ, R2 ;  /* 0x000000ffff047224 */ /* 0x000fe200078e0002 */
[----:B------:R-:W-:Y:S01]  /*0260*/  MOV R5, R3 ;  /* 0x0000000300057202 */ /* 0x000fe20000000f00 */
[----:B------:R-:W-:Y:S05]  /*0270*/  BRA `(.L_x_310) ;  /* 0x0000014000007947 */ /* 0x000fea0003800000 */
.L_x_309:
        /* <DEDUP_REMOVED lines=20> */
.L_x_310:
[----:B------:R-:W-:Y:S05]  /*03c0*/  BSYNC B0 ;  /* 0x0000000000007941 */ /* 0x000fea0003800000 */
.L_x_308:
        /* <DEDUP_REMOVED lines=8> */
[----:B------:R-:W-:Y:S05]  /*0450*/  CALL.REL.NOINC `($__internal_26_$__cuda_sm20_rem_u64) ;  /* 0x000023a000007944 */ /* 0x000fea0003c00000 */
[----:B------:R-:W-:Y:S01]  /*0460*/  MOV R20, R3 ;  /* 0x0000000300147202 */ /* 0x000fe20000000f00 */
[----:B------:R-:W-:Y:S05]  /*0470*/  BRA `(.L_x_313) ;  /* 0x0000011000007947 */ /* 0x000fea0003800000 */
.L_x_312:
        /* <DEDUP_REMOVED lines=17> */
.L_x_313:
[----:B------:R-:W-:Y:S05]  /*0590*/  BSYNC B0 ;  /* 0x0000000000007941 */ /* 0x000fea0003800000 */
.L_x_311:
        /* <DEDUP_REMOVED lines=9> */
[----:B------:R-:W-:Y:S05]  /*0630*/  CALL.REL.NOINC `($__internal_25_$__cuda_sm20_div_u64) ;  /* 0x00001d7000007944 */ /* 0x000fea0003c00000 */
[----:B------:R-:W-:Y:S05]  /*0640*/  BRA `(.L_x_316) ;  /* 0x0000014000007947 */ /* 0x000fea0003800000 */
.L_x_315:
        /* <DEDUP_REMOVED lines=20> */
.L_x_316:
[----:B------:R-:W-:Y:S05]  /*0790*/  BSYNC B0 ;  /* 0x0000000000007941 */ /* 0x000fea0003800000 */
.L_x_314:
        /* <DEDUP_REMOVED lines=8> */
[----:B------:R-:W-:Y:S05]  /*0820*/  CALL.REL.NOINC `($__internal_25_$__cuda_sm20_div_u64) ;  /* 0x00001b8000007944 */ /* 0x000fea0003c00000 */
[----:B------:R-:W-:Y:S05]  /*0830*/  BRA `(.L_x_319) ;  /* 0x0000014000007947 */ /* 0x000fea0003800000 */
.L_x_318:
        /* <DEDUP_REMOVED lines=20> */
.L_x_319:
[----:B------:R-:W-:Y:S05]  /*0980*/  BSYNC B0 ;  /* 0x0000000000007941 */ /* 0x000fea0003800000 */
.L_x_317:
        /* <DEDUP_REMOVED lines=11> */
.L_x_321:
        /* <DEDUP_REMOVED lines=18> */
.L_x_322:
[----:B------:R-:W-:Y:S05]  /*0b60*/  BSYNC B0 ;  /* 0x0000000000007941 */ /* 0x000fea0003800000 */
.L_x_320:
        /* <DEDUP_REMOVED lines=18> */
[----:B------:R-:W-:Y:S05]  /*0c90*/  CALL.REL.NOINC `($__internal_25_$__cuda_sm20_div_u64) ;  /* 0x0000171000007944 */ /* 0x000fea0003c00000 */
[----:B------:R-:W-:-:S05]  /*0ca0*/  IADD3 R3, -R4, RZ, RZ ;  /* 0x000000ff04037210 */ /* 0x000fca0007ffe1ff */
[----:B------:R-:W-:Y:S01]  /*0cb0*/  IMAD R2, R3, c[0x0][0x1a0], R16 ;  /* 0x0000680003027a24 */ /* 0x000fe200078e0210 */
[----:B------:R-:W-:Y:S05]  /*0cc0*/  BRA `(.L_x_325) ;  /* 0x0000015000007947 */ /* 0x000fea0003800000 */
.L_x_324:
        /* <DEDUP_REMOVED lines=21> */
.L_x_325:
[----:B------:R-:W-:Y:S05]  /*0e20*/  BSYNC B0 ;  /* 0x0000000000007941 */ /* 0x000fea0003800000 */
.L_x_323:
        /* <DEDUP_REMOVED lines=9> */
[----:B------:R-:W-:Y:S05]  /*0ec0*/  BRA `(.L_x_328) ;  /* 0x0000011000007947 */ /* 0x000fea0003800000 */
.L_x_327:
        /* <DEDUP_REMOVED lines=17> */
.L_x_328:
[----:B------:R-:W-:Y:S05]  /*0fe0*/  BSYNC B0 ;  /* 0x0000000000007941 */ /* 0x000fea0003800000 */
.L_x_326:
[----:B------:R-:W-:-:S04]  /*0ff0*/  ISETP.NE.U32.AND P0, PT, RZ, c[0x0][0x168], PT ;  /* 0x00005a00ff007a0c */ /* 0x000fc80003f05070 */
[----:B------:R-:W-:-:S13]  /*1000*/  ISETP.NE.AND.EX P0, PT, RZ, c[0x0][0x16c], PT, P0 ;  /* 0x00005b00ff007a0c */ /* 0x000fda0003f05300 */
[----:B------:R-:W-:Y:S05]  /*1010*/  @!P0 EXIT ;  /* 0x000000000000894d */ /* 0x000fea0003800000 */
[----:B------:R-:W-:Y:S01]  /*1020*/  IADD3 R6, R2, 0x1, RZ ;  /* 0x0000000102067810 */ /* 0x000fe20007ffe0ff */
[----:B------:R-:W0:Y:S01]  /*1030*/  I2F R4, R3 ;  /* 0x0000000300047306 */ /* 0x000e220000201400 */
[----:B------:R-:W-:Y:S01]  /*1040*/  IADD3 R5, R3, 0x1, RZ ;  /* 0x0000000103057810 */ /* 0x000fe20007ffe0ff */
[----:B------:R-:W-:Y:S01]  /*1050*/  HFMA2.MMA R24, -RZ, RZ, 0, 0 ;  /* 0x00000000ff187435 */ /* 0x000fe200000001ff */
        /* <DEDUP_REMOVED lines=26> */
.L_x_344:
        /* <DEDUP_REMOVED lines=13> */
.L_x_343:
        /* <DEDUP_REMOVED lines=10> */
.L_x_342:
        /* <DEDUP_REMOVED lines=30> */
.L_x_336:
[----:B------:R-:W-:Y:S05]  /*1550*/  BSYNC B3 ;  /* 0x0000000000037941 */ /* 0x000fea0003800000 */
.L_x_335:
        /* <DEDUP_REMOVED lines=8> */
.L_x_339:
        /* <DEDUP_REMOVED lines=61> */
.L_x_338:
[----:B------:R-:W-:Y:S05]  /*19b0*/  BSYNC B3 ;  /* 0x0000000000037941 */ /* 0x000fea0003800000 */
.L_x_337:
        /* <DEDUP_REMOVED lines=36> */
.L_x_341:
[----:B------:R-:W-:Y:S05]  /*1c00*/  BSYNC B3 ;  /* 0x0000000000037941 */ /* 0x000fea0003800000 */
.L_x_340:
        /* <DEDUP_REMOVED lines=18> */
.L_x_334:
[----:B------:R-:W-:Y:S05]  /*1d30*/  BSYNC B0 ;  /* 0x0000000000007941 */ /* 0x000fea0003800000 */
.L_x_333:
[----:B------:R-:W-:-:S04]  /*1d40*/  IADD3 R34, R34, 0x1, RZ ;  /* 0x0000000122227810 */ /* 0x000fc80007ffe0ff */
[----:B------:R-:W-:-:S13]  /*1d50*/  ISETP.GE.AND P0, PT, R34, R27, PT ;  /* 0x0000001b2200720c */ /* 0x000fda0003f06270 */
[----:B------:R-:W-:Y:S05]  /*1d60*/  @!P0 BRA `(.L_x_342) ;  /* 0xfffff60000008947 */ /* 0x000fea000383ffff */
.L_x_332:
[----:B------:R-:W-:Y:S05]  /*1d70*/  BSYNC B1 ;  /* 0x0000000000017941 */ /* 0x000fea0003800000 */
.L_x_331:
[----:B------:R-:W-:-:S04]  /*1d80*/  IADD3 R31, R31, 0x1, RZ ;  /* 0x000000011f1f7810 */ /* 0x000fc80007ffe0ff */
[----:B------:R-:W-:-:S13]  /*1d90*/  ISETP.GE.AND P0, PT, R31, R18, PT ;  /* 0x000000121f00720c */ /* 0x000fda0003f06270 */
[----:B------:R-:W-:Y:S05]  /*1da0*/  @!P0 BRA `(.L_x_343) ;  /* 0xfffff52000008947 */ /* 0x000fea000383ffff */
.L_x_330:
[----:B------:R-:W-:Y:S05]  /*1db0*/  BSYNC B2 ;  /* 0x0000000000027941 */ /* 0x000fea0003800000 */
.L_x_329:
        /* <DEDUP_REMOVED lines=12> */
        .weak           $__internal_24_$__cuda_sm20_div_s64
        .type           $__internal_24_$__cuda_sm20_div_s64,@function
        .size           $__internal_24_$__cuda_sm20_div_s64,($__internal_25_$__cuda_sm20_div_u64 - $__internal_24_$__cuda_sm20_div_s64)
$__internal_24_$__cuda_sm20_div_s64:
        /* <DEDUP_REMOVED lines=82> */
[----:B------:R-:W-:Y:S06]  /*23a0*/  RET.REL.NODEC R4 `(_ZN2at6native53_GLOBAL__N__069e5665_20_UpSampleNearest3d_cu_ab8a35b437upsample_nearest3d_backward_out_frameIffXadL_ZNS0_40nearest_neighbor_bw_compute_source_indexEfiiEEEEvPKT_mmmmmmmmPS3_fff) ;  /* 0xffffdc5004007950 */ /* 0x000fec0003c3ffff */
        .weak           $__internal_25_$__cuda_sm20_div_u64
        .type           $__internal_25_$__cuda_sm20_div_u64,@function
        .size           $__internal_25_$__cuda_sm20_div_u64,($__internal_26_$__cuda_sm20_rem_u64 - $__internal_25_$__cuda_sm20_div_u64)
$__internal_25_$__cuda_sm20_div_u64:
        /* <DEDUP_REMOVED lines=68> */
[----:B------:R-:W-:Y:S06]  /*27f0*/  RET.REL.NODEC R2 `(_ZN2at6native53_GLOBAL__N__069e5665_20_UpSampleNearest3d_cu_ab8a35b437upsample_nearest3d_backward_out_frameIffXadL_ZNS0_40nearest_neighbor_bw_compute_source_indexEfiiEEEEvPKT_mmmmmmmmPS3_fff) ;  /* 0xffffd80002007950 */ /* 0x000fec0003c3ffff */
        .weak           $__internal_26_$__cuda_sm20_rem_u64
        .type           $__internal_26_$__cuda_sm20_rem_u64,@function
        .size           $__internal_26_$__cuda_sm20_rem_u64,(.L_x_696 - $__internal_26_$__cuda_sm20_rem_u64)
$__internal_26_$__cuda_sm20_rem_u64:
        /* <DEDUP_REMOVED lines=60> */
[----:B------:R-:W-:Y:S06]  /*2bc0*/  RET.REL.NODEC R4 `(_ZN2at6native53_GLOBAL__N__069e5665_20_UpSampleNearest3d_cu_ab8a35b437upsample_nearest3d_backward_out_frameIffXadL_ZNS0_40nearest_neighbor_bw_compute_source_indexEfiiEEEEvPKT_mmmmmmmmPS3_fff) ;  /* 0xffffd43004007950 */ /* 0x000fec0003c3ffff */
.L_x_345:
        /* <DEDUP_REMOVED lines=11> */
.L_x_696:


//--------------------- .text._ZN2at6native53_GLOBAL__N__069e5665_20_UpSampleNearest3d_cu_ab8a35b437upsample_nearest3d_backward_out_frameIddXadL_ZNS0_40nearest_neighbor_bw_compute_source_indexEfiiEEEEvPKT_mmmmmmmmPS3_fff --------------------------
	.section	.text._ZN2at6native53_GLOBAL__N__069e5665_20_UpSampleNearest3d_cu_ab8a35b437upsample_nearest3d_backward_out_frameIddXadL_ZNS0_40nearest_neighbor_bw_compute_source_indexEfiiEEEEvPKT_mmmmmmmmPS3_fff,"ax",@progbits
	.sectioninfo	@"SHI_REGISTERS=64"
	.align	128
.text._ZN2at6native53_GLOBAL__N__069e5665_20_UpSampleNearest3d_cu_ab8a35b437upsample_nearest3d_backward_out_frameIddXadL_ZNS0_40nearest_neighbor_bw_compute_source_indexEfiiEEEEvPKT_mmmmmmmmPS3_fff:
        .type           _ZN2at6native53_GLOBAL__N__069e5665_20_UpSampleNearest3d_cu_ab8a35b437upsample_nearest3d_backward_out_frameIddXadL_ZNS0_40nearest_neighbor_bw_compute_source_indexEfiiEEEEvPKT_mmmmmmmmPS3_fff,@function
        .size           _ZN2at6native53_GLOBAL__N__069e5665_20_UpSampleNearest3d_cu_ab8a35b437upsample_nearest3d_backward_out_frameIddXadL_ZNS0_40nearest_neighbor_bw_compute_source_indexEfiiEEEEvPKT_mmmmmmmmPS3_fff,(.L_x_700 - _ZN2at6native53_GLOBAL__N__069e5665_20_UpSampleNearest3d_cu_ab8a35b437upsample_nearest3d_backward_out_frameIddXadL_ZNS0_40nearest_neighbor_bw_compute_source_indexEfiiEEEEvPKT_mmmmmmmmPS3_fff)
        .other          _ZN2at6native53_GLOBAL__N__069e5665_20_UpSampleNearest3d_cu_ab8a35b437upsample_nearest3d_backward_out_frameIddXadL_ZNS0_40nearest_neighbor_bw_compute_source_indexEfiiEEEEvPKT_mmmmmmmmPS3_fff,@"STO_CUDA_ENTRY STV_DEFAULT"
_ZN2at6native53_GLOBAL__N__069e5665_20_UpSampleNearest3d_cu_ab8a35b437upsample_nearest3d_backward_out_frameIddXadL_ZNS0_40nearest_neighbor_bw_compute_source_indexEfiiEEEEvPKT_mmmmmmmmPS3_fff:
        /* <DEDUP_REMOVED lines=41> */
[----:B------:R-:W-:Y:S05]  /*0290*/  CALL.REL.NOINC `($__internal_27_$__cuda_sm20_div_s64) ;  /* 0x00001c3000007944 */ /* 0x000fea0003c00000 */
[----:B------:R-:W-:Y:S05]  /*02a0*/  BRA `(.L_x_348) ;  /* 0x0000013000007947 */ /* 0x000fea0003800000 */
.L_x_347:
        /* <DEDUP_REMOVED lines=19> */
.L_x_348:
[----:B------:R-:W-:Y:S05]  /*03e0*/  BSYNC B0 ;  /* 0x0000000000007941 */ /* 0x000fea0003800000 */
.L_x_346:
        /* <DEDUP_REMOVED lines=8> */
[----:B------:R-:W-:Y:S05]  /*0470*/  CALL.REL.NOINC `($__internal_29_$__cuda_sm20_rem_u64) ;  /* 0x000023e000007944 */ /* 0x000fea0003c00000 */
[----:B------:R-:W-:Y:S01]  /*0480*/  IMAD.MOV.U32 R0, RZ, RZ, R7 ;  /* 0x000000ffff007224 */ /* 0x000fe200078e0007 */
[----:B------:R-:W-:Y:S05]  /*0490*/  BRA `(.L_x_351) ;  /* 0x0000011000007947 */ /* 0x000fea0003800000 */
.L_x_350:
        /* <DEDUP_REMOVED lines=17> */
.L_x_351:
[----:B------:R-:W-:Y:S05]  /*05b0*/  BSYNC B0 ;  /* 0x0000000000007941 */ /* 0x000fea0003800000 */
.L_x_349:
        /* <DEDUP_REMOVED lines=9> */
[----:B------:R-:W-:Y:S05]  /*0650*/  CALL.REL.NOINC `($__internal_28_$__cuda_sm20_div_u64) ;  /* 0x00001db000007944 */ /* 0x000fea0003c00000 */
[----:B------:R-:W-:Y:S05]  /*0660*/  BRA `(.L_x_354) ;  /* 0x0000013000007947 */ /* 0x000fea0003800000 */
.L_x_353:
[----:B------:R-:W0:Y:S01]  /*0670*/  I2F.U32.RP R6, c[0x0][0x198] ;  /* 0x0000660000067b06 */ /* 0x000e220000209000 */
[----:B------:R-:W-:Y:S01]  /*0680*/  ISETP.NE.U32.AND P2, PT, RZ, c[0x0][0x198], PT ;  /* 0x00006600ff007a0c */ /* 0x000fe20003f45070 */
[----:B------:R-:W-:-:S06]  /*0690*/  HFMA2.MMA R9, -RZ, RZ, 0, 0 ;  /* 0x00000000ff097435 */ /* 0x000fcc00000001ff */
        /* <DEDUP_REMOVED lines=16> */
.L_x_354:
[----:B------:R-:W-:Y:S05]  /*07a0*/  BSYNC B0 ;  /* 0x0000000000007941 */ /* 0x000fea0003800000 */
.L_x_352:
        /* <DEDUP_REMOVED lines=8> */
[----:B------:R-:W-:Y:S05]  /*0830*/  CALL.REL.NOINC `($__internal_28_$__cuda_sm20_div_u64) ;  /* 0x00001bd000007944 */ /* 0x000fea0003c00000 */
[----:B------:R-:W-:Y:S05]  /*0840*/  BRA `(.L_x_357) ;  /* 0x0000014000007947 */ /* 0x000fea0003800000 */
.L_x_356:
        /* <DEDUP_REMOVED lines=20> */
.L_x_357:
[----:B------:R-:W-:Y:S05]  /*0990*/  BSYNC B0 ;  /* 0x0000000000007941 */ /* 0x000fea0003800000 */
.L_x_355:
        /* <DEDUP_REMOVED lines=8> */
[----:B------:R-:W-:Y:S05]  /*0a20*/  CALL.REL.NOINC `($__internal_29_$__cuda_sm20_rem_u64) ;  /* 0x00001e3000007944 */ /* 0x000fea0003c00000 */
[----:B------:R-:W-:Y:S01]  /*0a30*/  IMAD.MOV.U32 R6, RZ, RZ, R7 ;  /* 0x000000ffff067224 */ /* 0x000fe200078e0007 */
[----:B------:R-:W-:Y:S05]  /*0a40*/  BRA `(.L_x_360) ;  /* 0x0000011000007947 */ /* 0x000fea0003800000 */
.L_x_359:
        /* <DEDUP_REMOVED lines=17> */
.L_x_360:
[----:B------:R-:W-:Y:S05]  /*0b60*/  BSYNC B0 ;  /* 0x0000000000007941 */ /* 0x000fea0003800000 */
.L_x_358:
        /* <DEDUP_REMOVED lines=18> */
[----:B------:R-:W-:Y:S05]  /*0c90*/  CALL.REL.NOINC `($__internal_28_$__cuda_sm20_div_u64) ;  /* 0x0000177000007944 */ /* 0x000fea0003c00000 */
[----:B------:R-:W-:-:S05]  /*0ca0*/  IADD3 R7, -R8, RZ, RZ ;  /* 0x000000ff08077210 */ /* 0x000fca0007ffe1ff */
[----:B------:R-:W-:Y:S01]  /*0cb0*/  IMAD R6, R7, c[0x0][0x1a0], R2 ;  /* 0x0000680007067a24 */ /* 0x000fe200078e0202 */
[----:B------:R-:W-:Y:S05]  /*0cc0*/  BRA `(.L_x_363) ;  /* 0x0000015000007947 */ /* 0x000fea0003800000 */
.L_x_362:
        /* <DEDUP_REMOVED lines=21> */
.L_x_363:
[----:B------:R-:W-:Y:S05]  /*0e20*/  BSYNC B0 ;  /* 0x0000000000007941 */ /* 0x000fea0003800000 */
.L_x_361:
        /* <DEDUP_REMOVED lines=9> */
[----:B------:R-:W-:Y:S05]  /*0ec0*/  BRA `(.L_x_366) ;  /* 0x0000011000007947 */ /* 0x000fea0003800000 */
.L_x_365:
        /* <DEDUP_REMOVED lines=17> */
.L_x_366:
[----:B------:R-:W-:Y:S05]  /*0fe0*/  BSYNC B0 ;  /* 0x0000000000007941 */ /* 0x000fea0003800000 */
.L_x_364:
[----:B------:R-:W-:-:S04]  /*0ff0*/  ISETP.NE.U32.AND P0, PT, RZ, c[0x0][0x168], PT ;  /* 0x00005a00ff007a0c */ /* 0x000fc80003f05070 */
[----:B------:R-:W-:-:S13]  /*1000*/  ISETP.NE.AND.EX P0, PT, RZ, c[0x0][0x16c], PT, P0 ;  /* 0x00005b00ff007a0c */ /* 0x000fda0003f05300 */
[----:B------:R-:W-:Y:S05]  /*1010*/  @!P0 EXIT ;  /* 0x000000000000894d */ /* 0x000fea0003800000 */
[----:B------:R-:W-:Y:S01]  /*1020*/  IADD3 R11, R6, 0x1, RZ ;  /* 0x00000001060b7810 */ /* 0x000fe20007ffe0ff */
[----:B------:R-:W0:Y:S01]  /*1030*/  I2F R8, R7 ;  /* 0x0000000700087306 */ /* 0x000e220000201400 */
[----:B------:R-:W-:Y:S01]  /*1040*/  IADD3 R10, R7, 0x1, RZ ;  /* 0x00000001070a7810 */ /* 0x000fe20007ffe0ff */
[----:B------:R-:W-:Y:S02]  /*1050*/  UMOV UR4, URZ ;  /* 0x0000003f00047c82 */ /* 0x000fe40008000000 */
        /* <DEDUP_REMOVED lines=13> */
[----:B------:R2:W1:Y:S01]  /*1130*/  F2I.FTZ.CEIL.NTZ R8, R9 ;  /* 0x0000000900087305 */ /* 0x000462000021b100 */
[----:B0-----:R-:W-:-:S04]  /*1140*/  IMNMX R12, R14, c[0x0][0x188], PT ;  /* 0x000062000e0c7a17 */ /* 0x001fc80003800200 */
[--C-:B------:R-:W-:Y:S01]  /*1150*/  IADD3 R7, -R7, -0x2, -R12.reuse ;  /* 0xfffffffe07077810 */ /* 0x100fe20007ffe90c */
[--C-:B------:R-:W-:Y:S01]  /*1160*/  IMAD.IADD R53, R6, 0x1, -R12.reuse ;  /* 0x0000000106357824 */ /* 0x100fe200078e0a0c */
[----:B------:R-:W-:Y:S02]  /*1170*/  SHF.R.S32.HI R13, RZ, 0x1f, R12 ;  /* 0x0000001fff0d7819 */ /* 0x000fe4000001140c */
[----:B------:R-:W-:Y:S02]  /*1180*/  ISETP.GE.U32.AND P1, PT, R7, 0x3, PT ;  /* 0x000000030700780c */ /* 0x000fe40003f26070 */
[----:B--2---:R-:W-:Y:S02]  /*1190*/  IMNMX R9, R11, c[0x0][0x180], PT ;  /* 0x000060000b097a17 */ /* 0x004fe40003800200 */
[----:B------:R-:W-:Y:S02]  /*11a0*/  SHF.R.S32.HI R7, RZ, 0x1f, R0 ;  /* 0x0000001fff077819 */ /* 0x000fe40000011400 */
[----:B------:R-:W-:-:S02]  /*11b0*/  IADD3 R10, R12, 0x1, RZ ;  /* 0x000000010c0a7810 */ /* 0x000fc40007ffe0ff */
[----:B-1----:R-:W-:Y:S02]  /*11c0*/  IMNMX R8, R8, c[0x0][0x180], PT ;  /* 0x0000600008087a17 */ /* 0x002fe40003800200 */
[C---:B------:R-:W-:Y:S02]  /*11d0*/  IADD3 R11, R12.reuse, 0x2, RZ ;  /* 0x000000020c0b7810 */ /* 0x040fe40007ffe0ff */
[----:B------:R-:W-:Y:S02]  /*11e0*/  IADD3 R52, R12, 0x3, RZ ;  /* 0x000000030c347810 */ /* 0x000fe40007ffe0ff */
[----:B------:R-:W-:Y:S02]  /*11f0*/  LOP3.LUT R53, R53, 0x3, RZ, 0xc0, !PT ;  /* 0x0000000335357812 */ /* 0x000fe400078ec0ff */
.L_x_382:
        /* <DEDUP_REMOVED lines=15> */
.L_x_381:
[----:B------:R-:W-:Y:S01]  /*12f0*/  ISETP.GE.AND P0, PT, R8, R9, PT ;  /* 0x000000090800720c */ /* 0x000fe20003f06270 */
[----:B------:R-:W-:-:S12]  /*1300*/  BSSY B1, `(.L_x_369) ;  /* 0x00000a8000017945 */ /* 0x000fd80003800000 */
[----:B01----:R-:W-:Y:S05]  /*1310*/  @P0 BRA `(.L_x_370) ;  /* 0x00000a6000000947 */ /* 0x003fea0003800000 */
[----:B------:R-:W-:Y:S01]  /*1320*/  SHF.R.S32.HI R57, RZ, 0x1f, R56 ;  /* 0x0000001fff397819 */ /* 0x000fe20000011438 */
[----:B------:R-:W-:Y:S02]  /*1330*/  IMAD R17, R55, c[0x0][0x178], RZ ;  /* 0x00005e0037117a24 */ /* 0x000fe400078e02ff */
[----:B------:R-:W-:Y:S02]  /*1340*/  IMAD.MOV.U32 R58, RZ, RZ, R8 ;  /* 0x000000ffff3a7224 */ /* 0x000fe400078e0008 */
[C---:B------:R-:W-:Y:S02]  /*1350*/  IMAD R19, R14.reuse, c[0x0][0x17c], R17 ;  /* 0x00005f000e137a24 */ /* 0x040fe400078e0211 */
[----:B------:R-:W-:-:S04]  /*1360*/  IMAD.WIDE.U32 R16, R14, c[0x0][0x178], R56 ;  /* 0x00005e000e107a25 */ /* 0x000fc800078e0038 */
[----:B------:R-:W-:Y:S02]  /*1370*/  IMAD.IADD R57, R17, 0x1, R19 ;  /* 0x0000000111397824 */ /* 0x000fe400078e0213 */
.L_x_380:
[----:B------:R-:W-:Y:S01]  /*1380*/  ISETP.GT.AND P0, PT, R6, R12, PT ;  /* 0x0000000c0600720c */ /* 0x000fe20003f04270 */
[----:B------:R-:W-:-:S12]  /*1390*/  BSSY B0, `(.L_x_371) ;  /* 0x000009b000007945 */ /* 0x000fd80003800000 */
[----:B01----:R-:W-:Y:S05]  /*13a0*/  @!P0 BRA `(.L_x_372) ;  /* 0x0000099000008947 */ /* 0x003fea0003800000 */
        /* <DEDUP_REMOVED lines=27> */
.L_x_374:
[----:B------:R-:W-:Y:S05]  /*1560*/  BSYNC B3 ;  /* 0x0000000000037941 */ /* 0x000fea0003800000 */
.L_x_373:
        /* <DEDUP_REMOVED lines=8> */
.L_x_377:
        /* <DEDUP_REMOVED lines=14> */
[----:B------:R-:W-:-:S05]  /*16d0*/  IMAD.WIDE.U32 R22, R18, c[0x0][0x188], R22 ;  /* 0x0000620012167a25 */ /* 0x000fca00078e0016 */
[----:B------:R-:W-:Y:S02]  /*16e0*/  IADD3 R23, R31, R23, RZ ;  /* 0x000000171f177210 */ /* 0x000fe40007ffe0ff */
        /* <DEDUP_REMOVED lines=45> */
.L_x_376:
[----:B------:R-:W-:Y:S05]  /*19c0*/  BSYNC B3 ;  /* 0x0000000000037941 */ /* 0x000fea0003800000 */
.L_x_375:
        /* <DEDUP_REMOVED lines=16> */
[----:B------:R-:W3:Y:S01]  /*1ad0*/  LDG.E.64 R32, [R38.64+0x8] ;  /* 0x0000080c26207981 */ /* 0x000ee2000c1e1b00 */
[----:B------:R-:W-:Y:S01]  /*1ae0*/  IMAD.IADD R23, R25, 0x1, R23 ;  /* 0x0000000119177824 */ /* 0x000fe200078e0217 */
[C---:B------:R-:W-:Y:S02]  /*1af0*/  LEA R36, P0, R22.reuse, c[0x0][0x160], 0x3 ;  /* 0x0000580016247a11 */ /* 0x040fe400078018ff */
[----:B------:R-:W4:Y:S02]  /*1b00*/  LDG.E.64 R20, [R38.64+0x10] ;  /* 0x0000100c26147981 */ /* 0x000f24000c1e1b00 */
        /* <DEDUP_REMOVED lines=16> */
.L_x_379:
[----:B------:R-:W-:Y:S05]  /*1c10*/  BSYNC B3 ;  /* 0x0000000000037941 */ /* 0x000fea0003800000 */
.L_x_378:
        /* <DEDUP_REMOVED lines=18> */
.L_x_372:
[----:B------:R-:W-:Y:S05]  /*1d40*/  BSYNC B0 ;  /* 0x0000000000007941 */ /* 0x000fea0003800000 */
.L_x_371:
[----:B------:R-:W-:-:S04]  /*1d50*/  IADD3 R58, R58, 0x1, RZ ;  /* 0x000000013a3a7810 */ /* 0x000fc80007ffe0ff */
[----:B------:R-:W-:-:S13]  /*1d60*/  ISETP.GE.AND P0, PT, R58, R9, PT ;  /* 0x000000093a00720c */ /* 0x000fda0003f06270 */
[----:B------:R-:W-:Y:S05]  /*1d70*/  @!P0 BRA `(.L_x_380) ;  /* 0xfffff60000008947 */ /* 0x000fea000383ffff */
.L_x_370:
[----:B------:R-:W-:Y:S05]  /*1d80*/  BSYNC B1 ;  /* 0x0000000000017941 */ /* 0x000fea0003800000 */
.L_x_369:
[----:B------:R-:W-:-:S04]  /*1d90*/  IADD3 R56, R56, 0x1, RZ ;  /* 0x0000000138387810 */ /* 0x000fc80007ffe0ff */
[----:B------:R-:W-:-:S13]  /*1da0*/  ISETP.GE.AND P0, PT, R56, R5, PT ;  /* 0x000000053800720c */ /* 0x000fda0003f06270 */
[----:B------:R-:W-:Y:S05]  /*1db0*/  @!P0 BRA `(.L_x_381) ;  /* 0xfffff53000008947 */ /* 0x000fea000383ffff */
.L_x_368:
[----:B------:R-:W-:Y:S05]  /*1dc0*/  BSYNC B2 ;  /* 0x0000000000027941 */ /* 0x000fea0003800000 */
.L_x_367:
[C---:B------:R-:W-:Y:S01]  /*1dd0*/  LEA R14, P0, R2.reuse, c[0x0][0x1a8], 0x3 ;  /* 0x00006a00020e7a11 */ /* 0x040fe200078018ff */
[----:B------:R-:W-:Y:S01]  /*1de0*/  UIADD3 UR4, UR4, 0x1, URZ ;  /* 0x0000000104047890 */ /* 0x000fe2000fffe03f */
[----:B------:R-:W-:Y:S01]  /*1df0*/  MOV R17, UR6 ;  /* 0x0000000600117c02 */ /* 0x000fe20008000f00 */
[----:B------:R-:W-:Y:S01]  /*1e00*/  ULDC.64 UR10, c[0x0][0x168] ;  /* 0x00005a00000a7ab9 */ /* 0x000fe20000000a00 */
[--C-:B------:R-:W-:Y:S01]  /*1e10*/  LEA.HI.X R15, R2, c[0x0][0x1ac], R3.reuse, 0x3, P0 ;  /* 0x00006b00020f7a11 */ /* 0x100fe200000f1c03 */
[----:B------:R-:W-:Y:S02]  /*1e20*/  UISETP.GE.U32.AND UP0, UPT, UR4, UR10, UPT ;  /* 0x0000000a0400728c */ /* 0x000fe4000bf06070 */
[----:B------:R-:W-:Y:S02]  /*1e30*/  IMAD.WIDE.U32 R2, R17, c[0x0][0x170], R2 ;  /* 0x00005c0011027a25 */ /* 0x000fe400078e0002 */
[----:B------:R-:W-:Y:S01]  /*1e40*/  UISETP.GE.U32.AND.EX UP0, UPT, URZ, UR11, UPT, UP0 ;  /* 0x0000000b3f00728c */ /* 0x000fe2000bf06100 */
[----:B-1----:R1:W-:Y:S02]  /*1e50*/  STG.E.64 [R14.64], R50 ;  /* 0x000000320e007986 */ /* 0x0023e4000c101b0c */
[----:B------:R-:W-:-:S02]  /*1e60*/  ULDC.64 UR10, c[0x0][0x170] ;  /* 0x00005c00000a7ab9 */ /* 0x000fc40000000a00 */
[----:B------:R-:W-:Y:S01]  /*1e70*/  UIMAD UR5, UR8, UR10, URZ ;  /* 0x0000000a080572a4 */ /* 0x000fe2000f8e023f */
[----:B------:R-:W-:-:S03]  /*1e80*/  PLOP3.LUT P0, PT, PT, PT, UP0, 0x80, 0x0 ;  /* 0x000000000000781c */ /* 0x000fc60003f0f008 */
[----:B------:R-:W-:-:S06]  /*1e90*/  UIMAD UR5, UR6, UR11, UR5 ;  /* 0x0000000b060572a4 */ /* 0x000fcc000f8e0205 */
[----:B------:R-:W-:-:S04]  /*1ea0*/  IADD3 R3, R3, UR5, RZ ;  /* 0x0000000503037c10 */ /* 0x000fc8000fffe0ff */
[----:B-1----:R-:W-:Y:S05]  /*1eb0*/  @!P0 BRA `(.L_x_382) ;  /* 0xfffff34000008947 */ /* 0x002fea000383ffff */
[----:B------:R-:W-:Y:S05]  /*1ec0*/  EXIT ;  /* 0x000000000000794d */ /* 0x000fea0003800000 */
        .weak           $__internal_27_$__cuda_sm20_div_s64
        .type           $__internal_27_$__cuda_sm20_div_s64,@function
        .size           $__internal_27_$__cuda_sm20_div_s64,($__internal_28_$__cuda_sm20_div_u64 - $__internal_27_$__cuda_sm20_div_s64)
$__internal_27_$__cuda_sm20_div_s64:
        /* <DEDUP_REMOVED lines=28> */
[----:B------:R-:W-:Y:S01]  /*2090*/  IADD3 R5, P0, RZ, -R4, RZ ;  /* 0x80000004ff057210 */ /* 0x000fe20007f1e0ff */
[----:B------:R-:W-:Y:S02]  /*20a0*/  IMAD.X R10, RZ, RZ, ~R3, P4 ;  /* 0x000000ffff0a7224 */ /* 0x000fe400020e0e03 */
        /* <DEDUP_REMOVED lines=19> */
[----:B------:R-:W-:-:S03]  /*21e0*/  IMAD.WIDE.U32 R4, R7, UR4, RZ ;  /* 0x0000000407047c25 */ /* 0x000fc6000f8e00ff */
[----:B------:R-:W-:Y:S01]  /*21f0*/  IADD3.X R6, RZ, R6, RZ, P1, !PT ;  /* 0x00000006ff067210 */ /* 0x000fe20000ffe4ff */
[C---:B------:R-:W-:Y:S01]  /*2200*/  IMAD R5, R7.reuse, UR5, R5 ;  /* 0x0000000507057c24 */ /* 0x040fe2000f8e0205 */
[----:B------:R-:W-:Y:S02]  /*2210*/  IADD3 R11, P1, -R4, R11, RZ ;  /* 0x0000000b040b7210 */ /* 0x000fe40007f3e1ff */
[----:B------:R-:W-:Y:S01]  /*2220*/  IADD3 R4, P2, R7, 0x1, RZ ;  /* 0x0000000107047810 */ /* 0x000fe20007f5e0ff */
[----:B------:R-:W-:Y:S01]  /*2230*/  IMAD R5, R6, UR4, R5 ;  /* 0x0000000406057c24 */ /* 0x000fe2000f8e0205 */
[----:B------:R-:W-:-:S03]  /*2240*/  ISETP.GE.U32.AND P0, PT, R11, UR4, PT ;  /* 0x000000040b007c0c */ /* 0x000fc6000bf06070 */
        /* <DEDUP_REMOVED lines=27> */
[----:B------:R-:W-:Y:S06]  /*2400*/  RET.REL.NODEC R4 `(_ZN2at6native53_GLOBAL__N__069e5665_20_UpSampleNearest3d_cu_ab8a35b437upsample_nearest3d_backward_out_frameIddXadL_ZNS0_40nearest_neighbor_bw_compute_source_indexEfiiEEEEvPKT_mmmmmmmmPS3_fff) ;  /* 0xffffdbf004007950 */ /* 0x000fec0003c3ffff */
        .weak           $__internal_28_$__cuda_sm20_div_u64
        .type           $__internal_28_$__cuda_sm20_div_u64,@function
        .size           $__internal_28_$__cuda_sm20_div_u64,($__internal_29_$__cuda_sm20_rem_u64 - $__internal_28_$__cuda_sm20_div_u64)
$__internal_28_$__cuda_sm20_div_u64:
        /* <DEDUP_REMOVED lines=68> */
[----:B------:R-:W-:Y:S06]  /*2850*/  RET.REL.NODEC R6 `(_ZN2at6native53_GLOBAL__N__069e5665_20_UpSampleNearest3d_cu_ab8a35b437upsample_nearest3d_backward_out_frameIddXadL_ZNS0_40nearest_neighbor_bw_compute_source_indexEfiiEEEEvPKT_mmmmmmmmPS3_fff) ;  /* 0xffffd7a006007950 */ /* 0x000fec0003c3ffff */
        .weak           $__internal_29_$__cuda_sm20_rem_u64
        .type           $__internal_29_$__cuda_sm20_rem_u64,@function
        .size           $__internal_29_$__cuda_sm20_rem_u64,(.L_x_700 - $__internal_29_$__cuda_sm20_rem_u64)
$__internal_29_$__cuda_sm20_rem_u64:
        /* <DEDUP_REMOVED lines=60> */
[----:B------:R-:W-:Y:S06]  /*2c20*/  RET.REL.NODEC R8 `(_ZN2at6native53_GLOBAL__N__069e5665_20_UpSampleNearest3d_cu_ab8a35b437upsample_nearest3d_backward_out_frameIddXadL_ZNS0_40nearest_neighbor_bw_compute_source_indexEfiiEEEEvPKT_mmmmmmmmPS3_fff) ;  /* 0xffffd3d008007950 */ /* 0x000fec0003c3ffff */
.L_x_383:
        /* <DEDUP_REMOVED lines=13> */
.L_x_700:


//--------------------- .text._ZN2at6native53_GLOBAL__N__069e5665_20_UpSampleNearest3d_cu_ab8a35b428upsample_nearest3d_out_frameIhXadL_ZNS0_43nearest_neighbor_exact_compute_source_indexEfiiEEEEvPKT_mmmmmmmmPS3_fff --------------------------
	.section	.text._ZN2at6native53_GLOBAL__N__069e5665_20_UpSampleNearest3d_cu_ab8a35b428upsample_nearest3d_out_frameIhXadL_ZNS0_43nearest_neighbor_exact_compute_source_indexEfiiEEEEvPKT_mmmmmmmmPS3_fff,"ax",@progbits
	.sectioninfo	@"SHI_REGISTERS=32"
	.align	128
.text._ZN2at6native53_GLOBAL__N__069e5665_20_UpSampleNearest3d_cu_ab8a35b428upsample_nearest3d_out_frameIhXadL_ZNS0_43nearest_neighbor_exact_compute_source_indexEfiiEEEEvPKT_mmmmmmmmPS3_fff:
        .type           _ZN2at6native53_GLOBAL__N__069e5665_20_UpSampleNearest3d_cu_ab8a35b428upsample_nearest3d_out_frameIhXadL_ZNS0_43nearest_neighbor_exact_compute_source_indexEfiiEEEEvPKT_mmmmmmmmPS3_fff,@function
        .size           _ZN2at6native53_GLOBAL__N__069e5665_20_UpSampleNearest3d_cu_ab8a35b428upsample_nearest3d_out_frameIhXadL_ZNS0_43nearest_neighbor_exact_compute_source_indexEfiiEEEEvPKT_mmmmmmmmPS3_fff,(.L_x_704 - _ZN2at6native53_GLOBAL__N__069e5665_20_UpSampleNearest3d_cu_ab8a35b428upsample_nearest3d_out_frameIhXadL_ZNS0_43nearest_neighbor_exact_compute_source_indexEfiiEEEEvPKT_mmmmmmmmPS3_fff)
        .other          _ZN2at6native53_GLOBAL__N__069e5665_20_UpSampleNearest3d_cu_ab8a35b428upsample_nearest3d_out_frameIhXadL_ZNS0_43nearest_neighbor_exact_compute_source_indexEfiiEEEEvPKT_mmmmmmmmPS3_fff,@"STO_CUDA_ENTRY STV_DEFAULT"
_ZN2at6native53_GLOBAL__N__069e5665_20_UpSampleNearest3d_cu_ab8a35b428upsample_nearest3d_out_frameIhXadL_ZNS0_43nearest_neighbor_exact_compute_source_indexEfiiEEEEvPKT_mmmmmmmmPS3_fff:
[----:B------:R-:W-:Y:S02]  /*0000*/  MOV R1, c[0x0][0x28] ;  /* 0x00000a0000017a02 */ /* 0x000fe40000000f00 */
[----:B------:R-:W-:Y:S01]  /*0010*/  IMAD.MOV.U32 R2, RZ, RZ, c[0x0][0x170] ;  /* 0x00005c00ff027624 */ /* 0x000fe200078e00ff */
[----:B------:R-:W-:Y:S01]  /*0020*/  MOV R7, c[0x0][0x190] ;  /* 0x0000640000077a02 */ /* 0x000fe20000000f00 */
[----:B------:R-:W0:Y:S01]  /*0030*/  S2R R16, SR_TID.X ;  /* 0x0000000000107919 */ /* 0x000e220000002100 */
[----:B------:R-:W-:Y:S02]  /*0040*/  IMAD.MOV.U32 R17, RZ, RZ, RZ ;  /* 0x000000ffff117224 */ /* 0x000fe400078e00ff */
[C---:B------:R-:W-:Y:S02]  /*0050*/  IMAD R0, R2.reuse, c[0x0][0x194], RZ ;  /* 0x0000650002007a24 */ /* 0x040fe400078e02ff */
[----:B------:R-:W-:-:S04]  /*0060*/  IMAD.WIDE.U32 R2, R2, c[0x0][0x190], RZ ;  /* 0x0000640002027a25 */ /* 0x000fc800078e00ff */
[----:B------:R-:W-:Y:S02]  /*0070*/  IMAD R5, R7, c[0x0][0x174], R0 ;  /* 0x00005d0007057a24 */ /* 0x000fe400078e0200 */
[----:B------:R-:W0:Y:S02]  /*0080*/  S2R R0, SR_CTAID.X ;  /* 0x0000000000007919 */ /* 0x000e240000002500 */
[----:B------:R-:W-:-:S04]  /*0090*/  IMAD.IADD R3, R3, 0x1, R5 ;  /* 0x0000000103037824 */ /* 0x000fc800078e0205 */
[----:B------:R-:W-:-:S04]  /*00a0*/  IMAD R3, R3, c[0x0][0x198], RZ ;  /* 0x0000660003037a24 */ /* 0x000fc800078e02ff */
[C---:B------:R-:W-:Y:S02]  /*00b0*/  IMAD R5, R2.reuse, c[0x0][0x19c], R3 ;  /* 0x0000670002057a24 */ /* 0x040fe400078e0203 */
[----:B------:R-:W-:-:S05]  /*00c0*/  IMAD.WIDE.U32 R2, R2, c[0x0][0x198], RZ ;  /* 0x0000660002027a25 */ /* 0x000fca00078e00ff */
[----:B------:R-:W-:Y:S01]  /*00d0*/  IADD3 R3, R3, R5, RZ ;  /* 0x0000000503037210 */ /* 0x000fe20007ffe0ff */
[----:B------:R-:W-:-:S04]  /*00e0*/  IMAD.WIDE.U32 R4, R2, c[0x0][0x1a0], RZ ;  /* 0x0000680002047a25 */ /* 0x000fc800078e00ff */
[----:B------:R-:W-:Y:S02]  /*00f0*/  IMAD R3, R3, c[0x0][0x1a0], RZ ;  /* 0x0000680003037a24 */ /* 0x000fe400078e02ff */
[----:B0-----:R-:W-:-:S04]  /*0100*/  IMAD.WIDE.U32 R8, R0, c[0x0][0x0], R16 ;  /* 0x0000000000087a25 */ /* 0x001fc800078e0010 */
[----:B------:R-:W-:Y:S01]  /*0110*/  IMAD R3, R2, c[0x0][0x1a4], R3 ;  /* 0x0000690002037a24 */ /* 0x000fe200078e0203 */
[----:B------:R-:W-:-:S04]  /*0120*/  ISETP.GE.U32.AND P0, PT, R8, R4, PT ;  /* 0x000000040800720c */ /* 0x000fc80003f06070 */
[----:B------:R-:W-:-:S04]  /*0130*/  IADD3 R5, R5, R3, RZ ;  /* 0x0000000305057210 */ /* 0x000fc80007ffe0ff */
[----:B------:R-:W-:-:S13]  /*0140*/  ISETP.GE.U32.AND.EX P0, PT, R9, R5, PT, P0 ;  /* 0x000000050900720c */ /* 0x000fda0003f06100 */
[----:B------:R-:W-:Y:S05]  /*0150*/  @P0 EXIT ;  /* 0x000000000000094d */ /* 0x000fea0003800000 */
[----:B------:R-:W-:Y:S01]  /*0160*/  IMAD.MOV.U32 R5, RZ, RZ, c[0x0][0x198] ;  /* 0x00006600ff057624 */ /* 0x000fe200078e00ff */
[----:B------:R-:W-:Y:S01]  /*0170*/  BSSY B0, `(.L_x_384) ;  /* 0x0000023000007945 */ /* 0x000fe20003800000 */
[C---:B------:R-:W-:Y:S01]  /*0180*/  IMAD R4, R7.reuse, c[0x0][0x19c], RZ ;  /* 0x0000670007047a24 */ /* 0x040fe200078e02ff */
[----:B------:R-:W-:Y:S01]  /*0190*/  MOV R10, R8 ;  /* 0x00000008000a7202 */ /* 0x000fe20000000f00 */
[----:B------:R-:W-:-:S04]  /*01a0*/  IMAD.WIDE.U32 R2, R7, c[0x0][0x198], RZ ;  /* 0x0000660007027a25 */ /* 0x000fc800078e00ff */
[----:B------:R-:W-:Y:S02]  /*01b0*/  IMAD R5, R5, c[0x0][0x194], R4 ;  /* 0x0000650005057a24 */ /* 0x000fe400078e0204 */
[----:B------:R-:W-:-:S03]  /*01c0*/  IMAD.WIDE.U32 R12, R2, c[0x0][0x1a0], RZ ;  /* 0x00006800020c7a25 */ /* 0x000fc600078e00ff */
[----:B------:R-:W-:-:S05]  /*01d0*/  IADD3 R3, R3, R5, RZ ;  /* 0x0000000503037210 */ /* 0x000fca0007ffe0ff */
[----:B------:R-:W-:-:S04]  /*01e0*/  IMAD R3, R3, c[0x0][0x1a0], RZ ;  /* 0x0000680003037a24 */ /* 0x000fc800078e02ff */
[----:B------:R-:W-:-:S04]  /*01f0*/  IMAD R3, R2, c[0x0][0x1a4], R3 ;  /* 0x0000690002037a24 */ /* 0x000fc800078e0203 */
[----:B------:R-:W-:-:S05]  /*0200*/  IMAD.IADD R2, R13, 0x1, R3 ;  /* 0x000000010d027824 */ /* 0x000fca00078e0203 */
[----:B------:R-:W-:-:S04]  /*0210*/  LOP3.LUT R3, R9, R2, RZ, 0xfc, !PT ;  /* 0x0000000209037212 */ /* 0x000fc800078efcff */
[----:B------:R-:W-:-:S13]  /*0220*/  ISETP.NE.U32.AND P0, PT, R3, RZ, PT ;  /* 0x000000ff0300720c */ /* 0x000fda0003f05070 */
[----:B------:R-:W-:Y:S05]  /*0230*/  @!P0 BRA `(.L_x_385) ;  /* 0x0000003000008947 */ /* 0x000fea0003800000 */
[----:B------:R-:W-:Y:S02]  /*0240*/  MOV R6, 0x260 ;  /* 0x0000026000067802 */ /* 0x000fe40000000f00 */
[----:B------:R-:W-:Y:S05]  /*0250*/  CALL.REL.NOINC `($__internal_30_$__cuda_sm20_div_s64) ;  /* 0x0000296000007944 */ /* 0x000fea0003c00000 */
[----:B------:R-:W-:Y:S05]  /*0260*/  BRA `(.L_x_386) ;  /* 0x0000013000007947 */ /* 0x000fea0003800000 */
.L_x_385:
[----:B------:R-:W0:Y:S01]  /*0270*/  I2F.U32.RP R3, R12 ;  /* 0x0000000c00037306 */ /* 0x000e220000209000 */
[----:B------:R-:W-:Y:S01]  /*0280*/  ISETP.NE.U32.AND P2, PT, R12, RZ, PT ;  /* 0x000000ff0c00720c */ /* 0x000fe20003f45070 */
[----:B------:R-:W-:-:S06]  /*0290*/  IMAD.MOV.U32 R21, RZ, RZ, RZ ;  /* 0x000000ffff157224 */ /* 0x000fcc00078e00ff */
[----:B0-----:R-:W0:Y:S02]  /*02a0*/  MUFU.RCP R3, R3 ;  /* 0x0000000300037308 */ /* 0x001e240000001000 */
[----:B0-----:R-:W-:-:S06]  /*02b0*/  IADD3 R4, R3, 0xffffffe, RZ ;  /* 0x0ffffffe03047810 */ /* 0x001fcc0007ffe0ff */
[----:B------:R0:W1:Y:S02]  /*02c0*/  F2I.FTZ.U32.TRUNC.NTZ R5, R4 ;  /* 0x0000000400057305 */ /* 0x000064000021f000 */
[----:B0-----:R-:W-:Y:S01]  /*02d0*/  HFMA2.MMA R4, -RZ, RZ, 0, 0 ;  /* 0x00000000ff047435 */ /* 0x001fe200000001ff */
[----:B-1----:R-:W-:-:S04]  /*02e0*/  IMAD.MOV R7, RZ, RZ, -R5 ;  /* 0x000000ffff077224 */ /* 0x002fc800078e0a05 */
[----:B------:R-:W-:-:S05]  /*02f0*/  IMAD R7, R7, R12, RZ ;  /* 0x0000000c07077224 */ /* 0x000fca00078e02ff */
[----:B------:R-:W-:-:S06]  /*0300*/  IMAD.HI.U32 R5, R5, R7, R4 ;  /* 0x0000000705057227 */ /* 0x000fcc00078e0004 */
[----:B------:R-:W-:-:S04]  /*0310*/  IMAD.HI.U32 R20, R5, R10, RZ ;  /* 0x0000000a05147227 */ /* 0x000fc800078e00ff */
[----:B------:R-:W-:-:S04]  /*0320*/  IMAD.MOV R5, RZ, RZ, -R20 ;  /* 0x000000ffff057224 */ /* 0x000fc800078e0a14 */
[----:B------:R-:W-:-:S05]  /*0330*/  IMAD R5, R12, R5, R10 ;  /* 0x000000050c057224 */ /* 0x000fca00078e020a */
[----:B------:R-:W-:-:S13]  /*0340*/  ISETP.GE.U32.AND P0, PT, R5, R12, PT ;  /* 0x0000000c0500720c */ /* 0x000fda0003f06070 */
[-C--:B------:R-:W-:Y:S02]  /*0350*/  @P0 IADD3 R5, R5, -R12.reuse, RZ ;  /* 0x8000000c05050210 */ /* 0x080fe40007ffe0ff */
[----:B------:R-:W-:Y:S02]  /*0360*/  @P0 IADD3 R20, R20, 0x1, RZ ;  /* 0x0000000114140810 */ /* 0x000fe40007ffe0ff */
[----:B------:R-:W-:-:S13]  /*0370*/  ISETP.GE.U32.AND P1, PT, R5, R12, PT ;  /* 0x0000000c0500720c */ /* 0x000fda0003f26070 */
[----:B------:R-:W-:Y:S02]  /*0380*/  @P1 IADD3 R20, R20, 0x1, RZ ;  /* 0x0000000114141810 */ /* 0x000fe40007ffe0ff */
[----:B------:R-:W-:Y:S02]  /*0390*/  @!P2 LOP3.LUT R20, RZ, R12, RZ, 0x33, !PT ;  /* 0x0000000cff14a212 */ /* 0x000fe400078e33ff */
.L_x_386:
[----:B------:R-:W-:Y:S05]  /*03a0*/  BSYNC B0 ;  /* 0x0000000000007941 */ /* 0x000fea0003800000 */
.L_x_384:
[----:B------:R-:W-:Y:S01]  /*03b0*/  LOP3.LUT R3, R21, c[0x0][0x174], RZ, 0xfc, !PT ;  /* 0x00005d0015037a12 */ /* 0x000fe200078efcff */
[----:B------:R-:W-:Y:S03]  /*03c0*/  BSSY B0, `(.L_x_387) ;  /* 0x000001b000007945 */ /* 0x000fe60003800000 */
[----:B------:R-:W-:-:S13]  /*03d0*/  ISETP.NE.U32.AND P0, PT, R3, RZ, PT ;  /* 0x000000ff0300720c */ /* 0x000fda0003f05070 */
[----:B------:R-:W-:Y:S05]  /*03e0*/  @!P0 BRA `(.L_x_388) ;  /* 0x0000007000008947 */ /* 0x000fea0003800000 */
[----:B------:R-:W-:Y:S01]  /*03f0*/  MOV R8, R20 ;  /* 0x0000001400087202 */ /* 0x000fe20000000f00 */
[----:B------:R-:W-:Y:S01]  /*0400*/  IMAD.MOV.U32 R6, RZ, RZ, c[0x0][0x170] ;  /* 0x00005c00ff067624 */ /* 0x000fe200078e00ff */
[----:B------:R-:W-:Y:S02]  /*0410*/  MOV R11, c[0x0][0x174] ;  /* 0x00005d00000b7a02 */ /* 0x000fe40000000f00 */
[----:B------:R-:W-:Y:S02]  /*0420*/  MOV R4, 0x440 ;  /* 0x0000044000047802 */ /* 0x000fe40000000f00 */
[----:B------:R-:W-:Y:S05]  /*0430*/  CALL.REL.NOINC `($__internal_32_$__cuda_sm20_rem_u64) ;  /* 0x0000311000007944 */ /* 0x000fea0003c00000 */
[----:B------:R-:W-:Y:S01]  /*0440*/  IMAD.MOV.U32 R7, RZ, RZ, R6 ;  /* 0x000000ffff077224 */ /* 0x000fe200078e0006 */
[----:B------:R-:W-:Y:S05]  /*0450*/  BRA `(.L_x_389) ;  /* 0x0000011000007947 */ /* 0x000fea0003800000 */
.L_x_388:
        /* <DEDUP_REMOVED lines=17> */
.L_x_389:
[----:B------:R-:W-:Y:S05]  /*0570*/  BSYNC B0 ;  /* 0x0000000000007941 */ /* 0x000fea0003800000 */
.L_x_387:
[----:B------:R-:W-:Y:S01]  /*0580*/  LOP3.LUT R3, R9, c[0x0][0x19c], RZ, 0xfc, !PT ;  /* 0x0000670009037a12 */ /* 0x000fe200078efcff */
[----:B------:R-:W-:Y:S03]  /*0590*/  BSSY B0, `(.L_x_390) ;  /* 0x000001d000007945 */ /* 0x000fe60003800000 */
[----:B------:R-:W-:-:S13]  /*05a0*/  ISETP.NE.U32.AND P0, PT, R3, RZ, PT ;  /* 0x000000ff0300720c */ /* 0x000fda0003f05070 */
[----:B------:R-:W-:Y:S05]  /*05b0*/  @!P0 BRA `(.L_x_391) ;  /* 0x0000007000008947 */ /* 0x000fea0003800000 */
[----:B------:R-:W-:Y:S01]  /*05c0*/  IMAD.MOV.U32 R8, RZ, RZ, R10 ;  /* 0x000000ffff087224 */ /* 0x000fe200078e000a */
[----:B------:R-:W-:Y:S01]  /*05d0*/  MOV R21, R9 ;  /* 0x0000000900157202 */ /* 0x000fe20000000f00 */
[----:B------:R-:W-:Y:S01]  /*05e0*/  IMAD.MOV.U32 R19, RZ, RZ, c[0x0][0x198] ;  /* 0x00006600ff137624 */ /* 0x000fe200078e00ff */
[----:B------:R-:W-:Y:S02]  /*05f0*/  MOV R11, c[0x0][0x19c] ;  /* 0x00006700000b7a02 */ /* 0x000fe40000000f00 */
[----:B------:R-:W-:Y:S02]  /*0600*/  MOV R6, 0x620 ;  /* 0x0000062000067802 */ /* 0x000fe40000000f00 */
[----:B------:R-:W-:Y:S05]  /*0610*/  CALL.REL.NOINC `($__internal_31_$__cuda_sm20_div_u64) ;  /* 0x00002ad000007944 */ /* 0x000fea0003c00000 */
[----:B------:R-:W-:Y:S05]  /*0620*/  BRA `(.L_x_392) ;  /* 0x0000013000007947 */ /* 0x000fea0003800000 */
.L_x_391:
[----:B------:R-:W0:Y:S01]  /*0630*/  I2F.U32.RP R3, c[0x0][0x198] ;  /* 0x0000660000037b06 */ /* 0x000e220000209000 */
[----:B------:R-:W-:Y:S02]  /*0640*/  ISETP.NE.U32.AND P2, PT, RZ, c[0x0][0x198], PT ;  /* 0x00006600ff007a0c */ /* 0x000fe40003f45070 */
[----:B------:R-:W-:-:S05]  /*0650*/  MOV R21, RZ ;  /* 0x000000ff00157202 */ /* 0x000fca0000000f00 */
        /* <DEDUP_REMOVED lines=16> */
.L_x_392:
[----:B------:R-:W-:Y:S05]  /*0760*/  BSYNC B0 ;  /* 0x0000000000007941 */ /* 0x000fea0003800000 */
.L_x_390:
        /* <DEDUP_REMOVED lines=8> */
[----:B------:R-:W-:Y:S05]  /*07f0*/  CALL.REL.NOINC `($__internal_31_$__cuda_sm20_div_u64) ;  /* 0x000028f000007944 */ /* 0x000fea0003c00000 */
[----:B------:R-:W-:Y:S05]  /*0800*/  BRA `(.L_x_395) ;  /* 0x0000014000007947 */ /* 0x000fea0003800000 */
.L_x_394:
[----:B------:R-:W0:Y:S01]  /*0810*/  I2F.U32.RP R3, c[0x0][0x1a0] ;  /* 0x0000680000037b06 */ /* 0x000e220000209000 */
[----:B------:R-:W-:Y:S01]  /*0820*/  ISETP.NE.U32.AND P2, PT, RZ, c[0x0][0x1a0], PT ;  /* 0x00006800ff007a0c */ /* 0x000fe20003f45070 */
[----:B------:R-:W-:-:S06]  /*0830*/  HFMA2.MMA R21, -RZ, RZ, 0, 0 ;  /* 0x00000000ff157435 */ /* 0x000fcc00000001ff */
        /* <DEDUP_REMOVED lines=17> */
.L_x_395:
[----:B------:R-:W-:Y:S05]  /*0950*/  BSYNC B0 ;  /* 0x0000000000007941 */ /* 0x000fea0003800000 */
.L_x_393:
        /* <DEDUP_REMOVED lines=8> */
[----:B------:R-:W-:Y:S05]  /*09e0*/  CALL.REL.NOINC `($__internal_32_$__cuda_sm20_rem_u64) ;  /* 0x00002b6000007944 */ /* 0x000fea0003c00000 */
[----:B------:R-:W-:Y:S01]  /*09f0*/  MOV R3, R6 ;  /* 0x0000000600037202 */ /* 0x000fe20000000f00 */
[----:B------:R-:W-:Y:S05]  /*0a00*/  BRA `(.L_x_398) ;  /* 0x0000011000007947 */ /* 0x000fea0003800000 */
.L_x_397:
        /* <DEDUP_REMOVED lines=17> */
.L_x_398:
[----:B------:R-:W-:Y:S05]  /*0b20*/  BSYNC B0 ;  /* 0x0000000000007941 */ /* 0x000fea0003800000 */
.L_x_396:
[----:B------:R-:W-:Y:S01]  /*0b30*/  LOP3.LUT R4, R9, c[0x0][0x1a4], RZ, 0xfc, !PT ;  /* 0x0000690009047a12 */ /* 0x000fe200078efcff */
[----:B------:R-:W-:Y:S03]  /*0b40*/  BSSY B0, `(.L_x_399) ;  /* 0x0000021000007945 */ /* 0x000fe60003800000 */
[----:B------:R-:W-:-:S13]  /*0b50*/  ISETP.NE.U32.AND P0, PT, R4, RZ, PT ;  /* 0x000000ff0400720c */ /* 0x000fda0003f05070 */
[----:B------:R-:W-:Y:S05]  /*0b60*/  @!P0 BRA `(.L_x_400) ;  /* 0x0000009000008947 */ /* 0x000fea0003800000 */
[----:B------:R-:W-:Y:S01]  /*0b70*/  MOV R8, R10 ;  /* 0x0000000a00087202 */ /* 0x000fe20000000f00 */
[----:B------:R-:W-:Y:S01]  /*0b80*/  IMAD.MOV.U32 R21, RZ, RZ, R9 ;  /* 0x000000ffff157224 */ /* 0x000fe200078e0009 */
[----:B------:R-:W-:Y:S01]  /*0b90*/  MOV R19, c[0x0][0x1a0] ;  /* 0x0000680000137a02 */ /* 0x000fe20000000f00 */
[----:B------:R-:W-:Y:S01]  /*0ba0*/  IMAD.MOV.U32 R11, RZ, RZ, c[0x0][0x1a4] ;  /* 0x00006900ff0b7624 */ /* 0x000fe200078e00ff */
[----:B------:R-:W-:Y:S02]  /*0bb0*/  MOV R6, 0xbd0 ;  /* 0x00000bd000067802 */ /* 0x000fe40000000f00 */
[----:B------:R-:W-:Y:S05]  /*0bc0*/  CALL.REL.NOINC `($__internal_31_$__cuda_sm20_div_u64) ;  /* 0x0000252000007944 */ /* 0x000fea0003c00000 */
[----:B------:R-:W-:-:S05]  /*0bd0*/  IADD3 R5, -R20, RZ, RZ ;  /* 0x000000ff14057210 */ /* 0x000fca0007ffe1ff */
[----:B------:R-:W-:Y:S01]  /*0be0*/  IMAD R5, R5, c[0x0][0x1a0], R10 ;  /* 0x0000680005057a24 */ /* 0x000fe200078e020a */
[----:B------:R-:W-:Y:S05]  /*0bf0*/  BRA `(.L_x_401) ;  /* 0x0000015000007947 */ /* 0x000fea0003800000 */
.L_x_400:
[----:B------:R-:W0:Y:S01]  /*0c00*/  I2F.U32.RP R6, c[0x0][0x1a0] ;  /* 0x0000680000067b06 */ /* 0x000e220000209000 */
[----:B------:R-:W-:Y:S01]  /*0c10*/  HFMA2.MMA R4, -RZ, RZ, 0, 0 ;  /* 0x00000000ff047435 */ /* 0x000fe200000001ff */
[----:B------:R-:W-:Y:S01]  /*0c20*/  ISETP.NE.U32.AND P2, PT, RZ, c[0x0][0x1a0], PT ;  /* 0x00006800ff007a0c */ /* 0x000fe20003f45070 */
[----:B------:R-:W-:-:S05]  /*0c30*/  IMAD.MOV.U32 R21, RZ, RZ, RZ ;  /* 0x000000ffff157224 */ /* 0x000fca00078e00ff */
[----:B0-----:R-:W0:Y:S02]  /*0c40*/  MUFU.RCP R6, R6 ;  /* 0x0000000600067308 */ /* 0x001e240000001000 */
[----:B0-----:R-:W-:-:S06]  /*0c50*/  IADD3 R8, R6, 0xffffffe, RZ ;  /* 0x0ffffffe06087810 */ /* 0x001fcc0007ffe0ff */
        /* <DEDUP_REMOVED lines=13> */
[----:B------:R-:W-:-:S05]  /*0d30*/  IADD3 R5, -R20, RZ, RZ ;  /* 0x000000ff14057210 */ /* 0x000fca0007ffe1ff */
[----:B------:R-:W-:Y:S02]  /*0d40*/  IMAD R5, R5, c[0x0][0x1a0], R10 ;  /* 0x0000680005057a24 */ /* 0x000fe400078e020a */
.L_x_401:
[----:B------:R-:W-:Y:S05]  /*0d50*/  BSYNC B0 ;  /* 0x0000000000007941 */ /* 0x000fea0003800000 */
.L_x_399:
        /* <DEDUP_REMOVED lines=11> */
.L_x_403:
        /* <DEDUP_REMOVED lines=17> */
.L_x_404:
[----:B------:R-:W-:Y:S05]  /*0f20*/  BSYNC B0 ;  /* 0x0000000000007941 */ /* 0x000fea0003800000 */
.L_x_402:
[----:B------:R-:W0:Y:S01]  /*0f30*/  I2F R3, R3 ;  /* 0x0000000300037306 */ /* 0x000e220000201400 */
[----:B------:R-:W-:Y:S01]  /*0f40*/  IMAD.MOV.U32 R21, RZ, RZ, c[0x0][0x178] ;  /* 0x00005e00ff157624 */ /* 0x000fe200078e00ff */
[----:B------:R-:W-:Y:S01]  /*0f50*/  MOV R18, c[0x0][0x180] ;  /* 0x0000600000127a02 */ /* 0x000fe20000000f00 */
[----:B------:R-:W-:Y:S01]  /*0f60*/  ULDC UR4, c[0x0][0x188] ;  /* 0x0000620000047ab9 */ /* 0x000fe20000000800 */
[----:B------:R-:W-:Y:S01]  /*0f70*/  ISETP.NE.U32.AND P0, PT, RZ, c[0x0][0x168], PT ;  /* 0x00005a00ff007a0c */ /* 0x000fe20003f05070 */
[C---:B------:R-:W-:Y:S01]  /*0f80*/  IMAD R11, R21.reuse, c[0x0][0x184], RZ ;  /* 0x00006100150b7a24 */ /* 0x040fe200078e02ff */
[----:B------:R-:W-:Y:S01]  /*0f90*/  IADD3 R21, R21, -0x1, RZ ;  /* 0xffffffff15157810 */ /* 0x000fe20007ffe0ff */
[C---:B------:R-:W-:Y:S01]  /*0fa0*/  IMAD.WIDE.U32 R14, R18.reuse, c[0x0][0x178], RZ ;  /* 0x00005e00120e7a25 */ /* 0x040fe200078e00ff */
[----:B------:R-:W1:Y:S01]  /*0fb0*/  I2F R4, R4 ;  /* 0x0000000400047306 */ /* 0x000e620000201400 */
[----:B------:R-:W-:Y:S01]  /*0fc0*/  IADD3 R19, R18, -0x1, RZ ;  /* 0xffffffff12137810 */ /* 0x000fe20007ffe0ff */
[----:B------:R-:W-:Y:S01]  /*0fd0*/  UIADD3 UR4, UR4, -0x1, URZ ;  /* 0xffffffff04047890 */ /* 0x000fe2000fffe03f */
[----:B------:R-:W-:Y:S01]  /*0fe0*/  ISETP.NE.AND.EX P0, PT, RZ, c[0x0][0x16c], PT, P0 ;  /* 0x00005b00ff007a0c */ /* 0x000fe20003f05300 */
[----:B0-----:R-:W-:-:S04]  /*0ff0*/  FADD.FTZ R6, R3, 0.5 ;  /* 0x3f00000003067421 */ /* 0x001fc80000010000 */
[----:B------:R-:W0:Y:S01]  /*1000*/  I2F R5, R5 ;  /* 0x0000000500057306 */ /* 0x000e220000201400 */
[----:B------:R-:W-:Y:S01]  /*1010*/  IMAD R3, R18, c[0x0][0x17c], R11 ;  /* 0x00005f0012037a24 */ /* 0x000fe200078e020b */
[----:B------:R-:W-:Y:S01]  /*1020*/  SHF.R.S32.HI R11, RZ, 0x1f, R7 ;  /* 0x0000001fff0b7819 */ /* 0x000fe20000011407 */
[----:B------:R-:W-:Y:S02]  /*1030*/  FMUL.FTZ R6, R6, c[0x0][0x1b0] ;  /* 0x00006c0006067a20 */ /* 0x000fe40000410000 */
[----:B------:R-:W-:Y:S02]  /*1040*/  IMAD.IADD R3, R15, 0x1, R3 ;  /* 0x000000010f037824 */ /* 0x000fe400078e0203 */
[----:B-1----:R-:W-:Y:S02]  /*1050*/  FADD.FTZ R8, R4, 0.5 ;  /* 0x3f00000004087421 */ /* 0x002fe40000010000 */
[----:B------:R-:W-:Y:S01]  /*1060*/  IMAD R3, R3, c[0x0][0x188], RZ ;  /* 0x0000620003037a24 */ /* 0x000fe200078e02ff */
[----:B------:R-:W1:Y:S01]  /*1070*/  F2I.FTZ.FLOOR.NTZ R6, R6 ;  /* 0x0000000600067305 */ /* 0x000e620000217100 */
[----:B------:R-:W-:-:S02]  /*1080*/  FMUL.FTZ R8, R8, c[0x0][0x1b4] ;  /* 0x00006d0008087a20 */ /* 0x000fc40000410000 */
[C---:B------:R-:W-:Y:S02]  /*1090*/  IMAD R3, R14.reuse, c[0x0][0x18c], R3 ;  /* 0x000063000e037a24 */ /* 0x040fe400078e0203 */
[----:B------:R-:W-:-:S03]  /*10a0*/  IMAD.WIDE.U32 R14, R14, c[0x0][0x188], RZ ;  /* 0x000062000e0e7a25 */ /* 0x000fc600078e00ff */
[----:B------:R-:W2:Y:S01]  /*10b0*/  F2I.FTZ.FLOOR.NTZ R8, R8 ;  /* 0x0000000800087305 */ /* 0x000ea20000217100 */
[----:B0-----:R-:W-:Y:S01]  /*10c0*/  FADD.FTZ R5, R5, 0.5 ;  /* 0x3f00000005057421 */ /* 0x001fe20000010000 */
[----:B------:R-:W-:Y:S01]  /*10d0*/  IADD3 R4, R15, R3, RZ ;  /* 0x000000030f047210 */ /* 0x000fe20007ffe0ff */
[-C--:B------:R-:W-:Y:S02]  /*10e0*/  IMAD R3, R11, R14.reuse, RZ ;  /* 0x0000000e0b037224 */ /* 0x080fe400078e02ff */
[----:B------:R-:W-:Y:S01]  /*10f0*/  IMAD.WIDE.U32 R24, R7, R14, RZ ;  /* 0x0000000e07187225 */ /* 0x000fe200078e00ff */
[----:B-1----:R-:W-:-:S03]  /*1100*/  IMNMX R20, R6, R21, PT ;  /* 0x0000001506147217 */ /* 0x002fc60003800200 */
[----:B------:R-:W-:Y:S01]  /*1110*/  IMAD R3, R7, R4, R3 ;  /* 0x0000000407037224 */ /* 0x000fe200078e0203 */
[----:B------:R-:W-:-:S03]  /*1120*/  SHF.R.S32.HI R21, RZ, 0x1f, R20 ;  /* 0x0000001fff157819 */ /* 0x000fc60000011414 */
[----:B------:R-:W-:Y:S02]  /*1130*/  IMAD.IADD R25, R25, 0x1, R3 ;  /* 0x0000000119197824 */ /* 0x000fe400078e0203 */
[----:B------:R-:W-:Y:S01]  /*1140*/  FMUL.FTZ R3, R5, c[0x0][0x1b8] ;  /* 0x00006e0005037a20 */ /* 0x000fe20000410000 */
[----:B--2---:R-:W-:Y:S01]  /*1150*/  IMNMX R18, R8, R19, PT ;  /* 0x0000001308127217 */ /* 0x004fe20003800200 */
[----:B------:R-:W-:-:S03]  /*1160*/  IMAD R23, R21, c[0x0][0x180], RZ ;  /* 0x0000600015177a24 */ /* 0x000fc600078e02ff */
[----:B------:R-:W-:Y:S01]  /*1170*/  SHF.R.S32.HI R19, RZ, 0x1f, R18 ;  /* 0x0000001fff137819 */ /* 0x000fe20000011412 */
[----:B------:R-:W0:Y:S01]  /*1180*/  F2I.FTZ.FLOOR.NTZ R3, R3 ;  /* 0x0000000300037305 */ /* 0x000e220000217100 */
[----:B------:R-:W-:-:S03]  /*1190*/  IMAD R5, R20, c[0x0][0x184], R23 ;  /* 0x0000610014057a24 */ /* 0x000fc600078e0217 */
[----:B------:R-:W-:-:S05]  /*11a0*/  IMAD.WIDE.U32 R22, R20, c[0x0][0x180], R18 ;  /* 0x0000600014167a25 */ /* 0x000fca00078e0012 */
[----:B------:R-:W-:Y:S01]  /*11b0*/  IADD3 R5, R23, R5, RZ ;  /* 0x0000000517057210 */ /* 0x000fe20007ffe0ff */
[----:B------:R-:W-:Y:S06]  /*11c0*/  @!P0 EXIT ;  /* 0x000000000000894d */ /* 0x000fec0003800000 */
[----:B------:R-:W-:Y:S01]  /*11d0*/  IMAD R23, R5, c[0x0][0x188], RZ ;  /* 0x0000620005177a24 */ /* 0x000fe200078e02ff */
[----:B------:R-:W-:Y:S01]  /*11e0*/  MOV R6, c[0x0][0x16c] ;  /* 0x00005b0000067a02 */ /* 0x000fe20000000f00 */
[----:B------:R-:W-:Y:S02]  /*11f0*/  IMAD.MOV.U32 R5, RZ, RZ, c[0x0][0x168] ;  /* 0x00005a00ff057624 */ /* 0x000fe400078e00ff */
[----:B------:R-:W-:-:S03]  /*1200*/  IMAD.WIDE.U32 R24, R22, c[0x0][0x188], R24 ;  /* 0x0000620016187a25 */ /* 0x000fc600078e0018 */
[----:B------:R-:W-:Y:S01]  /*1210*/  IADD3 R8, P1, R5, -0x1, RZ ;  /* 0xffffffff05087810 */ /* 0x000fe20007f3e0ff */
[----:B------:R-:W-:Y:S01]  /*1220*/  IMAD R22, R22, c[0x0][0x18c], R23 ;  /* 0x0000630016167a24 */ /* 0x000fe200078e0217 */
[----:B0-----:R-:W-:Y:S01]  /*1230*/  IMNMX R23, R3, UR4, PT ;  /* 0x0000000403177c17 */ /* 0x001fe2000b800200 */
[----:B------:R-:W-:Y:S01]  /*1240*/  ULDC.64 UR4, c[0x0][0x118] ;  /* 0x0000460000047ab9 */ /* 0x000fe20000000a00 */
[----:B------:R-:W-:Y:S02]  /*1250*/  ISETP.GE.U32.AND P0, PT, R8, 0x3, PT ;  /* 0x000000030800780c */ /* 0x000fe40003f06070 */
[----:B------:R-:W-:Y:S02]  /*1260*/  IADD3.X R6, R6, -0x1, RZ, P1, !PT ;  /* 0xffffffff06067810 */ /* 0x000fe40000ffe4ff */
[----:B------:R-:W-:Y:S02]  /*1270*/  SHF.R.S32.HI R3, RZ, 0x1f, R23 ;  /* 0x0000001fff037819 */ /* 0x000fe40000011417 */
[----:B------:R-:W-:-:S02]  /*1280*/  ISETP.GE.U32.AND.EX P0, PT, R6, RZ, PT, P0 ;  /* 0x000000ff0600720c */ /* 0x000fc40003f06100 */
[----:B------:R-:W-:Y:S02]  /*1290*/  IADD3 R8, P1, R23, R24, RZ ;  /* 0x0000001817087210 */ /* 0x000fe40007f3e0ff */
[----:B------:R-:W-:Y:S02]  /*12a0*/  LOP3.LUT R5, R5, 0x3, RZ, 0xc0, !PT ;  /* 0x0000000305057812 */ /* 0x000fe400078ec0ff */
[----:B------:R-:W-:-:S07]  /*12b0*/  IADD3.X R3, R3, R25, R22, P1, !PT ;  /* 0x0000001903037210 */ /* 0x000fce0000ffe416 */
[----:B------:R-:W-:Y:S05]  /*12c0*/  @!P0 BRA `(.L_x_405) ;  /* 0x0000173000008947 */ /* 0x000fea0003800000 */
[----:B------:R-:W-:Y:S01]  /*12d0*/  IMAD R6, R11, c[0x0][0x178], RZ ;  /* 0x00005e000b067a24 */ /* 0x000fe200078e02ff */
[----:B------:R-:W-:Y:S01]  /*12e0*/  IADD3 R22, R23, 0x1, RZ ;  /* 0x0000000117167810 */ /* 0x000fe20007ffe0ff */
[----:B------:R-:W-:-:S03]  /*12f0*/  IMAD.WIDE.U32 R10, R7, c[0x0][0x178], R20 ;  /* 0x00005e00070a7a25 */ /* 0x000fc600078e0014 */
[----:B------:R-:W-:Y:S01]  /*1300*/  SHF.R.S32.HI R23, RZ, 0x1f, R22 ;  /* 0x0000001fff177819 */ /* 0x000fe20000011416 */
[----:B------:R-:W-:Y:S02]  /*1310*/  IMAD R7, R7, c[0x0][0x17c], R6 ;  /* 0x00005f0007077a24 */ /* 0x000fe400078e0206 */
[----:B------:R-:W-:-:S04]  /*1320*/  IMAD.WIDE.U32 R20, R10, c[0x0][0x180], R18 ;  /* 0x000060000a147a25 */ /* 0x000fc800078e0012 */
[----:B------:R-:W-:Y:S02]  /*1330*/  IMAD.IADD R6, R11, 0x1, R7 ;  /* 0x000000010b067824 */ /* 0x000fe400078e0207 */
[----:B------:R-:W-:-:S04]  /*1340*/  IMAD.WIDE.U32 R18, R20, c[0x0][0x188], R22 ;  /* 0x0000620014127a25 */ /* 0x000fc800078e0016 */
[----:B------:R-:W-:-:S04]  /*1350*/  IMAD R7, R6, c[0x0][0x180], RZ ;  /* 0x0000600006077a24 */ /* 0x000fc800078e02ff */
[----:B------:R-:W-:Y:S02]  /*1360*/  IMAD R7, R10, c[0x0][0x184], R7 ;  /* 0x000061000a077a24 */ /* 0x000fe400078e0207 */
[----:B------:R-:W-:Y:S01]  /*1370*/  IMAD.WIDE.U32 R10, R0, c[0x0][0x0], R16 ;  /* 0x00000000000a7a25 */ /* 0x000fe200078e0010 */
[----:B------:R-:W-:Y:S02]  /*1380*/  IADD3 R0, P1, R18, c[0x0][0x160], RZ ;  /* 0x0000580012007a10 */ /* 0x000fe40007f3e0ff */
[----:B------:R-:W-:Y:S02]  /*1390*/  IADD3 R6, R21, R7, RZ ;  /* 0x0000000715067210 */ /* 0x000fe40007ffe0ff */
[----:B------:R-:W-:Y:S02]  /*13a0*/  IADD3 R7, P0, R5, -c[0x0][0x168], RZ ;  /* 0x80005a0005077a10 */ /* 0x000fe40007f1e0ff */
[----:B------:R-:W-:Y:S01]  /*13b0*/  IADD3 R18, P3, R10, c[0x0][0x1a8], RZ ;  /* 0x00006a000a127a10 */ /* 0x000fe20007f7e0ff */
[----:B------:R-:W-:-:S02]  /*13c0*/  IMAD R9, R6, c[0x0][0x188], RZ ;  /* 0x0000620006097a24 */ /* 0x000fc400078e02ff */
[----:B------:R-:W-:Y:S02]  /*13d0*/  IMAD.X R6, RZ, RZ, ~c[0x0][0x16c], P0 ;  /* 0x80005b00ff067624 */ /* 0x000fe400000e06ff */
[----:B------:R-:W-:Y:S01]  /*13e0*/  IMAD R9, R20, c[0x0][0x18c], R9 ;  /* 0x0000630014097a24 */ /* 0x000fe200078e0209 */
[----:B------:R-:W-:Y:S02]  /*13f0*/  IADD3 R20, P2, R0, -0x1, RZ ;  /* 0xffffffff00147810 */ /* 0x000fe40007f5e0ff */
[----:B------:R-:W-:Y:S02]  /*1400*/  ISETP.GE.AND P0, PT, R6, RZ, PT ;  /* 0x000000ff0600720c */ /* 0x000fe40003f06270 */
[----:B------:R-:W-:Y:S02]  /*1410*/  IADD3.X R0, R19, c[0x0][0x164], R9, P1, !PT ;  /* 0x0000590013007a10 */ /* 0x000fe40000ffe409 */
[----:B------:R-:W-:Y:S02]  /*1420*/  MOV R9, R11 ;  /* 0x0000000b00097202 */ /* 0x000fe40000000f00 */
[----:B------:R-:W-:-:S02]  /*1430*/  IADD3.X R19, R11, c[0x0][0x1ac], RZ, P3, !PT ;  /* 0x00006b000b137a10 */ /* 0x000fc40001ffe4ff */
[----:B------:R-:W-:-:S05]  /*1440*/  IADD3.X R11, R0, -0x1, RZ, P2, !PT ;  /* 0xffffffff000b7810 */ /* 0x000fca00017fe4ff */
[----:B------:R-:W-:Y:S05]  /*1450*/  @P0 BRA `(.L_x_406) ;  /* 0x0000121000000947 */ /* 0x000fea0003800000 */
[----:B------:R-:W-:-:S04]  /*1460*/  IADD3 R0, P0, RZ, -R7, RZ ;  /* 0x80000007ff007210 */ /* 0x000fc80007f1e0ff */
[----:B------:R-:W-:Y:S01]  /*1470*/  ISETP.GT.U32.AND P1, PT, R0, 0xc, PT ;  /* 0x0000000c0000780c */ /* 0x000fe20003f24070 */
[----:B------:R-:W-:Y:S01]  /*1480*/  IMAD.X R0, RZ, RZ, ~R6, P0 ;  /* 0x000000ffff007224 */ /* 0x000fe200000e0e06 */
[----:B------:R-:W-:-:S04]  /*1490*/  PLOP3.LUT P0, PT, PT, PT, PT, 0x80, 0x0 ;  /* 0x000000000000781c */ /* 0x000fc80003f0f070 */
[----:B------:R-:W-:-:S13]  /*14a0*/  ISETP.GT.AND.EX P1, PT, R0, RZ, PT, P1 ;  /* 0x000000ff0000720c */ /* 0x000fda0003f24310 */
[----:B------:R-:W-:Y:S05]  /*14b0*/  @!P1 BRA `(.L_x_407) ;  /* 0x00000b3000009947 */ /* 0x000fea0003800000 */
[----:B------:R-:W-:Y:S02]  /*14c0*/  PLOP3.LUT P0, PT, PT, PT, PT, 0x8, 0x0 ;  /* 0x000000000000781c */ /* 0x000fe40003f0e170 */
.L_x_408:
[----:B------:R-:W-:-:S05]  /*14d0*/  MOV R21, R11 ;  /* 0x0000000b00157202 */ /* 0x000fca0000000f00 */
[----:B0-----:R0:W2:Y:S01]  /*14e0*/  LDG.E.U8 R11, [R20.64] ;  /* 0x00000004140b7981 */ /* 0x0010a2000c1e1100 */
[----:B------:R-:W-:Y:S02]  /*14f0*/  IMAD R23, R4, c[0x0][0x170], RZ ;  /* 0x00005c0004177a24 */ /* 0x000fe400078e02ff */
[----:B------:R-:W-:-:S04]  /*1500*/  IMAD.WIDE.U32 R16, R14, c[0x0][0x170], R20 ;  /* 0x00005c000e107a25 */ /* 0x000fc800078e0014 */
[----:B------:R-:W-:Y:S01]  /*1510*/  IMAD R23, R14, c[0x0][0x174], R23 ;  /* 0x00005d000e177a24 */ /* 0x000fe200078e0217 */
[----:B0-----:R-:W-:Y:S01]  /*1520*/  MOV R20, R18 ;  /* 0x0000001200147202 */ /* 0x001fe20000000f00 */
[----:B------:R-:W-:Y:S02]  /*1530*/  IMAD.MOV.U32 R21, RZ, RZ, R19 ;  /* 0x000000ffff157224 */ /* 0x000fe400078e0013 */
[----:B------:R-:W-:-:S03]  /*1540*/  IMAD.IADD R17, R17, 0x1, R23 ;  /* 0x0000000111117824 */ /* 0x000fc600078e0217 */
[----:B--2---:R0:W-:Y:S04]  /*1550*/  STG.E.U8 [R20.64], R11 ;  /* 0x0000000b14007986 */ /* 0x0041e8000c101104 */
[----:B------:R-:W2:Y:S01]  /*1560*/  LDG.E.U8 R29, [R16.64] ;  /* 0x00000004101d7981 */ /* 0x000ea2000c1e1100 */
[----:B------:R-:W-:Y:S02]  /*1570*/  IMAD R25, R2, c[0x0][0x170], RZ ;  /* 0x00005c0002197a24 */ /* 0x000fe400078e02ff */
[----:B------:R-:W-:-:S04]  /*1580*/  IMAD.WIDE.U32 R18, R12, c[0x0][0x170], R20 ;  /* 0x00005c000c127a25 */ /* 0x000fc800078e0014 */
[----:B------:R-:W-:Y:S02]  /*1590*/  IMAD R25, R12, c[0x0][0x174], R25 ;  /* 0x00005d000c197a24 */ /* 0x000fe400078e0219 */
[----:B------:R-:W-:-:S03]  /*15a0*/  IMAD.WIDE.U32 R26, R14, c[0x0][0x170], R16 ;  /* 0x00005c000e1a7a25 */ /* 0x000fc600078e0010 */
[----:B------:R-:W-:Y:S01]  /*15b0*/  IADD3 R19, R19, R25, RZ ;  /* 0x0000001913137210 */ /* 0x000fe20007ffe0ff */
[----:B------:R-:W-:-:S04]  /*15c0*/  IMAD.IADD R27, R23, 0x1, R27 ;  /* 0x00000001171b7824 */ /* 0x000fc800078e021b */
[----:B--2---:R1:W-:Y:S04]  /*15d0*/  STG.E.U8 [R18.64], R29 ;  /* 0x0000001d12007986 */ /* 0x0043e8000c101104 */
[----:B0-----:R-:W2:Y:S01]  /*15e0*/  LDG.E.U8 R11, [R26.64] ;  /* 0x000000041a0b7981 */ /* 0x001ea2000c1e1100 */
[----:B------:R-:W-:-:S04]  /*15f0*/  IMAD.WIDE.U32 R16, R12, c[0x0][0x170], R18 ;  /* 0x00005c000c107a25 */ /* 0x000fc800078e0012 */
[----:B------:R-:W-:Y:S01]  /*1600*/  IMAD.WIDE.U32 R20, R14, c[0x0][0x170], R26 ;  /* 0x00005c000e147a25 */ /* 0x000fe200078e001a */
[----:B------:R-:W-:-:S03]  /*1610*/  IADD3 R17, R25, R17, RZ ;  /* 0x0000001119117210 */ /* 0x000fc60007ffe0ff */
[----:B------:R-:W-:Y:S02]  /*1620*/  IMAD.IADD R21, R23, 0x1, R21 ;  /* 0x0000000117157824 */ /* 0x000fe400078e0215 */
[----:B--2---:R0:W-:Y:S04]  /*1630*/  STG.E.U8 [R16.64], R11 ;  /* 0x0000000b10007986 */ /* 0x0041e8000c101104 */
[----:B------:R-:W2:Y:S01]  /*1640*/  LDG.E.U8 R0, [R20.64] ;  /* 0x0000000414007981 */ /* 0x000ea2000c1e1100 */
[----:B-1----:R-:W-:-:S04]  /*1650*/  IMAD.WIDE.U32 R18, R12, c[0x0][0x170], R16 ;  /* 0x00005c000c127a25 */ /* 0x002fc800078e0010 */
[----:B------:R-:W-:Y:S01]  /*1660*/  IMAD.WIDE.U32 R28, R14, c[0x0][0x170], R20 ;  /* 0x00005c000e1c7a25 */ /* 0x000fe200078e0014 */
[----:B------:R-:W-:-:S04]  /*1670*/  IADD3 R19, R25, R19, RZ ;  /* 0x0000001319137210 */ /* 0x000fc80007ffe0ff */
[----:B------:R-:W-:Y:S01]  /*1680*/  IADD3 R29, R23, R29, RZ ;  /* 0x0000001d171d7210 */ /* 0x000fe20007ffe0ff */
[----:B--2---:R1:W-:Y:S04]  /*1690*/  STG.E.U8 [R18.64], R0 ;  /* 0x0000000012007986 */ /* 0x0043e8000c101104 */
[----:B------:R-:W2:Y:S01]  /*16a0*/  LDG.E.U8 R22, [R28.64] ;  /* 0x000000041c167981 */ /* 0x000ea2000c1e1100 */
[----:B0-----:R-:W-:-:S04]  /*16b0*/  IMAD.WIDE.U32 R16, R12, c[0x0][0x170], R18 ;  /* 0x00005c000c107a25 */ /* 0x001fc800078e0012 */
[----:B------:R-:W-:-:S04]  /*16c0*/  IMAD.WIDE.U32 R26, R14, c[0x0][0x170], R28 ;  /* 0x00005c000e1a7a25 */ /* 0x000fc800078e001c */
[----:B------:R-:W-:Y:S01]  /*16d0*/  IMAD.IADD R17, R25, 0x1, R17 ;  /* 0x0000000119117824 */ /* 0x000fe200078e0211 */
[----:B------:R-:W-:-:S04]  /*16e0*/  IADD3 R27, R23, R27, RZ ;  /* 0x0000001b171b7210 */ /* 0x000fc80007ffe0ff */
[----:B--2---:R0:W-:Y:S04]  /*16f0*/  STG.E.U8 [R16.64], R22 ;  /* 0x0000001610007986 */ /* 0x0041e8000c101104 */
[----:B------:R-:W2:Y:S01]  /*1700*/  LDG.E.U8 R11, [R26.64] ;  /* 0x000000041a0b7981 */ /* 0x000ea2000c1e1100 */
[----:B-1----:R-:W-:-:S04]  /*1710*/  IMAD.WIDE.U32 R18, R12, c[0x0][0x170], R16 ;  /* 0x00005c000c127a25 */ /* 0x002fc800078e0010 */
[----:B------:R-:W-:Y:S01]  /*1720*/  IMAD.WIDE.U32 R20, R14, c[0x0][0x170], R26 ;  /* 0x00005c000e147a25 */ /* 0x000fe200078e001a */
[----:B------:R-:W-:-:S03]  /*1730*/  IADD3 R19, R25, R19, RZ ;  /* 0x0000001319137210 */ /* 0x000fc60007ffe0ff */
[----:B------:R-:W-:Y:S02]  /*1740*/  IMAD.IADD R21, R23, 0x1, R21 ;  /* 0x0000000117157824 */ /* 0x000fe400078e0215 */
[----:B--2---:R1:W-:Y:S04]  /*1750*/  STG.E.U8 [R18.64], R11 ;  /* 0x0000000b12007986 */ /* 0x0043e8000c101104 */
[----:B------:R-:W2:Y:S01]  /*1760*/  LDG.E.U8 R0, [R20.64] ;  /* 0x0000000414007981 */ /* 0x000ea2000c1e1100 */
[----:B0-----:R-:W-:-:S04]  /*1770*/  IMAD.WIDE.U32 R16, R12, c[0x0][0x170], R18 ;  /* 0x00005c000c107a25 */ /* 0x001fc800078e0012 */
[----:B------:R-:W-:Y:S01]  /*1780*/  IMAD.WIDE.U32 R28, R14, c[0x0][0x170], R20 ;  /* 0x00005c000e1c7a25 */ /* 0x000fe200078e0014 */
[----:B------:R-:W-:-:S04]  /*1790*/  IADD3 R17, R25, R17, RZ ;  /* 0x0000001119117210 */ /* 0x000fc80007ffe0ff */
[----:B------:R-:W-:Y:S01]  /*17a0*/  IADD3 R29, R23, R29, RZ ;  /* 0x0000001d171d7210 */ /* 0x000fe20007ffe0ff */
[----:B--2---:R0:W-:Y:S04]  /*17b0*/  STG.E.U8 [R16.64], R0 ;  /* 0x0000000010007986 */ /* 0x0041e8000c101104 */
[----:B------:R-:W2:Y:S01]  /*17c0*/  LDG.E.U8 R22, [R28.64] ;  /* 0x000000041c167981 */ /* 0x000ea2000c1e1100 */
[----:B-1----:R-:W-:-:S04]  /*17d0*/  IMAD.WIDE.U32 R18, R12, c[0x0][0x170], R16 ;  /* 0x00005c000c127a25 */ /* 0x002fc800078e0010 */
[----:B------:R-:W-:-:S04]  /*17e0*/  IMAD.WIDE.U32 R26, R14, c[0x0][0x170], R28 ;  /* 0x00005c000e1a7a25 */ /* 0x000fc800078e001c */
[----:B------:R-:W-:Y:S01]  /*17f0*/  IMAD.IADD R19, R25, 0x1, R19 ;  /* 0x0000000119137824 */ /* 0x000fe200078e0213 */
[----:B------:R-:W-:-:S04]  /*1800*/  IADD3 R27, R23, R27, RZ ;  /* 0x0000001b171b7210 */ /* 0x000fc80007ffe0ff */
[----:B--2---:R1:W-:Y:S04]  /*1810*/  STG.E.U8 [R18.64], R22 ;  /* 0x0000001612007986 */ /* 0x0043e8000c101104 */
[----:B------:R-:W2:Y:S01]  /*1820*/  LDG.E.U8 R11, [R26.64] ;  /* 0x000000041a0b7981 */ /* 0x000ea2000c1e1100 */
[----:B0-----:R-:W-:-:S04]  /*1830*/  IMAD.WIDE.U32 R16, R12, c[0x0][0x170], R18 ;  /* 0x00005c000c107a25 */ /* 0x001fc800078e0012 */
        /* <DEDUP_REMOVED lines=17> */
[----:B------:R-:W-:-:S04]  /*1950*/  IMAD.WIDE.U32 R20, R12, c[0x0][0x170], R16 ;  /* 0x00005c000c147a25 */ /* 0x000fc800078e0010 */
[----:B-1----:R-:W-:Y:S01]  /*1960*/  IMAD.WIDE.U32 R18, R14, c[0x0][0x170], R26 ;  /* 0x00005c000e127a25 */ /* 0x002fe200078e001a */
        /* <DEDUP_REMOVED lines=10> */
[----:B------:R-:W-:-:S04]  /*1a10*/  IMAD.WIDE.U32 R26, R12, c[0x0][0x170], R16 ;  /* 0x00005c000c1a7a25 */ /* 0x000fc800078e0010 */
[----:B-1----:R-:W-:-:S04]  /*1a20*/  IMAD.WIDE.U32 R20, R14, c[0x0][0x170], R28 ;  /* 0x00005c000e147a25 */ /* 0x002fc800078e001c */
[----:B------:R-:W-:Y:S01]  /*1a30*/  IMAD.IADD R27, R25, 0x1, R27 ;  /* 0x00000001191b7824 */ /* 0x000fe200078e021b */
[----:B------:R-:W-:-:S04]  /*1a40*/  IADD3 R21, R23, R21, RZ ;  /* 0x0000001517157210 */ /* 0x000fc80007ffe0ff */
[----:B--2---:R1:W-:Y:S04]  /*1a50*/  STG.E.U8 [R26.64], R22 ;  /* 0x000000161a007986 */ /* 0x0043e8000c101104 */
[----:B------:R2:W3:Y:S01]  /*1a60*/  LDG.E.U8 R24, [R20.64] ;  /* 0x0000000414187981 */ /* 0x0004e2000c1e1100 */
[----:B------:R-:W-:-:S04]  /*1a70*/  IMAD.WIDE.U32 R18, R12, c[0x0][0x170], R26 ;  /* 0x00005c000c127a25 */ /* 0x000fc800078e001a */
[----:B0-----:R-:W-:Y:S01]  /*1a80*/  IMAD.WIDE.U32 R16, R14, c[0x0][0x170], R20 ;  /* 0x00005c000e107a25 */ /* 0x001fe200078e0014 */
[----:B------:R-:W-:-:S03]  /*1a90*/  IADD3 R19, R25, R19, RZ ;  /* 0x0000001319137210 */ /* 0x000fc60007ffe0ff */
[----:B------:R-:W-:Y:S01]  /*1aa0*/  IMAD.IADD R17, R23, 0x1, R17 ;  /* 0x0000000117117824 */ /* 0x000fe200078e0211 */
[----:B--2---:R-:W-:Y:S01]  /*1ab0*/  MOV R20, R8 ;  /* 0x0000000800147202 */ /* 0x004fe20000000f00 */
[----:B------:R-:W-:Y:S01]  /*1ac0*/  IMAD.MOV.U32 R8, RZ, RZ, R10 ;  /* 0x000000ffff087224 */ /* 0x000fe200078e000a */
[----:B------:R-:W-:-:S03]  /*1ad0*/  MOV R21, R3 ;  /* 0x0000000300157202 */ /* 0x000fc60000000f00 */
[----:B------:R-:W-:-:S04]  /*1ae0*/  IMAD.WIDE.U32 R8, R12, c[0x0][0x170], R8 ;  /* 0x00005c000c087a25 */ /* 0x000fc800078e0008 */
[----:B------:R-:W-:Y:S01]  /*1af0*/  IMAD.WIDE.U32 R20, R14, c[0x0][0x170], R20 ;  /* 0x00005c000e147a25 */ /* 0x000fe200078e0014 */
[----:B------:R-:W-:-:S03]  /*1b00*/  IADD3 R11, R25, R9, RZ ;  /* 0x00000009190b7210 */ /* 0x000fc60007ffe0ff */
[----:B------:R-:W-:Y:S01]  /*1b10*/  IMAD.MOV.U32 R10, RZ, RZ, R8 ;  /* 0x000000ffff0a7224 */ /* 0x000fe200078e0008 */
[----:B------:R-:W-:Y:S02]  /*1b20*/  IADD3 R9, R23, R21, RZ ;  /* 0x0000001517097210 */ /* 0x000fe40007ffe0ff */
[----:B------:R-:W-:Y:S01]  /*1b30*/  MOV R8, R20 ;  /* 0x0000001400087202 */ /* 0x000fe20000000f00 */
[----:B------:R-:W-:-:S04]  /*1b40*/  IMAD.WIDE.U32 R10, R12, c[0x0][0x170], R10 ;  /* 0x00005c000c0a7a25 */ /* 0x000fc800078e000a */
[----:B------:R-:W-:Y:S01]  /*1b50*/  IMAD.WIDE.U32 R8, R14, c[0x0][0x170], R8 ;  /* 0x00005c000e087a25 */ /* 0x000fe200078e0008 */
[----:B------:R-:W-:-:S03]  /*1b60*/  IADD3 R11, R25, R11, RZ ;  /* 0x0000000b190b7210 */ /* 0x000fc60007ffe0ff */
[----:B------:R-:W-:Y:S02]  /*1b70*/  IMAD.IADD R9, R23, 0x1, R9 ;  /* 0x0000000117097824 */ /* 0x000fe400078e0209 */
[----:B------:R-:W-:-:S04]  /*1b80*/  IMAD.WIDE.U32 R10, R12, c[0x0][0x170], R10 ;  /* 0x00005c000c0a7a25 */ /* 0x000fc800078e000a */
[----:B------:R-:W-:Y:S01]  /*1b90*/  IMAD.WIDE.U32 R8, R14, c[0x0][0x170], R8 ;  /* 0x00005c000e087a25 */ /* 0x000fe200078e0008 */
[----:B------:R-:W-:-:S04]  /*1ba0*/  IADD3 R11, R25, R11, RZ ;  /* 0x0000000b190b7210 */ /* 0x000fc80007ffe0ff */
[----:B------:R-:W-:Y:S01]  /*1bb0*/  IADD3 R9, R23, R9, RZ ;  /* 0x0000000917097210 */ /* 0x000fe20007ffe0ff */
[----:B------:R-:W-:-:S04]  /*1bc0*/  IMAD.WIDE.U32 R10, R12, c[0x0][0x170], R10 ;  /* 0x00005c000c0a7a25 */ /* 0x000fc800078e000a */
[----:B------:R-:W-:-:S04]  /*1bd0*/  IMAD.WIDE.U32 R8, R14, c[0x0][0x170], R8 ;  /* 0x00005c000e087a25 */ /* 0x000fc800078e0008 */
[----:B------:R-:W-:Y:S01]  /*1be0*/  IMAD.IADD R11, R25, 0x1, R11 ;  /* 0x00000001190b7824 */ /* 0x000fe200078e020b */
[----:B------:R-:W-:-:S03]  /*1bf0*/  IADD3 R9, R23, R9, RZ ;  /* 0x0000000917097210 */ /* 0x000fc60007ffe0ff */
        /* <DEDUP_REMOVED lines=9> */
[----:B------:R-:W-:Y:S01]  /*1c90*/  IMAD.WIDE.U32 R8, R14, c[0x0][0x170], R8 ;  /* 0x00005c000e087a25 */ /* 0x000fe200078e0008 */
[----:B---3--:R0:W-:Y:S04]  /*1ca0*/  STG.E.U8 [R18.64], R24 ;  /* 0x0000001812007986 */ /* 0x0081e8000c101104 */
[----:B------:R2:W3:Y:S01]  /*1cb0*/  LDG.E.U8 R29, [R16.64] ;  /* 0x00000004101d7981 */ /* 0x0004e2000c1e1100 */
[----:B------:R-:W-:Y:S01]  /*1cc0*/  IMAD.IADD R11, R25, 0x1, R11 ;  /* 0x00000001190b7824 */ /* 0x000fe200078e020b */
[----:B------:R-:W-:Y:S01]  /*1cd0*/  IADD3 R9, R23, R9, RZ ;  /* 0x0000000917097210 */ /* 0x000fe20007ffe0ff */
[----:B-1----:R-:W-:Y:S01]  /*1ce0*/  IMAD.WIDE.U32 R26, R12, c[0x0][0x170], R18 ;  /* 0x00005c000c1a7a25 */ /* 0x002fe200078e0012 */
[----:B------:R-:W-:-:S03]  /*1cf0*/  IADD3 R7, P1, R7, 0x10, RZ ;  /* 0x0000001007077810 */ /* 0x000fc60007f3e0ff */
[----:B------:R-:W-:Y:S01]  /*1d00*/  IMAD.WIDE.U32 R10, R12, c[0x0][0x170], R10 ;  /* 0x00005c000c0a7a25 */ /* 0x000fe200078e000a */
[----:B------:R-:W-:Y:S02]  /*1d10*/  IADD3.X R6, RZ, R6, RZ, P1, !PT ;  /* 0x00000006ff067210 */ /* 0x000fe40000ffe4ff */
[----:B------:R-:W-:Y:S01]  /*1d20*/  ISETP.GE.U32.AND P1, PT, R7, -0xc, PT ;  /* 0xfffffff40700780c */ /* 0x000fe20003f26070 */
[----:B------:R-:W-:Y:S01]  /*1d30*/  IMAD.WIDE.U32 R8, R14, c[0x0][0x170], R8 ;  /* 0x00005c000e087a25 */ /* 0x000fe200078e0008 */
[----:B------:R-:W-:Y:S02]  /*1d40*/  IADD3 R11, R25, R11, RZ ;  /* 0x0000000b190b7210 */ /* 0x000fe40007ffe0ff */
[----:B------:R-:W-:Y:S01]  /*1d50*/  ISETP.GE.AND.EX P1, PT, R6, -0x1, PT, P1 ;  /* 0xffffffff0600780c */ /* 0x000fe20003f26310 */
[----:B------:R-:W-:Y:S01]  /*1d60*/  IMAD.IADD R9, R23, 0x1, R9 ;  /* 0x0000000117097824 */ /* 0x000fe200078e0209 */
[----:B------:R-:W-:Y:S01]  /*1d70*/  IADD3 R27, R25, R27, RZ ;  /* 0x0000001b191b7210 */ /* 0x000fe20007ffe0ff */
[----:B------:R-:W-:-:S04]  /*1d80*/  IMAD.WIDE.U32 R10, R12, c[0x0][0x170], R10 ;  /* 0x00005c000c0a7a25 */ /* 0x000fc800078e000a */
[----:B------:R-:W-:Y:S01]  /*1d90*/  IMAD.WIDE.U32 R8, R14, c[0x0][0x170], R8 ;  /* 0x00005c000e087a25 */ /* 0x000fe200078e0008 */
[----:B------:R-:W-:-:S03]  /*1da0*/  IADD3 R11, R25, R11, RZ ;  /* 0x0000000b190b7210 */ /* 0x000fc60007ffe0ff */
[----:B------:R-:W-:Y:S01]  /*1db0*/  IMAD.WIDE.U32 R20, R14, c[0x0][0x170], R16 ;  /* 0x00005c000e147a25 */ /* 0x000fe200078e0010 */
[----:B------:R-:W-:-:S03]  /*1dc0*/  IADD3 R9, R23, R9, RZ ;  /* 0x0000000917097210 */ /* 0x000fc60007ffe0ff */
[----:B------:R-:W-:-:S04]  /*1dd0*/  IMAD.WIDE.U32 R10, R12, c[0x0][0x170], R10 ;  /* 0x00005c000c0a7a25 */ /* 0x000fc800078e000a */
[----:B------:R-:W-:-:S04]  /*1de0*/  IMAD.WIDE.U32 R8, R14, c[0x0][0x170], R8 ;  /* 0x00005c000e087a25 */ /* 0x000fc800078e0008 */
[----:B------:R-:W-:Y:S01]  /*1df0*/  IMAD.IADD R11, R25, 0x1, R11 ;  /* 0x00000001190b7824 */ /* 0x000fe200078e020b */
[----:B------:R-:W-:Y:S01]  /*1e00*/  IADD3 R9, R23, R9, RZ ;  /* 0x0000000917097210 */ /* 0x000fe20007ffe0ff */
[----:B0-----:R-:W-:-:S04]  /*1e10*/  IMAD.WIDE.U32 R18, R12, c[0x0][0x170], R26 ;  /* 0x00005c000c127a25 */ /* 0x001fc800078e001a */
[----:B------:R-:W-:Y:S01]  /*1e20*/  IMAD.WIDE.U32 R10, R12, c[0x0][0x170], R10 ;  /* 0x00005c000c0a7a25 */ /* 0x000fe200078e000a */
[----:B------:R-:W-:-:S03]  /*1e30*/  IADD3 R19, R25, R19, RZ ;  /* 0x0000001319137210 */ /* 0x000fc60007ffe0ff */
        /* <DEDUP_REMOVED lines=17> */
[----:B------:R-:W-:-:S03]  /*1f50*/  IADD3 R11, R25, R11, RZ ;  /* 0x0000000b190b7210 */ /* 0x000fc60007ffe0ff */
[----:B------:R-:W-:Y:S02]  /*1f60*/  IMAD.IADD R9, R23, 0x1, R9 ;  /* 0x0000000117097824 */ /* 0x000fe400078e0209 */
[----:B------:R-:W-:-:S04]  /*1f70*/  IMAD.WIDE.U32 R10, R12, c[0x0][0x170], R10 ;  /* 0x00005c000c0a7a25 */ /* 0x000fc800078e000a */
[----:B--2---:R-:W-:-:S04]  /*1f80*/  IMAD.WIDE.U32 R16, R14, c[0x0][0x170], R8 ;  /* 0x00005c000e107a25 */ /* 0x004fc800078e0008 */
[----:B------:R-:W-:Y:S01]  /*1f90*/  IMAD.IADD R9, R25, 0x1, R11 ;  /* 0x0000000119097824 */ /* 0x000fe200078e020b */
[C---:B------:R-:W-:Y:S01]  /*1fa0*/  IADD3 R11, R23.reuse, R21, RZ ;  /* 0x00000015170b7210 */ /* 0x040fe20007ffe0ff */
[----:B------:R-:W-:Y:S01]  /*1fb0*/  IMAD.MOV.U32 R8, RZ, RZ, R16 ;  /* 0x000000ffff087224 */ /* 0x000fe200078e0010 */
[----:B------:R-:W-:Y:S01]  /*1fc0*/  IADD3 R3, R23, R17, RZ ;  /* 0x0000001117037210 */ /* 0x000fe20007ffe0ff */
[----:B---3--:R0:W-:Y:S01]  /*1fd0*/  STG.E.U8 [R26.64], R29 ;  /* 0x0000001d1a007986 */ /* 0x0081e2000c101104 */
[----:B------:R-:W-:Y:S05]  /*1fe0*/  @!P1 BRA `(.L_x_408) ;  /* 0xfffff4e000009947 */ /* 0x000fea000383ffff */
.L_x_407:
[----:B------:R-:W-:-:S04]  /*1ff0*/  IADD3 R0, P2, RZ, -R7, RZ ;  /* 0x80000007ff007210 */ /* 0x000fc80007f5e0ff */
[----:B------:R-:W-:Y:S02]  /*2000*/  ISETP.GT.U32.AND P1, PT, R0, 0x4, PT ;  /* 0x000000040000780c */ /* 0x000fe40003f24070 */
[----:B------:R-:W-:-:S04]  /*2010*/  IADD3.X R0, RZ, ~R6, RZ, P2, !PT ;  /* 0x80000006ff007210 */ /* 0x000fc800017fe4ff */
[----:B------:R-:W-:-:S13]  /*2020*/  ISETP.GT.AND.EX P1, PT, R0, RZ, PT, P1 ;  /* 0x000000ff0000720c */ /* 0x000fda0003f24310 */
[----:B------:R-:W-:Y:S05]  /*2030*/  @!P1 BRA `(.L_x_409) ;  /* 0x0000060000009947 */ /* 0x000fea0003800000 */
[----:B------:R-:W-:-:S05]  /*2040*/  MOV R21, R11 ;  /* 0x0000000b00157202 */ /* 0x000fca0000000f00 */
[----:B------:R1:W2:Y:S01]  /*2050*/  LDG.E.U8 R11, [R20.64] ;  /* 0x00000004140b7981 */ /* 0x0002a2000c1e1100 */
[----:B------:R-:W-:Y:S02]  /*2060*/  IMAD R25, R4, c[0x0][0x170], RZ ;  /* 0x00005c0004197a24 */ /* 0x000fe400078e02ff */
[----:B------:R-:W-:-:S04]  /*2070*/  IMAD.WIDE.U32 R16, R14, c[0x0][0x170], R20 ;  /* 0x00005c000e107a25 */ /* 0x000fc800078e0014 */
[----:B------:R-:W-:Y:S01]  /*2080*/  IMAD R25, R14, c[0x0][0x174], R25 ;  /* 0x00005d000e197a24 */ /* 0x000fe200078e0219 */
[----:B-1----:R-:W-:-:S03]  /*2090*/  MOV R20, R18 ;  /* 0x0000001200147202 */ /* 0x002fc60000000f00 */
[----:B------:R-:W-:Y:S01]  /*20a0*/  IMAD.IADD R17, R25, 0x1, R17 ;  /* 0x0000000119117824 */ /* 0x000fe200078e0211 */
[----:B------:R-:W-:-:S05]  /*20b0*/  MOV R21, R19 ;  /* 0x0000001300157202 */ /* 0x000fca0000000f00 */
[----:B--2---:R1:W-:Y:S04]  /*20c0*/  STG.E.U8 [R20.64], R11 ;  /* 0x0000000b14007986 */ /* 0x0043e8000c101104 */
[----:B------:R-:W2:Y:S01]  /*20d0*/  LDG.E.U8 R0, [R16.64] ;  /* 0x0000000410007981 */ /* 0x000ea2000c1e1100 */
[----:B------:R-:W-:Y:S02]  /*20e0*/  IMAD R23, R2, c[0x0][0x170], RZ ;  /* 0x00005c0002177a24 */ /* 0x000fe400078e02ff */
[----:B------:R-:W-:-:S04]  /*20f0*/  IMAD.WIDE.U32 R18, R12, c[0x0][0x170], R20 ;  /* 0x00005c000c127a25 */ /* 0x000fc800078e0014 */
[----:B------:R-:W-:Y:S02]  /*2100*/  IMAD R23, R12, c[0x0][0x174], R23 ;  /* 0x00005d000c177a24 */ /* 0x000fe400078e0217 */
[----:B0-----:R-:W-:-:S04]  /*2110*/  IMAD.WIDE.U32 R28, R14, c[0x0][0x170], R16 ;  /* 0x00005c000e1c7a25 */ /* 0x001fc800078e0010 */
[----:B------:R-:W-:Y:S01]  /*2120*/  IMAD.IADD R19, R23, 0x1, R19 ;  /* 0x0000000117137824 */ /* 0x000fe200078e0213 */
[----:B------:R-:W-:-:S04]  /*2130*/  IADD3 R29, R25, R29, RZ ;  /* 0x0000001d191d7210 */ /* 0x000fc80007ffe0ff */
[----:B--2---:R0:W-:Y:S04]  /*2140*/  STG.E.U8 [R18.64], R0 ;  /* 0x0000000012007986 */ /* 0x0041e8000c101104 */
[----:B-1----:R-:W2:Y:S01]  /*2150*/  LDG.E.U8 R11, [R28.64] ;  /* 0x000000041c0b7981 */ /* 0x002ea2000c1e1100 */
[----:B------:R-:W-:-:S04]  /*2160*/  IMAD.WIDE.U32 R16, R12, c[0x0][0x170], R18 ;  /* 0x00005c000c107a25 */ /* 0x000fc800078e0012 */
[----:B------:R-:W-:Y:S01]  /*2170*/  IMAD.WIDE.U32 R26, R14, c[0x0][0x170], R28 ;  /* 0x00005c000e1a7a25 */ /* 0x000fe200078e001c */
[----:B------:R-:W-:-:S03]  /*2180*/  IADD3 R17, R23, R17, RZ ;  /* 0x0000001117117210 */ /* 0x000fc60007ffe0ff */
[----:B------:R-:W-:Y:S02]  /*2190*/  IMAD.IADD R27, R25, 0x1, R27 ;  /* 0x00000001191b7824 */ /* 0x000fe400078e021b */
[----:B--2---:R1:W-:Y:S04]  /*21a0*/  STG.E.U8 [R16.64], R11 ;  /* 0x0000000b10007986 */ /* 0x0043e8000c101104 */
[----:B------:R-:W2:Y:S01]  /*21b0*/  LDG.E.U8 R22, [R26.64] ;  /* 0x000000041a167981 */ /* 0x000ea2000c1e1100 */
[----:B------:R-:W-:-:S04]  /*21c0*/  IMAD.WIDE.U32 R20, R12, c[0x0][0x170], R16 ;  /* 0x00005c000c147a25 */ /* 0x000fc800078e0010 */
[----:B0-----:R-:W-:Y:S01]  /*21d0*/  IMAD.WIDE.U32 R18, R14, c[0x0][0x170], R26 ;  /* 0x00005c000e127a25 */ /* 0x001fe200078e001a */
        /* <DEDUP_REMOVED lines=10> */
[----:B------:R-:W-:-:S04]  /*2280*/  IMAD.WIDE.U32 R26, R12, c[0x0][0x170], R16 ;  /* 0x00005c000c1a7a25 */ /* 0x000fc800078e0010 */
[----:B0-----:R-:W-:Y:S01]  /*2290*/  IMAD.WIDE.U32 R20, R14, c[0x0][0x170], R28 ;  /* 0x00005c000e147a25 */ /* 0x001fe200078e001c */
[----:B------:R-:W-:-:S03]  /*22a0*/  IADD3 R27, R23, R27, RZ ;  /* 0x0000001b171b7210 */ /* 0x000fc60007ffe0ff */
[----:B------:R-:W-:Y:S02]  /*22b0*/  IMAD.IADD R21, R25, 0x1, R21 ;  /* 0x0000000119157824 */ /* 0x000fe400078e0215 */
[----:B--2---:R0:W-:Y:S04]  /*22c0*/  STG.E.U8 [R26.64], R11 ;  /* 0x0000000b1a007986 */ /* 0x0041e8000c101104 */
[----:B------:R2:W3:Y:S01]  /*22d0*/  LDG.E.U8 R22, [R20.64] ;  /* 0x0000000414167981 */ /* 0x0004e2000c1e1100 */
[----:B------:R-:W-:-:S04]  /*22e0*/  IMAD.WIDE.U32 R18, R12, c[0x0][0x170], R26 ;  /* 0x00005c000c127a25 */ /* 0x000fc800078e001a */
[----:B-1----:R-:W-:Y:S01]  /*22f0*/  IMAD.WIDE.U32 R16, R14, c[0x0][0x170], R20 ;  /* 0x00005c000e107a25 */ /* 0x002fe200078e0014 */
[----:B------:R-:W-:-:S04]  /*2300*/  IADD3 R19, R23, R19, RZ ;  /* 0x0000001317137210 */ /* 0x000fc80007ffe0ff */
[----:B------:R-:W-:Y:S01]  /*2310*/  IADD3 R17, R25, R17, RZ ;  /* 0x0000001119117210 */ /* 0x000fe20007ffe0ff */
[----:B--2---:R-:W-:Y:S01]  /*2320*/  IMAD.MOV.U32 R20, RZ, RZ, R8 ;  /* 0x000000ffff147224 */ /* 0x004fe200078e0008 */
[----:B------:R-:W-:Y:S02]  /*2330*/  MOV R21, R3 ;  /* 0x0000000300157202 */ /* 0x000fe40000000f00 */
[----:B------:R-:W-:-:S03]  /*2340*/  MOV R8, R10 ;  /* 0x0000000a00087202 */ /* 0x000fc60000000f00 */
[----:B------:R-:W-:-:S04]  /*2350*/  IMAD.WIDE.U32 R20, R14, c[0x0][0x170], R20 ;  /* 0x00005c000e147a25 */ /* 0x000fc800078e0014 */
[----:B------:R-:W-:-:S04]  /*2360*/  IMAD.WIDE.U32 R8, R12, c[0x0][0x170], R8 ;  /* 0x00005c000c087a25 */ /* 0x000fc800078e0008 */
[----:B0-----:R-:W-:Y:S01]  /*2370*/  IMAD.IADD R11, R23, 0x1, R9 ;  /* 0x00000001170b7824 */ /* 0x001fe200078e0209 */
[----:B------:R-:W-:Y:S02]  /*2380*/  IADD3 R9, R25, R21, RZ ;  /* 0x0000001519097210 */ /* 0x000fe40007ffe0ff */
[----:B------:R-:W-:Y:S01]  /*2390*/  MOV R10, R8 ;  /* 0x00000008000a7202 */ /* 0x000fe20000000f00 */
[----:B------:R-:W-:-:S04]  /*23a0*/  IMAD.MOV.U32 R8, RZ, RZ, R20 ;  /* 0x000000ffff087224 */ /* 0x000fc800078e0014 */
[----:B------:R-:W-:-:S04]  /*23b0*/  IMAD.WIDE.U32 R8, R14, c[0x0][0x170], R8 ;  /* 0x00005c000e087a25 */ /* 0x000fc800078e0008 */
[C---:B------:R-:W-:Y:S01]  /*23c0*/  IMAD.WIDE.U32 R10, R12.reuse, c[0x0][0x170], R10 ;  /* 0x00005c000c0a7a25 */ /* 0x040fe200078e000a */
[----:B---3--:R0:W-:Y:S04]  /*23d0*/  STG.E.U8 [R18.64], R22 ;  /* 0x0000001612007986 */ /* 0x0081e8000c101104 */
[----:B------:R1:W2:Y:S01]  /*23e0*/  LDG.E.U8 R29, [R16.64] ;  /* 0x00000004101d7981 */ /* 0x0002a2000c1e1100 */
[----:B------:R-:W-:Y:S01]  /*23f0*/  IADD3 R9, R25, R9, RZ ;  /* 0x0000000919097210 */ /* 0x000fe20007ffe0ff */
[----:B------:R-:W-:Y:S01]  /*2400*/  IMAD.WIDE.U32 R26, R12, c[0x0][0x170], R18 ;  /* 0x00005c000c1a7a25 */ /* 0x000fe200078e0012 */
[----:B------:R-:W-:Y:S02]  /*2410*/  IADD3 R11, R23, R11, RZ ;  /* 0x0000000b170b7210 */ /* 0x000fe40007ffe0ff */
[----:B------:R-:W-:Y:S01]  /*2420*/  IADD3 R7, P1, R7, 0x8, RZ ;  /* 0x0000000807077810 */ /* 0x000fe20007f3e0ff */
[----:B------:R-:W-:Y:S01]  /*2430*/  IMAD.WIDE.U32 R8, R14, c[0x0][0x170], R8 ;  /* 0x00005c000e087a25 */ /* 0x000fe200078e0008 */
[----:B------:R-:W-:-:S02]  /*2440*/  IADD3 R27, R23, R27, RZ ;  /* 0x0000001b171b7210 */ /* 0x000fc40007ffe0ff */
[----:B------:R-:W-:Y:S01]  /*2450*/  PLOP3.LUT P0, PT, PT, PT, PT, 0x8, 0x0 ;  /* 0x000000000000781c */ /* 0x000fe20003f0e170 */
[----:B------:R-:W-:Y:S01]  /*2460*/  IMAD.WIDE.U32 R10, R12, c[0x0][0x170], R10 ;  /* 0x00005c000c0a7a25 */ /* 0x000fe200078e000a */
[----:B------:R-:W-:Y:S02]  /*2470*/  IADD3 R9, R25, R9, RZ ;  /* 0x0000000919097210 */ /* 0x000fe40007ffe0ff */
[----:B------:R-:W-:Y:S01]  /*2480*/  IADD3.X R6, RZ, R6, RZ, P1, !PT ;  /* 0x00000006ff067210 */ /* 0x000fe20000ffe4ff */
[----:B------:R-:W-:Y:S02]  /*2490*/  IMAD.IADD R11, R23, 0x1, R11 ;  /* 0x00000001170b7824 */ /* 0x000fe400078e020b */
[----:B------:R-:W-:-:S04]  /*24a0*/  IMAD.WIDE.U32 R8, R14, c[0x0][0x170], R8 ;  /* 0x00005c000e087a25 */ /* 0x000fc800078e0008 */
[----:B------:R-:W-:-:S04]  /*24b0*/  IMAD.WIDE.U32 R10, R12, c[0x0][0x170], R10 ;  /* 0x00005c000c0a7a25 */ /* 0x000fc800078e000a */
[----:B------:R-:W-:Y:S01]  /*24c0*/  IMAD.IADD R9, R25, 0x1, R9 ;  /* 0x0000000119097824 */ /* 0x000fe200078e0209 */
[----:B------:R-:W-:Y:S01]  /*24d0*/  IADD3 R11, R23, R11, RZ ;  /* 0x0000000b170b7210 */ /* 0x000fe20007ffe0ff */
[----:B------:R-:W-:-:S04]  /*24e0*/  IMAD.WIDE.U32 R20, R14, c[0x0][0x170], R16 ;  /* 0x00005c000e147a25 */ /* 0x000fc800078e0010 */
[----:B------:R-:W-:-:S04]  /*24f0*/  IMAD.WIDE.U32 R8, R14, c[0x0][0x170], R8 ;  /* 0x00005c000e087a25 */ /* 0x000fc800078e0008 */
[----:B------:R-:W-:Y:S01]  /*2500*/  IMAD.WIDE.U32 R10, R12, c[0x0][0x170], R10 ;  /* 0x00005c000c0a7a25 */ /* 0x000fe200078e000a */
[----:B------:R-:W-:-:S03]  /*2510*/  IADD3 R9, R25, R9, RZ ;  /* 0x0000000919097210 */ /* 0x000fc60007ffe0ff */
[----:B0-----:R-:W-:Y:S01]  /*2520*/  IMAD.WIDE.U32 R18, R12, c[0x0][0x170], R26 ;  /* 0x00005c000c127a25 */ /* 0x001fe200078e001a */
[----:B------:R-:W-:-:S03]  /*2530*/  IADD3 R11, R23, R11, RZ ;  /* 0x0000000b170b7210 */ /* 0x000fc60007ffe0ff */
[----:B------:R-:W-:Y:S01]  /*2540*/  IMAD.WIDE.U32 R8, R14, c[0x0][0x170], R8 ;  /* 0x00005c000e087a25 */ /* 0x000fe200078e0008 */
[----:B------:R-:W-:-:S03]  /*2550*/  IADD3 R19, R23, R19, RZ ;  /* 0x0000001317137210 */ /* 0x000fc60007ffe0ff */
[----:B------:R-:W-:Y:S01]  /*2560*/  IMAD.WIDE.U32 R10, R12, c[0x0][0x170], R10 ;  /* 0x00005c000c0a7a25 */ /* 0x000fe200078e000a */
[----:B------:R-:W-:-:S03]  /*2570*/  IADD3 R9, R25, R9, RZ ;  /* 0x0000000919097210 */ /* 0x000fc60007ffe0ff */
[----:B------:R-:W-:Y:S02]  /*2580*/  IMAD.IADD R11, R23, 0x1, R11 ;  /* 0x00000001170b7824 */ /* 0x000fe400078e020b */
[----:B------:R-:W-:-:S04]  /*2590*/  IMAD.WIDE.U32 R8, R14, c[0x0][0x170], R8 ;  /* 0x00005c000e087a25 */ /* 0x000fc800078e0008 */
[----:B------:R-:W-:Y:S01]  /*25a0*/  IMAD.WIDE.U32 R10, R12, c[0x0][0x170], R10 ;  /* 0x00005c000c0a7a25 */ /* 0x000fe200078e000a */
[----:B------:R-:W-:-:S03]  /*25b0*/  IADD3 R9, R25, R9, RZ ;  /* 0x0000000919097210 */ /* 0x000fc60007ffe0ff */
[----:B------:R-:W-:Y:S02]  /*25c0*/  IMAD.IADD R11, R23, 0x1, R11 ;  /* 0x00000001170b7824 */ /* 0x000fe400078e020b */
[----:B-1----:R-:W-:-:S04]  /*25d0*/  IMAD.WIDE.U32 R16, R14, c[0x0][0x170], R8 ;  /* 0x00005c000e107a25 */ /* 0x002fc800078e0008 */
[----:B------:R-:W-:Y:S01]  /*25e0*/  IMAD.WIDE.U32 R10, R12, c[0x0][0x170], R10 ;  /* 0x00005c000c0a7a25 */ /* 0x000fe200078e000a */
[----:B------:R-:W-:-:S03]  /*25f0*/  IADD3 R3, R25, R17, RZ ;  /* 0x0000001119037210 */ /* 0x000fc60007ffe0ff */
[----:B------:R-:W-:Y:S01]  /*2600*/  IMAD.IADD R9, R23, 0x1, R11 ;  /* 0x0000000117097824 */ /* 0x000fe200078e020b */
[----:B------:R-:W-:Y:S01]  /*2610*/  IADD3 R11, R25, R21, RZ ;  /* 0x00000015190b7210 */ /* 0x000fe20007ffe0ff */
[----:B------:R-:W-:Y:S01]  /*2620*/  IMAD.MOV.U32 R8, RZ, RZ, R16 ;  /* 0x000000ffff087224 */ /* 0x000fe200078e0010 */
[----:B--2---:R0:W-:Y:S04]  /*2630*/  STG.E.U8 [R26.64], R29 ;  /* 0x0000001d1a007986 */ /* 0x0041e8000c101104 */
.L_x_409:
[----:B------:R-:W-:-:S04]  /*2640*/  ISETP.NE.U32.AND P1, PT, R7, RZ, PT ;  /* 0x000000ff0700720c */ /* 0x000fc80003f25070 */
[----:B------:R-:W-:-:S13]  /*2650*/  ISETP.NE.OR.EX P0, PT, R6, RZ, P0, P1 ;  /* 0x000000ff0600720c */ /* 0x000fda0000705710 */
[----:B------:R-:W-:Y:S05]  /*2660*/  @!P0 BRA `(.L_x_405) ;  /* 0x0000039000008947 */ /* 0x000fea0003800000 */
.L_x_406:
        /* <DEDUP_REMOVED lines=9> */
[----:B0-----:R-:W2:Y:S01]  /*2700*/  LDG.E.U8 R27, [R16.64] ;  /* 0x00000004101b7981 */ /* 0x001ea2000c1e1100 */
[----:B------:R-:W-:Y:S02]  /*2710*/  IMAD R11, R2, c[0x0][0x170], RZ ;  /* 0x00005c00020b7a24 */ /* 0x000fe400078e02ff */
[----:B------:R-:W-:-:S04]  /*2720*/  IMAD.WIDE.U32 R22, R12, c[0x0][0x170], R20 ;  /* 0x00005c000c167a25 */ /* 0x000fc800078e0014 */
[----:B------:R-:W-:Y:S02]  /*2730*/  IMAD R11, R12, c[0x0][0x174], R11 ;  /* 0x00005d000c0b7a24 */ /* 0x000fe400078e020b */
[----:B------:R-:W-:-:S04]  /*2740*/  IMAD.WIDE.U32 R18, R14, c[0x0][0x170], R16 ;  /* 0x00005c000e127a25 */ /* 0x000fc800078e0010 */
[----:B------:R-:W-:Y:S01]  /*2750*/  IMAD.IADD R23, R23, 0x1, R11 ;  /* 0x0000000117177824 */ /* 0x000fe200078e020b */
[----:B------:R-:W-:-:S04]  /*2760*/  IADD3 R19, R0, R19, RZ ;  /* 0x0000001300137210 */ /* 0x000fc80007ffe0ff */
[----:B--2---:R0:W-:Y:S04]  /*2770*/  STG.E.U8 [R22.64], R27 ;  /* 0x0000001b16007986 */ /* 0x0041e8000c101104 */
[----:B------:R2:W3:Y:S01]  /*2780*/  LDG.E.U8 R29, [R18.64] ;  /* 0x00000004121d7981 */ /* 0x0004e2000c1e1100 */
[----:B------:R-:W-:-:S04]  /*2790*/  IMAD.WIDE.U32 R16, R12, c[0x0][0x170], R22 ;  /* 0x00005c000c107a25 */ /* 0x000fc800078e0016 */
[----:B-1----:R-:W-:Y:S01]  /*27a0*/  IMAD.WIDE.U32 R20, R14, c[0x0][0x170], R18 ;  /* 0x00005c000e147a25 */ /* 0x002fe200078e0012 */
[----:B------:R-:W-:-:S03]  /*27b0*/  IADD3 R17, R11, R17, RZ ;  /* 0x000000110b117210 */ /* 0x000fc60007ffe0ff */
[----:B------:R-:W-:Y:S01]  /*27c0*/  IMAD.IADD R21, R0, 0x1, R21 ;  /* 0x0000000100157824 */ /* 0x000fe200078e0215 */
[----:B--2---:R-:W-:Y:S02]  /*27d0*/  MOV R18, R8 ;  /* 0x0000000800127202 */ /* 0x004fe40000000f00 */
[----:B------:R-:W-:Y:S01]  /*27e0*/  MOV R19, R3 ;  /* 0x0000000300137202 */ /* 0x000fe20000000f00 */
[----:B------:R-:W-:-:S04]  /*27f0*/  IMAD.MOV.U32 R8, RZ, RZ, R10 ;  /* 0x000000ffff087224 */ /* 0x000fc800078e000a */
[----:B------:R-:W-:-:S04]  /*2800*/  IMAD.WIDE.U32 R18, R14, c[0x0][0x170], R18 ;  /* 0x00005c000e127a25 */ /* 0x000fc800078e0012 */
[----:B------:R-:W-:Y:S01]  /*2810*/  IMAD.WIDE.U32 R8, R12, c[0x0][0x170], R8 ;  /* 0x00005c000c087a25 */ /* 0x000fe200078e0008 */
[----:B------:R-:W-:Y:S01]  /*2820*/  IADD3 R19, R0, R19, RZ ;  /* 0x0000001300137210 */ /* 0x000fe20007ffe0ff */
[----:B---3--:R1:W-:Y:S04]  /*2830*/  STG.E.U8 [R16.64], R29 ;  /* 0x0000001d10007986 */ /* 0x0083e8000c101104 */
[----:B------:R2:W3:Y:S01]  /*2840*/  LDG.E.U8 R25, [R20.64] ;  /* 0x0000000414197981 */ /* 0x0004e2000c1e1100 */
[----:B------:R-:W-:Y:S01]  /*2850*/  IADD3 R9, R11, R9, RZ ;  /* 0x000000090b097210 */ /* 0x000fe20007ffe0ff */
[----:B------:R-:W-:Y:S01]  /*2860*/  IMAD.WIDE.U32 R18, R14, c[0x0][0x170], R18 ;  /* 0x00005c000e127a25 */ /* 0x000fe200078e0012 */
[----:B------:R-:W-:-:S03]  /*2870*/  IADD3 R7, P0, R7, 0x4, RZ ;  /* 0x0000000407077810 */ /* 0x000fc60007f1e0ff */
[----:B------:R-:W-:Y:S01]  /*2880*/  IMAD.WIDE.U32 R8, R12, c[0x0][0x170], R8 ;  /* 0x00005c000c087a25 */ /* 0x000fe200078e0008 */
[----:B------:R-:W-:Y:S02]  /*2890*/  IADD3 R19, R0, R19, RZ ;  /* 0x0000001300137210 */ /* 0x000fe40007ffe0ff */
[----:B------:R-:W-:Y:S01]  /*28a0*/  IADD3.X R6, RZ, R6, RZ, P0, !PT ;  /* 0x00000006ff067210 */ /* 0x000fe200007fe4ff */
[----:B------:R-:W-:Y:S01]  /*28b0*/  IMAD.IADD R9, R11, 0x1, R9 ;  /* 0x000000010b097824 */ /* 0x000fe200078e0209 */
[----:B------:R-:W-:Y:S01]  /*28c0*/  ISETP.NE.U32.AND P0, PT, R7, RZ, PT ;  /* 0x000000ff0700720c */ /* 0x000fe20003f05070 */
[----:B0-----:R-:W-:-:S03]  /*28d0*/  IMAD.WIDE.U32 R22, R12, c[0x0][0x170], R16 ;  /* 0x00005c000c167a25 */ /* 0x001fc600078e0010 */
[----:B------:R-:W-:Y:S01]  /*28e0*/  ISETP.NE.AND.EX P0, PT, R6, RZ, PT, P0 ;  /* 0x000000ff0600720c */ /* 0x000fe20003f05300 */
[----:B-1----:R-:W-:Y:S01]  /*28f0*/  IMAD.WIDE.U32 R16, R14, c[0x0][0x170], R18 ;  /* 0x00005c000e107a25 */ /* 0x002fe200078e0012 */
[----:B------:R-:W-:-:S03]  /*2900*/  IADD3 R23, R11, R23, RZ ;  /* 0x000000170b177210 */ /* 0x000fc60007ffe0ff */
[----:B------:R-:W-:Y:S01]  /*2910*/  IMAD.WIDE.U32 R8, R12, c[0x0][0x170], R8 ;  /* 0x00005c000c087a25 */ /* 0x000fe200078e0008 */
[----:B------:R-:W-:-:S03]  /*2920*/  IADD3 R17, R0, R17, RZ ;  /* 0x0000001100117210 */ /* 0x000fc60007ffe0ff */
[----:B------:R-:W-:Y:S02]  /*2930*/  IMAD.IADD R9, R11, 0x1, R9 ;  /* 0x000000010b097824 */ /* 0x000fe400078e0209 */
[----:B------:R-:W-:-:S04]  /*2940*/  IMAD.WIDE.U32 R18, R12, c[0x0][0x170], R22 ;  /* 0x00005c000c127a25 */ /* 0x000fc800078e0016 */
[----:B------:R-:W-:-:S04]  /*2950*/  IMAD.WIDE.U32 R8, R12, c[0x0][0x170], R8 ;  /* 0x00005c000c087a25 */ /* 0x000fc800078e0008 */
[C---:B------:R-:W-:Y:S01]  /*2960*/  IMAD.WIDE.U32 R16, R14.reuse, c[0x0][0x170], R16 ;  /* 0x00005c000e107a25 */ /* 0x040fe200078e0010 */
[C---:B------:R-:W-:Y:S02]  /*2970*/  IADD3 R9, R11.reuse, R9, RZ ;  /* 0x000000090b097210 */ /* 0x040fe40007ffe0ff */
[----:B------:R-:W-:Y:S01]  /*2980*/  MOV R10, R8 ;  /* 0x00000008000a7202 */ /* 0x000fe20000000f00 */
[----:B--2---:R-:W-:Y:S01]  /*2990*/  IMAD.WIDE.U32 R20, R14, c[0x0][0x170], R20 ;  /* 0x00005c000e147a25 */ /* 0x004fe200078e0014 */
[C---:B------:R-:W-:Y:S02]  /*29a0*/  IADD3 R3, R0.reuse, R17, RZ ;  /* 0x0000001100037210 */ /* 0x040fe40007ffe0ff */
[----:B------:R-:W-:Y:S01]  /*29b0*/  MOV R8, R16 ;  /* 0x0000001000087202 */ /* 0x000fe20000000f00 */
[----:B------:R-:W-:Y:S02]  /*29c0*/  IMAD.IADD R19, R11, 0x1, R19 ;  /* 0x000000010b137824 */ /* 0x000fe400078e0213 */
[----:B------:R-:W-:Y:S01]  /*29d0*/  IMAD.IADD R11, R0, 0x1, R21 ;  /* 0x00000001000b7824 */ /* 0x000fe200078e0215 */
[----:B---3--:R0:W-:Y:S02]  /*29e0*/  STG.E.U8 [R22.64], R25 ;  /* 0x0000001916007986 */ /* 0x0081e4000c101104 */
[----:B0-----:R-:W-:Y:S05]  /*29f0*/  @P0 BRA `(.L_x_406) ;  /* 0xfffffc7000000947 */ /* 0x001fea000383ffff */
.L_x_405:
[----:B------:R-:W-:-:S04]  /*2a00*/  ISETP.NE.U32.AND P0, PT, R5, RZ, PT ;  /* 0x000000ff0500720c */ /* 0x000fc80003f05070 */
[----:B------:R-:W-:-:S13]  /*2a10*/  ISETP.NE.AND.EX P0, PT, RZ, RZ, PT, P0 ;  /* 0x000000ffff00720c */ /* 0x000fda0003f05300 */
[----:B------:R-:W-:Y:S05]  /*2a20*/  @!P0 EXIT ;  /* 0x000000000000894d */ /* 0x000fea0003800000 */
[----:B------:R-:W-:Y:S02]  /*2a30*/  IADD3 R5, P2, RZ, -R5, RZ ;  /* 0x80000005ff057210 */ /* 0x000fe40007f5e0ff */
[----:B------:R-:W-:Y:S02]  /*2a40*/  IADD3 R8, P0, R8, c[0x0][0x160], RZ ;  /* 0x0000580008087a10 */ /* 0x000fe40007f1e0ff */
[----:B------:R-:W-:Y:S01]  /*2a50*/  IADD3 R10, P1, R10, c[0x0][0x1a8], RZ ;  /* 0x00006a000a0a7a10 */ /* 0x000fe20007f3e0ff */
[----:B------:R-:W-:Y:S01]  /*2a60*/  IMAD.X R0, RZ, RZ, -0x1, P2 ;  /* 0xffffffffff007424 */ /* 0x000fe200010e06ff */
[----:B------:R-:W-:Y:S02]  /*2a70*/  IADD3.X R3, R3, c[0x0][0x164], RZ, P0, !PT ;  /* 0x0000590003037a10 */ /* 0x000fe400007fe4ff */
[----:B------:R-:W-:Y:S02]  /*2a80*/  IADD3.X R11, R9, c[0x0][0x1ac], RZ, P1, !PT ;  /* 0x00006b00090b7a10 */ /* 0x000fe40000ffe4ff */
.L_x_410:
[----:B------:R-:W-:-:S05]  /*2a90*/  MOV R9, R3 ;  /* 0x0000000300097202 */ /* 0x000fca0000000f00 */
[----:B------:R1:W2:Y:S01]  /*2aa0*/  LDG.E.U8 R3, [R8.64] ;  /* 0x0000000408037981 */ /* 0x0002a2000c1e1100 */
[----:B------:R-:W-:Y:S01]  /*2ab0*/  IADD3 R5, P0, R5, 0x1, RZ ;  /* 0x0000000105057810 */ /* 0x000fe20007f1e0ff */
[----:B------:R-:W-:Y:S02]  /*2ac0*/  IMAD R21, R2, c[0x0][0x170], RZ ;  /* 0x00005c0002157a24 */ /* 0x000fe400078e02ff */
[----:B------:R-:W-:Y:S01]  /*2ad0*/  IMAD R19, R4, c[0x0][0x170], RZ ;  /* 0x00005c0004137a24 */ /* 0x000fe200078e02ff */
[----:B------:R-:W-:Y:S01]  /*2ae0*/  IADD3.X R0, RZ, R0, RZ, P0, !PT ;  /* 0x00000000ff007210 */ /* 0x000fe200007fe4ff */
[----:B------:R-:W-:Y:S01]  /*2af0*/  IMAD.WIDE.U32 R16, R14, c[0x0][0x170], R8 ;  /* 0x00005c000e107a25 */ /* 0x000fe200078e0008 */
[----:B------:R-:W-:-:S03]  /*2b00*/  ISETP.NE.U32.AND P0, PT, R5, RZ, PT ;  /* 0x000000ff0500720c */ /* 0x000fc60003f05070 */
[----:B------:R-:W-:Y:S01]  /*2b10*/  IMAD.WIDE.U32 R6, R12, c[0x0][0x170], R10 ;  /* 0x00005c000c067a25 */ /* 0x000fe200078e000a */
[----:B------:R-:W-:Y:S02]  /*2b20*/  ISETP.NE.AND.EX P0, PT, R0, RZ, PT, P0 ;  /* 0x000000ff0000720c */ /* 0x000fe40003f05300 */
[----:B-1----:R-:W-:Y:S01]  /*2b30*/  MOV R8, R16 ;  /* 0x0000001000087202 */ /* 0x002fe20000000f00 */
[----:B------:R-:W-:Y:S02]  /*2b40*/  IMAD R21, R12, c[0x0][0x174], R21 ;  /* 0x00005d000c157a24 */ /* 0x000fe400078e0215 */
[----:B------:R-:W-:Y:S01]  /*2b50*/  IMAD R19, R14, c[0x0][0x174], R19 ;  /* 0x00005d000e137a24 */ /* 0x000fe200078e0213 */
[----:B--2---:R1:W-:Y:S03]  /*2b60*/  STG.E.U8 [R10.64], R3 ;  /* 0x000000030a007986 */ /* 0x0043e6000c101104 */
[----:B-1----:R-:W-:Y:S01]  /*2b70*/  IMAD.IADD R3, R19, 0x1, R17 ;  /* 0x0000000113037824 */ /* 0x002fe200078e0211 */
[----:B------:R-:W-:Y:S01]  /*2b80*/  IADD3 R11, R21, R7, RZ ;  /* 0x00000007150b7210 */ /* 0x000fe20007ffe0ff */
[----:B------:R-:W-:-:S02]  /*2b90*/  IMAD.MOV.U32 R10, RZ, RZ, R6 ;  /* 0x000000ffff0a7224 */ /* 0x000fc400078e0006 */
[----:B------:R-:W-:Y:S05]  /*2ba0*/  @P0 BRA `(.L_x_410) ;  /* 0xfffffee000000947 */ /* 0x000fea000383ffff */
[----:B------:R-:W-:Y:S05]  /*2bb0*/  EXIT ;  /* 0x000000000000794d */ /* 0x000fea0003800000 */
        .weak           $__internal_30_$__cuda_sm20_div_s64
        .type           $__internal_30_$__cuda_sm20_div_s64,@function
        .size           $__internal_30_$__cuda_sm20_div_s64,($__internal_31_$__cuda_sm20_div_u64 - $__internal_30_$__cuda_sm20_div_s64)
$__internal_30_$__cuda_sm20_div_s64:
        /* <DEDUP_REMOVED lines=15> */
[----:B------:R-:W-:-:S03]  /*2cb0*/  IMAD.HI.U32 R18, R14, R11, RZ ;  /* 0x0000000b0e127227 */ /* 0x000fc600078e00ff */
[----:B------:R-:W-:-:S05]  /*2cc0*/  IADD3.X R7, RZ, ~R7, RZ, P0, !PT ;  /* 0x80000007ff077210 */ /* 0x000fca00007fe4ff */
[----:B------:R-:W-:-:S04]  /*2cd0*/  IMAD.WIDE.U32 R18, P0, R14, R7, R18 ;  /* 0x000000070e127225 */ /* 0x000fc80007800012 */
[C---:B------:R-:W-:Y:S02]  /*2ce0*/  IMAD R21, R15.reuse, R7, RZ ;  /* 0x000000070f157224 */ /* 0x040fe400078e02ff */
[----:B------:R-:W-:-:S04]  /*2cf0*/  IMAD.HI.U32 R18, P1, R15, R11, R18 ;  /* 0x0000000b0f127227 */ /* 0x000fc80007820012 */
[----:B------:R-:W-:Y:S01]  /*2d00*/  IMAD.HI.U32 R3, R15, R7, RZ ;  /* 0x000000070f037227 */ /* 0x000fe200078e00ff */
[----:B------:R-:W-:-:S04]  /*2d10*/  IADD3 R19, P2, R21, R18, RZ ;  /* 0x0000001215137210 */ /* 0x000fc80007f5e0ff */
[----:B------:R-:W-:Y:S01]  /*2d20*/  IADD3.X R3, R3, R15, RZ, P0, !PT ;  /* 0x0000000f03037210 */ /* 0x000fe200007fe4ff */
[----:B------:R-:W-:-:S03]  /*2d30*/  IMAD.WIDE.U32 R14, R19, R4, RZ ;  /* 0x00000004130e7225 */ /* 0x000fc600078e00ff */
[----:B------:R-:W-:Y:S01]  /*2d40*/  IADD3.X R7, RZ, RZ, R3, P2, P1 ;  /* 0x000000ffff077210 */ /* 0x000fe200017e2403 */
[----:B------:R-:W-:Y:S01]  /*2d50*/  IMAD R3, R19, R5, R15 ;  /* 0x0000000513037224 */ /* 0x000fe200078e020f */
[----:B------:R-:W-:-:S03]  /*2d60*/  IADD3 R15, P0, RZ, -R14, RZ ;  /* 0x8000000eff0f7210 */ /* 0x000fc60007f1e0ff */
[----:B------:R-:W-:Y:S02]  /*2d70*/  IMAD R3, R7, R4, R3 ;  /* 0x0000000407037224 */ /* 0x000fe400078e0203 */
[----:B------:R-:W-:-:S03]  /*2d80*/  IMAD.HI.U32 R18, R19, R15, RZ ;  /* 0x0000000f13127227 */ /* 0x000fc600078e00ff */
[----:B------:R-:W-:Y:S02]  /*2d90*/  IADD3.X R8, RZ, ~R3, RZ, P0, !PT ;  /* 0x80000003ff087210 */ /* 0x000fe400007fe4ff */
[----:B------:R-:W-:-:S03]  /*2da0*/  IADD3 R3, P4, RZ, -R10, RZ ;  /* 0x8000000aff037210 */ /* 0x000fc60007f9e0ff */
[----:B------:R-:W-:Y:S01]  /*2db0*/  IMAD.WIDE.U32 R18, P0, R19, R8, R18 ;  /* 0x0000000813127225 */ /* 0x000fe20007800012 */
[----:B------:R-:W-:-:S03]  /*2dc0*/  SEL R3, R3, R10, !P3 ;  /* 0x0000000a03037207 */ /* 0x000fc60005800000 */
[C---:B------:R-:W-:Y:S02]  /*2dd0*/  IMAD R11, R7.reuse, R8, RZ ;  /* 0x00000008070b7224 */ /* 0x040fe400078e02ff */
[----:B------:R-:W-:Y:S01]  /*2de0*/  IMAD.HI.U32 R18, P1, R7, R15, R18 ;  /* 0x0000000f07127227 */ /* 0x000fe20007820012 */
[----:B------:R-:W-:-:S03]  /*2df0*/  HFMA2.MMA R15, -RZ, RZ, 0, 0 ;  /* 0x00000000ff0f7435 */ /* 0x000fc600000001ff */
[----:B------:R-:W-:Y:S01]  /*2e00*/  IMAD.HI.U32 R8, R7, R8, RZ ;  /* 0x0000000807087227 */ /* 0x000fe200078e00ff */
[----:B------:R-:W-:-:S03]  /*2e10*/  IADD3 R18, P2, R11, R18, RZ ;  /* 0x000000120b127210 */ /* 0x000fc60007f5e0ff */
[----:B------:R-:W-:Y:S01]  /*2e20*/  IMAD.X R20, RZ, RZ, ~R9, P4 ;  /* 0x000000ffff147224 */ /* 0x000fe200020e0e09 */
[----:B------:R-:W-:Y:S01]  /*2e30*/  IADD3.X R8, R8, R7, RZ, P0, !PT ;  /* 0x0000000708087210 */ /* 0x000fe200007fe4ff */
[----:B------:R-:W-:-:S03]  /*2e40*/  IMAD.HI.U32 R14, R18, R3, RZ ;  /* 0x00000003120e7227 */ /* 0x000fc600078e00ff */
        /* <DEDUP_REMOVED lines=13> */
[----:B------:R-:W-:-:S04]  /*2f20*/  ISETP.GE.U32.AND P0, PT, R15, R4, PT ;  /* 0x000000040f00720c */ /* 0x000fc80003f06070 */
[----:B------:R-:W-:Y:S02]  /*2f30*/  IADD3.X R21, ~R8, R7, RZ, P1, !PT ;  /* 0x0000000708157210 */ /* 0x000fe40000ffe5ff */
[----:B------:R-:W-:Y:S02]  /*2f40*/  IADD3 R3, P1, R15, -R4, RZ ;  /* 0x800000040f037210 */ /* 0x000fe40007f3e0ff */
[----:B------:R-:W-:Y:S02]  /*2f50*/  ISETP.GE.U32.AND.EX P0, PT, R21, R5, PT, P0 ;  /* 0x000000051500720c */ /* 0x000fe40003f06100 */
[----:B------:R-:W-:Y:S01]  /*2f60*/  IADD3 R8, P2, R11, 0x1, RZ ;  /* 0x000000010b087810 */ /* 0x000fe20007f5e0ff */
[----:B------:R-:W-:Y:S01]  /*2f70*/  IMAD.X R7, R21, 0x1, ~R5, P1 ;  /* 0x0000000115077824 */ /* 0x000fe200008e0e05 */
[----:B------:R-:W-:Y:S02]  /*2f80*/  SEL R3, R3, R15, P0 ;  /* 0x0000000f03037207 */ /* 0x000fe40000000000 */
[----:B------:R-:W-:-:S02]  /*2f90*/  IADD3.X R14, RZ, R19, RZ, P2, !PT ;  /* 0x00000013ff0e7210 */ /* 0x000fc400017fe4ff */
[----:B------:R-:W-:Y:S02]  /*2fa0*/  SEL R7, R7, R21, P0 ;  /* 0x0000001507077207 */ /* 0x000fe40000000000 */
[----:B------:R-:W-:Y:S02]  /*2fb0*/  SEL R11, R8, R11, P0 ;  /* 0x0000000b080b7207 */ /* 0x000fe40000000000 */
[----:B------:R-:W-:Y:S02]  /*2fc0*/  ISETP.GE.U32.AND P1, PT, R3, R4, PT ;  /* 0x000000040300720c */ /* 0x000fe40003f26070 */
[----:B------:R-:W-:Y:S02]  /*2fd0*/  SEL R4, R14, R19, P0 ;  /* 0x000000130e047207 */ /* 0x000fe40000000000 */
[----:B------:R-:W-:Y:S02]  /*2fe0*/  IADD3 R20, P2, R11, 0x1, RZ ;  /* 0x000000010b147810 */ /* 0x000fe40007f5e0ff */
[----:B------:R-:W-:-:S02]  /*2ff0*/  ISETP.GE.U32.AND.EX P0, PT, R7, R5, PT, P1 ;  /* 0x000000050700720c */ /* 0x000fc40003f06110 */
[-C--:B------:R-:W-:Y:S02]  /*3000*/  IADD3.X R21, RZ, R4.reuse, RZ, P2, !PT ;  /* 0x00000004ff157210 */ /* 0x080fe400017fe4ff */
[----:B------:R-:W-:Y:S02]  /*3010*/  SEL R20, R20, R11, P0 ;  /* 0x0000000b14147207 */ /* 0x000fe40000000000 */
[----:B------:R-:W-:Y:S02]  /*3020*/  SEL R21, R21, R4, P0 ;  /* 0x0000000415157207 */ /* 0x000fe40000000000 */
[----:B------:R-:W-:Y:S02]  /*3030*/  IADD3 R3, P2, RZ, -R20, RZ ;  /* 0x80000014ff037210 */ /* 0x000fe40007f5e0ff */
[----:B------:R-:W-:Y:S02]  /*3040*/  LOP3.LUT R5, R2, R9, RZ, 0x3c, !PT ;  /* 0x0000000902057212 */ /* 0x000fe400078e3cff */
[----:B------:R-:W-:Y:S01]  /*3050*/  ISETP.NE.U32.AND P0, PT, R12, RZ, PT ;  /* 0x000000ff0c00720c */ /* 0x000fe20003f05070 */
[----:B------:R-:W-:Y:S01]  /*3060*/  IMAD.X R4, RZ, RZ, ~R21, P2 ;  /* 0x000000ffff047224 */ /* 0x000fe200010e0e15 */
[----:B------:R-:W-:-:S02]  /*3070*/  ISETP.GE.AND P1, PT, R5, RZ, PT ;  /* 0x000000ff0500720c */ /* 0x000fc40003f26270 */
[----:B------:R-:W-:Y:S02]  /*3080*/  MOV R7, 0x0 ;  /* 0x0000000000077802 */ /* 0x000fe40000000f00 */
[----:B------:R-:W-:Y:S02]  /*3090*/  ISETP.NE.AND.EX P0, PT, R2, RZ, PT, P0 ;  /* 0x000000ff0200720c */ /* 0x000fe40003f05300 */
[----:B------:R-:W-:Y:S02]  /*30a0*/  SEL R20, R3, R20, !P1 ;  /* 0x0000001403147207 */ /* 0x000fe40004800000 */
[----:B------:R-:W-:Y:S02]  /*30b0*/  SEL R21, R4, R21, !P1 ;  /* 0x0000001504157207 */ /* 0x000fe40004800000 */
[----:B------:R-:W-:Y:S02]  /*30c0*/  SEL R20, R20, 0xffffffff, P0 ;  /* 0xffffffff14147807 */ /* 0x000fe40000000000 */
[----:B------:R-:W-:Y:S01]  /*30d0*/  SEL R21, R21, 0xffffffff, P0 ;  /* 0xffffffff15157807 */ /* 0x000fe20000000000 */
[----:B------:R-:W-:Y:S06]  /*30e0*/  RET.REL.NODEC R6 `(_ZN2at6native53_GLOBAL__N__069e5665_20_UpSampleNearest3d_cu_ab8a35b428upsample_nearest3d_out_frameIhXadL_ZNS0_43nearest_neighbor_exact_compute_source_indexEfiiEEEEvPKT_mmmmmmmmPS3_fff) ;  /* 0xffffcf1006007950 */ /* 0x000fec0003c3ffff */
        .weak           $__internal_31_$__cuda_sm20_div_u64
        .type           $__internal_31_$__cuda_sm20_div_u64,@function
        .size           $__internal_31_$__cuda_sm20_div_u64,($__internal_32_$__cuda_sm20_rem_u64 - $__internal_31_$__cuda_sm20_div_u64)
$__internal_31_$__cuda_sm20_div_u64:
[----:B------:R-:W-:Y:S01]  /*30f0*/  MOV R22, R19 ;  /* 0x0000001300167202 */ /* 0x000fe20000000f00 */
        /* <DEDUP_REMOVED lines=10> */
[----:B------:R-:W-:Y:S02]  /*31a0*/  IADD3.X R27, RZ, ~R15, RZ, P0, !PT ;  /* 0x8000000fff1b7210 */ /* 0x000fe400007fe4ff */
        /* <DEDUP_REMOVED lines=27> */
[----:B------:R-:W-:-:S04]  /*3360*/  IADD3 R18, P1, R15, R4, RZ ;  /* 0x000000040f127210 */ /* 0x000fc80007f3e0ff */
[----:B------:R-:W-:Y:S01]  /*3370*/  IADD3.X R14, R14, RZ, RZ, P0, !PT ;  /* 0x000000ff0e0e7210 */ /* 0x000fe200007fe4ff */
[----:B------:R-:W-:-:S03]  /*3380*/  IMAD.WIDE.U32 R4, R18, R19, RZ ;  /* 0x0000001312047225 */ /* 0x000fc600078e00ff */
[----:B------:R-:W-:Y:S01]  /*3390*/  IADD3.X R14, RZ, R14, RZ, P1, !PT ;  /* 0x0000000eff0e7210 */ /* 0x000fe20000ffe4ff */
[----:B------:R-:W-:Y:S01]  /*33a0*/  IMAD R5, R18, R11, R5 ;  /* 0x0000000b12057224 */ /* 0x000fe200078e0205 */
[----:B------:R-:W-:-:S03]  /*33b0*/  IADD3 R20, P1, -R4, R8, RZ ;  /* 0x0000000804147210 */ /* 0x000fc60007f3e1ff */
[-C--:B------:R-:W-:Y:S01]  /*33c0*/  IMAD R4, R14, R19.reuse, R5 ;  /* 0x000000130e047224 */ /* 0x080fe200078e0205 */
[----:B------:R-:W-:Y:S02]  /*33d0*/  ISETP.GE.U32.AND P0, PT, R20, R19, PT ;  /* 0x000000131400720c */ /* 0x000fe40003f06070 */
[----:B------:R-:W-:Y:S01]  /*33e0*/  IADD3 R5, P2, R18, 0x1, RZ ;  /* 0x0000000112057810 */ /* 0x000fe20007f5e0ff */
[----:B------:R-:W-:Y:S01]  /*33f0*/  IMAD.X R22, R21, 0x1, ~R4, P1 ;  /* 0x0000000115167824 */ /* 0x000fe200008e0e04 */
[----:B------:R-:W-:Y:S02]  /*3400*/  IADD3 R4, P1, -R19, R20, RZ ;  /* 0x0000001413047210 */ /* 0x000fe40007f3e1ff */
[----:B------:R-:W-:Y:S02]  /*3410*/  IADD3.X R15, RZ, R14, RZ, P2, !PT ;  /* 0x0000000eff0f7210 */ /* 0x000fe400017fe4ff */
[----:B------:R-:W-:Y:S02]  /*3420*/  ISETP.GE.U32.AND.EX P0, PT, R22, R11, PT, P0 ;  /* 0x0000000b1600720c */ /* 0x000fe40003f06100 */
[----:B------:R-:W-:-:S02]  /*3430*/  IADD3.X R8, ~R11, R22, RZ, P1, !PT ;  /* 0x000000160b087210 */ /* 0x000fc40000ffe5ff */
[----:B------:R-:W-:Y:S02]  /*3440*/  SEL R4, R4, R20, P0 ;  /* 0x0000001404047207 */ /* 0x000fe40000000000 */
[----:B------:R-:W-:Y:S02]  /*3450*/  SEL R5, R5, R18, P0 ;  /* 0x0000001205057207 */ /* 0x000fe40000000000 */
[----:B------:R-:W-:Y:S02]  /*3460*/  SEL R8, R8, R22, P0 ;  /* 0x0000001608087207 */ /* 0x000fe40000000000 */
[----:B------:R-:W-:Y:S02]  /*3470*/  SEL R14, R15, R14, P0 ;  /* 0x0000000e0f0e7207 */ /* 0x000fe40000000000 */
[----:B------:R-:W-:Y:S02]  /*3480*/  ISETP.GE.U32.AND P0, PT, R4, R19, PT ;  /* 0x000000130400720c */ /* 0x000fe40003f06070 */
[----:B------:R-:W-:-:S02]  /*3490*/  IADD3 R20, P2, R5, 0x1, RZ ;  /* 0x0000000105147810 */ /* 0x000fc40007f5e0ff */
[----:B------:R-:W-:Y:S02]  /*34a0*/  ISETP.GE.U32.AND.EX P0, PT, R8, R11, PT, P0 ;  /* 0x0000000b0800720c */ /* 0x000fe40003f06100 */
[----:B------:R-:W-:Y:S01]  /*34b0*/  ISETP.NE.U32.AND P1, PT, R19, RZ, PT ;  /* 0x000000ff1300720c */ /* 0x000fe20003f25070 */
[----:B------:R-:W-:Y:S01]  /*34c0*/  IMAD.X R21, RZ, RZ, R14, P2 ;  /* 0x000000ffff157224 */ /* 0x000fe200010e060e */
[----:B------:R-:W-:Y:S01]  /*34d0*/  SEL R20, R20, R5, P0 ;  /* 0x0000000514147207 */ /* 0x000fe20000000000 */
[----:B------:R-:W-:Y:S01]  /*34e0*/  HFMA2.MMA R5, -RZ, RZ, 0, 0 ;  /* 0x00000000ff057435 */ /* 0x000fe200000001ff */
[----:B------:R-:W-:Y:S02]  /*34f0*/  MOV R4, R6 ;  /* 0x0000000600047202 */ /* 0x000fe40000000f00 */
[----:B------:R-:W-:Y:S02]  /*3500*/  ISETP.NE.AND.EX P1, PT, R11, RZ, PT, P1 ;  /* 0x000000ff0b00720c */ /* 0x000fe40003f25310 */
[----:B------:R-:W-:-:S02]  /*3510*/  SEL R21, R21, R14, P0 ;  /* 0x0000000e15157207 */ /* 0x000fc40000000000 */
[----:B------:R-:W-:Y:S02]  /*3520*/  SEL R20, R20, 0xffffffff, P1 ;  /* 0xffffffff14147807 */ /* 0x000fe40000800000 */
[----:B------:R-:W-:Y:S01]  /*3530*/  SEL R21, R21, 0xffffffff, P1 ;  /* 0xffffffff15157807 */ /* 0x000fe20000800000 */
[----:B------:R-:W-:Y:S06]  /*3540*/  RET.REL.NODEC R4 `(_ZN2at6native53_GLOBAL__N__069e5665_20_UpSampleNearest3d_cu_ab8a35b428upsample_nearest3d_out_frameIhXadL_ZNS0_43nearest_neighbor_exact_compute_source_indexEfiiEEEEvPKT_mmmmmmmmPS3_fff) ;  /* 0xffffcab004007950 */ /* 0x000fec0003c3ffff */
        .weak           $__internal_32_$__cuda_sm20_rem_u64
        .type           $__internal_32_$__cuda_sm20_rem_u64,@function
        .size           $__internal_32_$__cuda_sm20_rem_u64,(.L_x_704 - $__internal_32_$__cuda_sm20_rem_u64)
$__internal_32_$__cuda_sm20_rem_u64:
        /* <DEDUP_REMOVED lines=25> */
[----:B------:R-:W-:Y:S01]  /*36e0*/  IADD3.X R14, RZ, ~R15, RZ, P0, !PT ;  /* 0x8000000fff0e7210 */ /* 0x000fe200007fe4ff */
[----:B------:R-:W-:-:S04]  /*36f0*/  HFMA2.MMA R15, -RZ, RZ, 0, 0 ;  /* 0x00000000ff0f7435 */ /* 0x000fc800000001ff */
        /* <DEDUP_REMOVED lines=22> */
[----:B------:R-:W-:Y:S02]  /*3860*/  ISETP.GE.U32.AND.EX P0, PT, R14, R11, PT, P0 ;  /* 0x0000000b0e00720c */ /* 0x000fe40003f06100 */
[-C--:B------:R-:W-:Y:S02]  /*3870*/  IADD3.X R8, ~R11, R14.reuse, RZ, P1, !PT ;  /* 0x0000000e0b087210 */ /* 0x080fe40000ffe5ff */
[----:B------:R-:W-:Y:S02]  /*3880*/  SEL R15, R15, R25, P0 ;  /* 0x000000190f0f7207 */ /* 0x000fe40000000000 */
[----:B------:R-:W-:-:S02]  /*3890*/  SEL R8, R8, R14, P0 ;  /* 0x0000000e08087207 */ /* 0x000fc40000000000 */
[C---:B------:R-:W-:Y:S02]  /*38a0*/  ISETP.GE.U32.AND P0, PT, R15.reuse, R6, PT ;  /* 0x000000060f00720c */ /* 0x040fe40003f06070 */
[----:B------:R-:W-:Y:S01]  /*38b0*/  ISETP.NE.U32.AND P1, PT, R6, RZ, PT ;  /* 0x000000ff0600720c */ /* 0x000fe20003f25070 */
[----:B------:R-:W-:Y:S01]  /*38c0*/  IMAD.IADD R6, R15, 0x1, -R6 ;  /* 0x000000010f067824 */ /* 0x000fe200078e0a06 */
[----:B------:R-:W-:Y:S02]  /*38d0*/  ISETP.GE.U32.AND.EX P0, PT, R8, R11, PT, P0 ;  /* 0x0000000b0800720c */ /* 0x000fe40003f06100 */
[----:B------:R-:W-:Y:S02]  /*38e0*/  MOV R14, R4 ;  /* 0x00000004000e7202 */ /* 0x000fe40000000f00 */
[----:B------:R-:W-:Y:S01]  /*38f0*/  SEL R6, R6, R15, P0 ;  /* 0x0000000f06067207 */ /* 0x000fe20000000000 */
[----:B------:R-:W-:Y:S01]  /*3900*/  HFMA2.MMA R15, -RZ, RZ, 0, 0 ;  /* 0x00000000ff0f7435 */ /* 0x000fe200000001ff */
[----:B------:R-:W-:-:S04]  /*3910*/  ISETP.NE.AND.EX P1, PT, R11, RZ, PT, P1 ;  /* 0x000000ff0b00720c */ /* 0x000fc80003f25310 */
[----:B------:R-:W-:Y:S01]  /*3920*/  SEL R6, R6, 0xffffffff, P1 ;  /* 0xffffffff06067807 */ /* 0x000fe20000800000 */
[----:B------:R-:W-:Y:S08]  /*3930*/  RET.REL.NODEC R14 `(_ZN2at6native53_GLOBAL__N__069e5665_20_UpSampleNearest3d_cu_ab8a35b428upsample_nearest3d_out_frameIhXadL_ZNS0_43nearest_neighbor_exact_compute_source_indexEfiiEEEEvPKT_mmmmmmmmPS3_fff) ;  /* 0xffffc6c00e007950 */ /* 0x000ff00003c3ffff */
.L_x_411:
        /* <DEDUP_REMOVED lines=12> */
.L_x_704:


//--------------------- .text._ZN2at6native53_GLOBAL__N__069e5665_20_UpSampleNearest3d_cu_ab8a35b428upsample_nearest3d_out_frameIN3c108BFloat16EXadL_ZNS0_43nearest_neighbor_exact_compute_source_indexEfiiEEEEvPKT_mmmmmmmmPS5_fff --------------------------
	.section	.text._ZN2at6native53_GLOBAL__N__069e5665_20_UpSampleNearest3d_cu_ab8a35b428upsample_nearest3d_out_frameIN3c108BFloat16EXadL_ZNS0_43nearest_neighbor_exact_compute_source_indexEfiiEEEEvPKT_mmmmmmmmPS5_fff,"ax",@progbits
	.sectioninfo	@"SHI_REGISTERS=32"
	.align	128
.text._ZN2at6native53_GLOBAL__N__069e5665_20_UpSampleNearest3d_cu_ab8a35b428upsample_nearest3d_out_frameIN3c108BFloat16EXadL_ZNS0_43nearest_neighbor_exact_compute_source_indexEfiiEEEEvPKT_mmmmmmmmPS5_fff:
        .type           _ZN2at6native53_GLOBAL__N__069e5665_20_UpSampleNearest3d_cu_ab8a35b428upsample_nearest3d_out_frameIN3c108BFloat16EXadL_ZNS0_43nearest_neighbor_exact_compute_source_indexEfiiEEEEvPKT_mmmmmmmmPS5_fff,@function
        .size           _ZN2at6native53_GLOBAL__N__069e5665_20_UpSampleNearest3d_cu_ab8a35b428upsample_nearest3d_out_frameIN3c108BFloat16EXadL_ZNS0_43nearest_neighbor_exact_compute_source_indexEfiiEEEEvPKT_mmmmmmmmPS5_fff,(.L_x_708 - _ZN2at6native53_GLOBAL__N__069e5665_20_UpSampleNearest3d_cu_ab8a35b428upsample_nearest3d_out_frameIN3c108BFloat16EXadL_ZNS0_43nearest_neighbor_exact_compute_source_indexEfiiEEEEvPKT_mmmmmmmmPS5_fff)
        .other          _ZN2at6native53_GLOBAL__N__069e5665_20_UpSampleNearest3d_cu_ab8a35b428upsample_nearest3d_out_frameIN3c108BFloat16EXadL_ZNS0_43nearest_neighbor_exact_compute_source_indexEfiiEEEEvPKT_mmmmmmmmPS5_fff,@"STO_CUDA_ENTRY STV_DEFAULT"
_ZN2at6native53_GLOBAL__N__069e5665_20_UpSampleNearest3d_cu_ab8a35b428upsample_nearest3d_out_frameIN3c108BFloat16EXadL_ZNS0_43nearest_neighbor_exact_compute_source_indexEfiiEEEEvPKT_mmmmmmmmPS5_fff:
        /* <DEDUP_REMOVED lines=36> */
[----:B------:R-:W-:Y:S05]  /*0240*/  CALL.REL.NOINC `($__internal_33_$__cuda_sm20_div_s64) ;  /* 0x00002dd000007944 */ /* 0x000fea0003c00000 */
[----:B------:R-:W-:Y:S05]  /*0250*/  BRA `(.L_x_414) ;  /* 0x0000013000007947 */ /* 0x000fea0003800000 */
.L_x_413:
        /* <DEDUP_REMOVED lines=14> */
[----:B------:R-:W-:Y:S01]  /*0340*/  @P0 IMAD.IADD R5, R5, 0x1, -R12 ;  /* 0x0000000105050824 */ /* 0x000fe200078e0a0c */
[----:B------:R-:W-:-:S04]  /*0350*/  @P0 IADD3 R10, R10, 0x1, RZ ;  /* 0x000000010a0a0810 */ /* 0x000fc80007ffe0ff */
[----:B------:R-:W-:-:S13]  /*0360*/  ISETP.GE.U32.AND P1, PT, R5, R12, PT ;  /* 0x0000000c0500720c */ /* 0x000fda0003f26070 */
[----:B------:R-:W-:Y:S02]  /*0370*/  @P1 IADD3 R10, R10, 0x1, RZ ;  /* 0x000000010a0a1810 */ /* 0x000fe40007ffe0ff */
[----:B------:R-:W-:Y:S02]  /*0380*/  @!P2 LOP3.LUT R10, RZ, R12, RZ, 0x33, !PT ;  /* 0x0000000cff0aa212 */ /* 0x000fe400078e33ff */
.L_x_414:
[----:B------:R-:W-:Y:S05]  /*0390*/  BSYNC B0 ;  /* 0x0000000000007941 */ /* 0x000fea0003800000 */
.L_x_412:
        /* <DEDUP_REMOVED lines=8> */
[----:B------:R-:W-:Y:S05]  /*0420*/  CALL.REL.NOINC `($__internal_35_$__cuda_sm20_rem_u64) ;  /* 0x0000357000007944 */ /* 0x000fea0003c00000 */
[----:B------:R-:W-:Y:S01]  /*0430*/  IMAD.MOV.U32 R4, RZ, RZ, R8 ;  /* 0x000000ffff047224 */ /* 0x000fe200078e0008 */
[----:B------:R-:W-:Y:S05]  /*0440*/  BRA `(.L_x_417) ;  /* 0x0000012000007947 */ /* 0x000fea0003800000 */
.L_x_416:
        /* <DEDUP_REMOVED lines=18> */
.L_x_417:
[----:B------:R-:W-:Y:S05]  /*0570*/  BSYNC B0 ;  /* 0x0000000000007941 */ /* 0x000fea0003800000 */
.L_x_415:
[----:B------:R-:W-:Y:S01]  /*0580*/  LOP3.LUT R5, R3, c[0x0][0x19c], RZ, 0xfc, !PT ;  /* 0x0000670003057a12 */ /* 0x000fe200078efcff */
[----:B------:R-:W-:Y:S03]  /*0590*/  BSSY B0, `(.L_x_418) ;  /* 0x000001d000007945 */ /* 0x000fe60003800000 */
[----:B------:R-:W-:-:S13]  /*05a0*/  ISETP.NE.U32.AND P0, PT, R5, RZ, PT ;  /* 0x000000ff0500720c */ /* 0x000fda0003f05070 */
[----:B------:R-:W-:Y:S05]  /*05b0*/  @!P0 BRA `(.L_x_419) ;  /* 0x0000007000008947 */ /* 0x000fea0003800000 */
[----:B------:R-:W-:Y:S01]  /*05c0*/  MOV R8, R2 ;  /* 0x0000000200087202 */ /* 0x000fe20000000f00 */
[----:B------:R-:W-:Y:S01]  /*05d0*/  IMAD.MOV.U32 R15, RZ, RZ, R3 ;  /* 0x000000ffff0f7224 */ /* 0x000fe200078e0003 */
[----:B------:R-:W-:Y:S01]  /*05e0*/  MOV R10, 0x620 ;  /* 0x00000620000a7802 */ /* 0x000fe20000000f00 */
[----:B------:R-:W-:Y:S02]  /*05f0*/  IMAD.MOV.U32 R11, RZ, RZ, c[0x0][0x198] ;  /* 0x00006600ff0b7624 */ /* 0x000fe400078e00ff */
[----:B------:R-:W-:Y:S02]  /*0600*/  IMAD.MOV.U32 R9, RZ, RZ, c[0x0][0x19c] ;  /* 0x00006700ff097624 */ /* 0x000fe400078e00ff */
[----:B------:R-:W-:Y:S05]  /*0610*/  CALL.REL.NOINC `($__internal_34_$__cuda_sm20_div_u64) ;  /* 0x00002f3000007944 */ /* 0x000fea0003c00000 */
[----:B------:R-:W-:Y:S05]  /*0620*/  BRA `(.L_x_420) ;  /* 0x0000013000007947 */ /* 0x000fea0003800000 */
.L_x_419:
        /* <DEDUP_REMOVED lines=8> */
[----:B------:R-:W-:-:S04]  /*06b0*/  IMAD.HI.U32 R7, R7, R9, R6 ;  /* 0x0000000907077227 */ /* 0x000fc800078e0006 */
[----:B------:R-:W-:Y:S02]  /*06c0*/  IMAD.MOV.U32 R9, RZ, RZ, RZ ;  /* 0x000000ffff097224 */ /* 0x000fe400078e00ff */
        /* <DEDUP_REMOVED lines=9> */
.L_x_420:
[----:B------:R-:W-:Y:S05]  /*0760*/  BSYNC B0 ;  /* 0x0000000000007941 */ /* 0x000fea0003800000 */
.L_x_418:
        /* <DEDUP_REMOVED lines=8> */
[----:B------:R-:W-:Y:S05]  /*07f0*/  CALL.REL.NOINC `($__internal_34_$__cuda_sm20_div_u64) ;  /* 0x00002d5000007944 */ /* 0x000fea0003c00000 */
[----:B------:R-:W-:Y:S01]  /*0800*/  IMAD.MOV.U32 R10, RZ, RZ, R8 ;  /* 0x000000ffff0a7224 */ /* 0x000fe200078e0008 */
[----:B------:R-:W-:Y:S01]  /*0810*/  MOV R11, R9 ;  /* 0x00000009000b7202 */ /* 0x000fe20000000f00 */
[----:B------:R-:W-:Y:S05]  /*0820*/  BRA `(.L_x_423) ;  /* 0x0000013000007947 */ /* 0x000fea0003800000 */
.L_x_422:
        /* <DEDUP_REMOVED lines=19> */
.L_x_423:
[----:B------:R-:W-:Y:S05]  /*0960*/  BSYNC B0 ;  /* 0x0000000000007941 */ /* 0x000fea0003800000 */
.L_x_421:
        /* <DEDUP_REMOVED lines=8> */
[----:B------:R-:W-:Y:S05]  /*09f0*/  CALL.REL.NOINC `($__internal_35_$__cuda_sm20_rem_u64) ;  /* 0x00002fa000007944 */ /* 0x000fea0003c00000 */
[----:B------:R-:W-:Y:S01]  /*0a00*/  MOV R5, R8 ;  /* 0x0000000800057202 */ /* 0x000fe20000000f00 */
[----:B------:R-:W-:Y:S05]  /*0a10*/  BRA `(.L_x_426) ;  /* 0x0000011000007947 */ /* 0x000fea0003800000 */
.L_x_425:
        /* <DEDUP_REMOVED lines=17> */
.L_x_426:
[----:B------:R-:W-:Y:S05]  /*0b30*/  BSYNC B0 ;  /* 0x0000000000007941 */ /* 0x000fea0003800000 */
.L_x_424:
        /* <DEDUP_REMOVED lines=10> */
[----:B------:R-:W-:Y:S01]  /*0be0*/  IADD3 R7, -R8, RZ, RZ ;  /* 0x000000ff08077210 */ /* 0x000fe20007ffe1ff */
[----:B------:R-:W-:Y:S02]  /*0bf0*/  IMAD.MOV.U32 R10, RZ, RZ, R8 ;  /* 0x000000ffff0a7224 */ /* 0x000fe400078e0008 */
[----:B------:R-:W-:Y:S02]  /*0c00*/  IMAD.MOV.U32 R11, RZ, RZ, R9 ;  /* 0x000000ffff0b7224 */ /* 0x000fe400078e0009 */
[----:B------:R-:W-:Y:S01]  /*0c10*/  IMAD R7, R7, c[0x0][0x1a0], R2 ;  /* 0x0000680007077a24 */ /* 0x000fe200078e0202 */
[----:B------:R-:W-:Y:S05]  /*0c20*/  BRA `(.L_x_429) ;  /* 0x0000015000007947 */ /* 0x000fea0003800000 */
.L_x_428:
[----:B------:R-:W0:Y:S01]  /*0c30*/  I2F.U32.RP R8, c[0x0][0x1a0] ;  /* 0x0000680000087b06 */ /* 0x000e220000209000 */
[----:B------:R-:W-:Y:S01]  /*0c40*/  HFMA2.MMA R6, -RZ, RZ, 0, 0 ;  /* 0x00000000ff067435 */ /* 0x000fe200000001ff */
[----:B------:R-:W-:-:S06]  /*0c50*/  ISETP.NE.U32.AND P2, PT, RZ, c[0x0][0x1a0], PT ;  /* 0x00006800ff007a0c */ /* 0x000fcc0003f45070 */
[----:B0-----:R-:W0:Y:S02]  /*0c60*/  MUFU.RCP R8, R8 ;  /* 0x0000000800087308 */ /* 0x001e240000001000 */
[----:B0-----:R-:W-:-:S06]  /*0c70*/  IADD3 R9, R8, 0xffffffe, RZ ;  /* 0x0ffffffe08097810 */ /* 0x001fcc0007ffe0ff */
[----:B------:R-:W0:Y:S02]  /*0c80*/  F2I.FTZ.U32.TRUNC.NTZ R7, R9 ;  /* 0x0000000900077305 */ /* 0x000e24000021f000 */
[----:B0-----:R-:W-:-:S04]  /*0c90*/  IMAD.MOV R11, RZ, RZ, -R7 ;  /* 0x000000ffff0b7224 */ /* 0x001fc800078e0a07 */
[----:B------:R-:W-:-:S04]  /*0ca0*/  IMAD R11, R11, c[0x0][0x1a0], RZ ;  /* 0x000068000b0b7a24 */ /* 0x000fc800078e02ff */
[----:B------:R-:W-:-:S06]  /*0cb0*/  IMAD.HI.U32 R11, R7, R11, R6 ;  /* 0x0000000b070b7227 */ /* 0x000fcc00078e0006 */
[----:B------:R-:W-:-:S04]  /*0cc0*/  IMAD.HI.U32 R10, R11, R2, RZ ;  /* 0x000000020b0a7227 */ /* 0x000fc800078e00ff */
[----:B------:R-:W-:Y:S02]  /*0cd0*/  IMAD.MOV R7, RZ, RZ, -R10 ;  /* 0x000000ffff077224 */ /* 0x000fe400078e0a0a */
[----:B------:R-:W-:Y:S02]  /*0ce0*/  IMAD.MOV.U32 R11, RZ, RZ, RZ ;  /* 0x000000ffff0b7224 */ /* 0x000fe400078e00ff */
        /* <DEDUP_REMOVED lines=9> */
.L_x_429:
[----:B------:R-:W-:Y:S05]  /*0d80*/  BSYNC B0 ;  /* 0x0000000000007941 */ /* 0x000fea0003800000 */
.L_x_427:
[----:B------:R-:W-:Y:S01]  /*0d90*/  MOV R8, c[0x0][0x178] ;  /* 0x00005e0000087a02 */ /* 0x000fe20000000f00 */
[----:B------:R-:W-:Y:S01]  /*0da0*/  IMAD.MOV.U32 R15, RZ, RZ, c[0x0][0x180] ;  /* 0x00006000ff0f7624 */ /* 0x000fe200078e00ff */
[----:B------:R-:W-:Y:S01]  /*0db0*/  LOP3.LUT R14, R11, c[0x0][0x19c], RZ, 0xfc, !PT ;  /* 0x000067000b0e7a12 */ /* 0x000fe200078efcff */
[----:B------:R-:W-:Y:S02]  /*0dc0*/  BSSY B0, `(.L_x_430) ;  /* 0x0000023000007945 */ /* 0x000fe40003800000 */
[----:B------:R-:W-:Y:S01]  /*0dd0*/  IMAD R6, R8, c[0x0][0x184], RZ ;  /* 0x0000610008067a24 */ /* 0x000fe200078e02ff */
[----:B------:R-:W-:Y:S01]  /*0de0*/  ISETP.NE.U32.AND P0, PT, R14, RZ, PT ;  /* 0x000000ff0e00720c */ /* 0x000fe20003f05070 */
[----:B------:R-:W-:-:S04]  /*0df0*/  IMAD.WIDE.U32 R8, R8, c[0x0][0x180], RZ ;  /* 0x0000600008087a25 */ /* 0x000fc800078e00ff */
[----:B------:R-:W-:-:S04]  /*0e00*/  IMAD R15, R15, c[0x0][0x17c], R6 ;  /* 0x00005f000f0f7a24 */ /* 0x000fc800078e0206 */
[----:B------:R-:W-:Y:S02]  /*0e10*/  IMAD.IADD R6, R9, 0x1, R15 ;  /* 0x0000000109067824 */ /* 0x000fe400078e020f */
[----:B------:R-:W-:-:S04]  /*0e20*/  IMAD.WIDE.U32 R14, R8, c[0x0][0x188], RZ ;  /* 0x00006200080e7a25 */ /* 0x000fc800078e00ff */
[----:B------:R-:W-:-:S04]  /*0e30*/  IMAD R9, R6, c[0x0][0x188], RZ ;  /* 0x0000620006097a24 */ /* 0x000fc800078e02ff */
[----:B------:R-:W-:-:S04]  /*0e40*/  IMAD R9, R8, c[0x0][0x18c], R9 ;  /* 0x0000630008097a24 */ /* 0x000fc800078e0209 */
[----:B------:R-:W-:Y:S01]  /*0e50*/  IMAD.IADD R9, R15, 0x1, R9 ;  /* 0x000000010f097824 */ /* 0x000fe200078e0209 */
        /* <DEDUP_REMOVED lines=8> */
.L_x_431:
        /* <DEDUP_REMOVED lines=17> */
.L_x_432:
[----:B------:R-:W-:Y:S05]  /*0ff0*/  BSYNC B0 ;  /* 0x0000000000007941 */ /* 0x000fea0003800000 */
.L_x_430:
[----:B------:R-:W0:Y:S01]  /*1000*/  I2F R5, R5 ;  /* 0x0000000500057306 */ /* 0x000e220000201400 */
[----:B------:R-:W-:Y:S01]  /*1010*/  ULDC UR4, c[0x0][0x178] ;  /* 0x00005e0000047ab9 */ /* 0x000fe20000000800 */
[----:B------:R-:W-:Y:S01]  /*1020*/  ISETP.NE.U32.AND P0, PT, RZ, c[0x0][0x168], PT ;  /* 0x00005a00ff007a0c */ /* 0x000fe20003f05070 */
[----:B------:R-:W-:Y:S02]  /*1030*/  UIADD3 UR4, UR4, -0x1, URZ ;  /* 0xffffffff04047890 */ /* 0x000fe4000fffe03f */
[----:B------:R-:W-:Y:S01]  /*1040*/  ULDC UR6, c[0x0][0x180] ;  /* 0x0000600000067ab9 */ /* 0x000fe20000000800 */
[----:B------:R-:W-:Y:S01]  /*1050*/  ISETP.NE.AND.EX P0, PT, RZ, c[0x0][0x16c], PT, P0 ;  /* 0x00005b00ff007a0c */ /* 0x000fe20003f05300 */
[----:B------:R-:W-:Y:S01]  /*1060*/  UIADD3 UR7, UR6, -0x1, URZ ;  /* 0xffffffff06077890 */ /* 0x000fe2000fffe03f */
[----:B------:R-:W1:Y:S01]  /*1070*/  I2F R6, R6 ;  /* 0x0000000600067306 */ /* 0x000e620000201400 */
[----:B------:R-:W-:Y:S01]  /*1080*/  ULDC UR5, c[0x0][0x188] ;  /* 0x0000620000057ab9 */ /* 0x000fe20000000800 */
[----:B0-----:R-:W-:-:S06]  /*1090*/  FADD.FTZ R8, R5, 0.5 ;  /* 0x3f00000005087421 */ /* 0x001fcc0000010000 */
[----:B------:R-:W0:Y:S01]  /*10a0*/  I2F R7, R7 ;  /* 0x0000000700077306 */ /* 0x000e220000201400 */
[----:B------:R-:W-:Y:S01]  /*10b0*/  SHF.R.S32.HI R5, RZ, 0x1f, R4 ;  /* 0x0000001fff057819 */ /* 0x000fe20000011404 */
[----:B------:R-:W-:Y:S02]  /*10c0*/  FMUL.FTZ R8, R8, c[0x0][0x1b0] ;  /* 0x00006c0008087a20 */ /* 0x000fe40000410000 */
[----:B-1----:R-:W-:-:S04]  /*10d0*/  FADD.FTZ R10, R6, 0.5 ;  /* 0x3f000000060a7421 */ /* 0x002fc80000010000 */
[----:B------:R-:W1:Y:S01]  /*10e0*/  F2I.FTZ.FLOOR.NTZ R8, R8 ;  /* 0x0000000800087305 */ /* 0x000e620000217100 */
[----:B------:R-:W-:Y:S02]  /*10f0*/  IMAD R6, R5, R14, RZ ;  /* 0x0000000e05067224 */ /* 0x000fe400078e02ff */
[----:B------:R-:W-:Y:S02]  /*1100*/  FMUL.FTZ R10, R10, c[0x0][0x1b4] ;  /* 0x00006d000a0a7a20 */ /* 0x000fe40000410000 */
[----:B------:R-:W-:Y:S02]  /*1110*/  IMAD R21, R9, R4, R6 ;  /* 0x0000000409157224 */ /* 0x000fe400078e0206 */
[----:B0-----:R-:W-:Y:S02]  /*1120*/  FADD.FTZ R7, R7, 0.5 ;  /* 0x3f00000007077421 */ /* 0x001fe40000010000 */
[----:B------:R-:W0:Y:S02]  /*1130*/  F2I.FTZ.FLOOR.NTZ R10, R10 ;  /* 0x0000000a000a7305 */ /* 0x000e240000217100 */
[----:B------:R-:W-:Y:S01]  /*1140*/  FMUL.FTZ R7, R7, c[0x0][0x1b8] ;  /* 0x00006e0007077a20 */ /* 0x000fe20000410000 */
[----:B-1----:R-:W-:-:S05]  /*1150*/  IMNMX R16, R8, UR4, PT ;  /* 0x0000000408107c17 */ /* 0x002fca000b800200 */
[----:B------:R1:W2:Y:S01]  /*1160*/  F2I.FTZ.FLOOR.NTZ R8, R7 ;  /* 0x0000000700087305 */ /* 0x0002a20000217100 */
[----:B------:R-:W-:Y:S02]  /*1170*/  SHF.R.S32.HI R17, RZ, 0x1f, R16 ;  /* 0x0000001fff117819 */ /* 0x000fe40000011410 */
[----:B0-----:R-:W-:Y:S01]  /*1180*/  IMNMX R18, R10, UR7, PT ;  /* 0x000000070a127c17 */ /* 0x001fe2000b800200 */
[----:B------:R-:W-:-:S03]  /*1190*/  IMAD.WIDE.U32 R10, R4, R14, RZ ;  /* 0x0000000e040a7225 */ /* 0x000fc600078e00ff */
[----:B------:R-:W-:Y:S01]  /*11a0*/  SHF.R.S32.HI R19, RZ, 0x1f, R18 ;  /* 0x0000001fff137819 */ /* 0x000fe20000011412 */
[----:B------:R-:W-:Y:S01]  /*11b0*/  IMAD R23, R17, c[0x0][0x180], RZ ;  /* 0x0000600011177a24 */ /* 0x000fe200078e02ff */
[----:B------:R-:W-:Y:S06]  /*11c0*/  @!P0 EXIT ;  /* 0x000000000000894d */ /* 0x000fec0003800000 */
[----:B-1----:R-:W-:Y:S01]  /*11d0*/  ULDC.64 UR8, c[0x0][0x168] ;  /* 0x00005a0000087ab9 */ /* 0x002fe20000000a00 */
[C---:B------:R-:W-:Y:S01]  /*11e0*/  IMAD R23, R16.reuse, c[0x0][0x184], R23 ;  /* 0x0000610010177a24 */ /* 0x040fe200078e0217 */
[----:B------:R-:W-:Y:S01]  /*11f0*/  UIADD3 UR10, UP0, UR8, -0x1, URZ ;  /* 0xffffffff080a7890 */ /* 0x000fe2000ff1e03f */
[----:B------:R-:W-:Y:S01]  /*1200*/  IMAD.WIDE.U32 R6, R16, c[0x0][0x180], R18 ;  /* 0x0000600010067a25 */ /* 0x000fe200078e0012 */
[----:B------:R-:W-:Y:S02]  /*1210*/  UIADD3 UR7, UR5, -0x1, URZ ;  /* 0xffffffff05077890 */ /* 0x000fe4000fffe03f */
[----:B------:R-:W-:Y:S01]  /*1220*/  UIADD3.X UR4, UR9, -0x1, URZ, UP0, !UPT ;  /* 0xffffffff09047890 */ /* 0x000fe200087fe43f */
[----:B------:R-:W-:Y:S01]  /*1230*/  IMAD.IADD R11, R11, 0x1, R21 ;  /* 0x000000010b0b7824 */ /* 0x000fe200078e0215 */
[----:B------:R-:W-:Y:S01]  /*1240*/  UISETP.GE.U32.AND UP0, UPT, UR10, 0x3, UPT ;  /* 0x000000030a00788c */ /* 0x000fe2000bf06070 */
[----:B------:R-:W-:Y:S01]  /*1250*/  IADD3 R20, R7, R23, RZ ;  /* 0x0000001707147210 */ /* 0x000fe20007ffe0ff */
[----:B------:R-:W-:Y:S01]  /*1260*/  ULDC.64 UR18, c[0x0][0x118] ;  /* 0x0000460000127ab9 */ /* 0x000fe20000000a00 */
[----:B------:R-:W-:Y:S01]  /*1270*/  IMAD.WIDE.U32 R10, R6, c[0x0][0x188], R10 ;  /* 0x00006200060a7a25 */ /* 0x000fe200078e000a */
[----:B------:R-:W-:Y:S01]  /*1280*/  UISETP.GE.U32.AND.EX UP0, UPT, UR4, URZ, UPT, UP0 ;  /* 0x0000003f0400728c */ /* 0x000fe2000bf06100 */
[----:B--2---:R-:W-:Y:S01]  /*1290*/  IMNMX R7, R8, UR7, PT ;  /* 0x0000000708077c17 */ /* 0x004fe2000b800200 */
[----:B------:R-:W-:Y:S01]  /*12a0*/  ULOP3.LUT UR4, UR8, 0x3, URZ, 0xc0, !UPT ;  /* 0x0000000308047892 */ /* 0x000fe2000f8ec03f */
[----:B------:R-:W-:-:S03]  /*12b0*/  IMAD R21, R20, c[0x0][0x188], RZ ;  /* 0x0000620014157a24 */ /* 0x000fc600078e02ff */
[----:B------:R-:W-:Y:S01]  /*12c0*/  PLOP3.LUT P1, PT, PT, PT, UP0, 0x80, 0x0 ;  /* 0x000000000000781c */ /* 0x000fe20003f2f008 */
[----:B------:R-:W-:Y:S01]  /*12d0*/  IMAD R8, R6, c[0x0][0x18c], R21 ;  /* 0x0000630006087a24 */ /* 0x000fe200078e0215 */
[----:B------:R-:W-:Y:S02]  /*12e0*/  SHF.R.S32.HI R21, RZ, 0x1f, R7 ;  /* 0x0000001fff157819 */ /* 0x000fe40000011407 */
[----:B------:R-:W-:-:S04]  /*12f0*/  IADD3 R6, P0, R7, R10, RZ ;  /* 0x0000000a07067210 */ /* 0x000fc80007f1e0ff */
[----:B------:R-:W-:-:S05]  /*1300*/  IADD3.X R11, R21, R11, R8, P0, !PT ;  /* 0x0000000b150b7210 */ /* 0x000fca00007fe408 */
[----:B------:R-:W-:Y:S05]  /*1310*/  @!P1 BRA `(.L_x_433) ;  /* 0x0000195000009947 */ /* 0x000fea0003800000 */
[----:B------:R-:W-:Y:S01]  /*1320*/  ULDC.64 UR10, c[0x0][0x198] ;  /* 0x00006600000a7ab9 */ /* 0x000fe20000000a00 */
[----:B------:R-:W-:Y:S01]  /*1330*/  IMAD R5, R5, c[0x0][0x178], RZ ;  /* 0x00005e0005057a24 */ /* 0x000fe200078e02ff */
[----:B------:R-:W-:Y:S01]  /*1340*/  ULDC.64 UR20, c[0x0][0x1a0] ;  /* 0x0000680000147ab9 */ /* 0x000fe20000000a00 */
[C---:B------:R-:W-:Y:S01]  /*1350*/  IMAD.WIDE.U32 R16, R4.reuse, c[0x0][0x178], R16 ;  /* 0x00005e0004107a25 */ /* 0x040fe200078e0010 */
[----:B------:R-:W-:Y:S02]  /*1360*/  UIMAD UR7, UR10, UR21, URZ ;  /* 0x000000150a0772a4 */ /* 0x000fe4000f8e023f */
[----:B------:R-:W-:Y:S01]  /*1370*/  ULDC.64 UR8, c[0x0][0x188] ;  /* 0x0000620000087ab9 */ /* 0x000fe20000000a00 */
[----:B------:R-:W-:Y:S01]  /*1380*/  IMAD R5, R4, c[0x0][0x17c], R5 ;  /* 0x00005f0004057a24 */ /* 0x000fe200078e0205 */
[----:B------:R-:W-:Y:S01]  /*1390*/  UIMAD.WIDE.U32 UR12, UR6, UR8, URZ ;  /* 0x00000008060c72a5 */ /* 0x000fe2000f8e003f */
[----:B------:R-:W-:Y:S01]  /*13a0*/  IMAD.WIDE.U32 R18, R16, c[0x0][0x180], R18 ;  /* 0x0000600010127a25 */ /* 0x000fe200078e0012 */
[----:B------:R-:W-:-:S02]  /*13b0*/  UIMAD UR14, UR6, UR9, URZ ;  /* 0x00000009060e72a4 */ /* 0x000fc4000f8e023f */
[----:B------:R-:W-:Y:S01]  /*13c0*/  UIMAD.WIDE.U32 UR8, UR10, UR20, URZ ;  /* 0x000000140a0872a5 */ /* 0x000fe2000f8e003f */
[----:B------:R-:W-:Y:S01]  /*13d0*/  IMAD.IADD R4, R17, 0x1, R5 ;  /* 0x0000000111047824 */ /* 0x000fe200078e0205 */
[----:B------:R-:W-:Y:S02]  /*13e0*/  UIMAD UR7, UR20, UR11, UR7 ;  /* 0x0000000b140772a4 */ /* 0x000fe4000f8e0207 */
[----:B------:R-:W-:Y:S01]  /*13f0*/  ULDC UR15, c[0x0][0x184] ;  /* 0x00006100000f7ab9 */ /* 0x000fe20000000800 */
[----:B------:R-:W-:Y:S01]  /*1400*/  IMAD R5, R4, c[0x0][0x180], RZ ;  /* 0x0000600004057a24 */ /* 0x000fe200078e02ff */
[----:B------:R-:W-:Y:S02]  /*1410*/  UIMAD UR14, UR5, UR15, UR14 ;  /* 0x0000000f050e72a4 */ /* 0x000fe4000f8e020e */
[----:B------:R-:W-:Y:S01]  /*1420*/  UIADD3 UR9, UR9, UR7, URZ ;  /* 0x0000000709097290 */ /* 0x000fe2000fffe03f */
[----:B------:R-:W-:Y:S01]  /*1430*/  IMAD R5, R16, c[0x0][0x184], R5 ;  /* 0x0000610010057a24 */ /* 0x000fe200078e0205 */
[----:B------:R-:W-:Y:S01]  /*1440*/  ULDC.64 UR20, c[0x0][0x190] ;  /* 0x0000640000147ab9 */ /* 0x000fe20000000a00 */
[----:B------:R-:W-:Y:S01]  /*1450*/  IADD3 R16, R7, 0x1, RZ ;  /* 0x0000000107107810 */ /* 0x000fe20007ffe0ff */
[----:B------:R-:W-:Y:S01]  /*1460*/  UIADD3 UR7, UR13, UR14, URZ ;  /* 0x0000000e0d077290 */ /* 0x000fe2000fffe03f */
[----:B------:R-:W-:Y:S01]  /*1470*/  IMAD.IADD R4, R19, 0x1, R5 ;  /* 0x0000000113047824 */ /* 0x000fe200078e0205 */
[----:B------:R-:W-:Y:S01]  /*1480*/  UIMAD UR9, UR9, UR20, URZ ;  /* 0x00000014090972a4 */ /* 0x000fe2000f8e023f */
[--C-:B------:R-:W-:Y:S01]  /*1490*/  SHF.R.S32.HI R17, RZ, 0x1f, R16.reuse ;  /* 0x0000001fff117819 */ /* 0x100fe20000011410 */
[----:B------:R-:W-:Y:S01]  /*14a0*/  ULDC.64 UR22, c[0x0][0x178] ;  /* 0x00005e0000167ab9 */ /* 0x000fe20000000a00 */
[----:B------:R-:W-:Y:S01]  /*14b0*/  IMAD R5, R4, c[0x0][0x188], RZ ;  /* 0x0000620004057a24 */ /* 0x000fe200078e02ff */
[----:B------:R-:W-:Y:S01]  /*14c0*/  UIMAD UR7, UR7, UR22, URZ ;  /* 0x00000016070772a4 */ /* 0x000fe2000f8e023f */
[----:B------:R-:W-:Y:S01]  /*14d0*/  LEA R4, P1, R2, c[0x0][0x1a8], 0x1 ;  /* 0x00006a0002047a11 */ /* 0x000fe200078208ff */
[----:B------:R-:W-:Y:S01]  /*14e0*/  UIMAD.WIDE.U32 UR10, UR8, UR20, URZ ;  /* 0x00000014080a72a5 */ /* 0x000fe2000f8e003f */
[----:B------:R-:W-:Y:S01]  /*14f0*/  IMAD.WIDE.U32 R16, R18, c[0x0][0x188], R16 ;  /* 0x0000620012107a25 */ /* 0x000fe200078e0010 */
[----:B------:R-:W-:Y:S01]  /*1500*/  UIMAD UR9, UR8, UR21, UR9 ;  /* 0x00000015080972a4 */ /* 0x000fe2000f8e0209 */
[----:B------:R-:W-:Y:S01]  /*1510*/  LEA.HI.X R7, R2, c[0x0][0x1ac], R3, 0x1, P1 ;  /* 0x00006b0002077a11 */ /* 0x000fe200008f0c03 */
[----:B------:R-:W-:Y:S01]  /*1520*/  UIMAD UR13, UR12, UR23, UR7 ;  /* 0x000000170c0d72a4 */ /* 0x000fe2000f8e0207 */
[----:B------:R-:W-:Y:S01]  /*1530*/  IMAD R5, R18, c[0x0][0x18c], R5 ;  /* 0x0000630012057a24 */ /* 0x000fe200078e0205 */
[----:B------:R-:W-:Y:S01]  /*1540*/  UIADD3 UR7, UR11, UR9, URZ ;  /* 0x000000090b077290 */ /* 0x000fe2000fffe03f */
[----:B------:R-:W-:Y:S01]  /*1550*/  LEA R8, P2, R16, c[0x0][0x160], 0x1 ;  /* 0x0000580010087a11 */ /* 0x000fe200078408ff */
[----:B------:R-:W-:Y:S01]  /*1560*/  ULDC.64 UR16, c[0x0][0x168] ;  /* 0x00005a0000107ab9 */ /* 0x000fe20000000a00 */
[----:B------:R-:W-:Y:S01]  /*1570*/  IMAD.IADD R5, R17, 0x1, R5 ;  /* 0x0000000111057824 */ /* 0x000fe200078e0205 */
[----:B------:R-:W-:Y:S01]  /*1580*/  ULDC.64 UR20, c[0x0][0x170] ;  /* 0x00005c0000147ab9 */ /* 0x000fe20000000a00 */
[----:B------:R-:W-:Y:S01]  /*1590*/  IADD3 R8, P3, R8, -0x2, RZ ;  /* 0xfffffffe08087810 */ /* 0x000fe20007f7e0ff */
[----:B------:R-:W-:-:S02]  /*15a0*/  UIADD3 UR16, UP0, UR4, -UR16, URZ ;  /* 0x8000001004107290 */ /* 0x000fc4000ff1e03f */
[----:B------:R-:W-:Y:S01]  /*15b0*/  UIMAD UR7, UR7, UR20, URZ ;  /* 0x00000014070772a4 */ /* 0x000fe2000f8e023f */
[----:B------:R-:W-:Y:S01]  /*15c0*/  LEA.HI.X R5, R16, c[0x0][0x164], R5, 0x1, P2 ;  /* 0x0000590010057a11 */ /* 0x000fe200010f0c05 */
[----:B------:R-:W-:Y:S02]  /*15d0*/  UIMAD.WIDE.U32 UR14, UR12, UR22, URZ ;  /* 0x000000160c0e72a5 */ /* 0x000fe4000f8e003f */
[----:B------:R-:W-:Y:S01]  /*15e0*/  UIADD3.X UR17, URZ, ~UR17, URZ, UP0, !UPT ;  /* 0x800000113f117290 */ /* 0x000fe200087fe43f */
[----:B------:R-:W-:Y:S01]  /*15f0*/  MOV R18, UR16 ;  /* 0x0000001000127c02 */ /* 0x000fe20008000f00 */
[----:B------:R-:W-:Y:S01]  /*1600*/  UIMAD UR12, UR10, UR21, UR7 ;  /* 0x000000150a0c72a4 */ /* 0x000fe2000f8e0207 */
[----:B------:R-:W-:Y:S01]  /*1610*/  IADD3.X R5, R5, -0x1, RZ, P3, !PT ;  /* 0xffffffff05057810 */ /* 0x000fe20001ffe4ff */
[----:B------:R-:W-:Y:S02]  /*1620*/  UIADD3 UR7, UR15, UR13, URZ ;  /* 0x0000000d0f077290 */ /* 0x000fe4000fffe03f */
[----:B------:R-:W-:Y:S01]  /*1630*/  UIMAD.WIDE.U32 UR8, UR10, UR20, URZ ;  /* 0x000000140a0872a5 */ /* 0x000fe2000f8e003f */
[----:B------:R-:W-:Y:S01]  /*1640*/  ISETP.LE.AND P0, PT, RZ, UR17, PT ;  /* 0x00000011ff007c0c */ /* 0x000fe2000bf03270 */
[----:B------:R-:W-:Y:S01]  /*1650*/  IMAD.U32 R10, RZ, RZ, UR17 ;  /* 0x00000011ff0a7e24 */ /* 0x000fe2000f8e00ff */
[----:B------:R-:W-:-:S02]  /*1660*/  ULDC.64 UR20, c[0x0][0x170] ;  /* 0x00005c0000147ab9 */ /* 0x000fc40000000a00 */
[----:B------:R-:W-:Y:S02]  /*1670*/  UIMAD UR7, UR7, UR20, URZ ;  /* 0x00000014070772a4 */ /* 0x000fe4000f8e023f */
[----:B------:R-:W-:Y:S02]  /*1680*/  UIMAD.WIDE.U32 UR10, UR14, UR20, URZ ;  /* 0x000000140e0a72a5 */ /* 0x000fe4000f8e003f */
[----:B------:R-:W-:Y:S02]  /*1690*/  UIMAD UR7, UR14, UR21, UR7 ;  /* 0x000000150e0772a4 */ /* 0x000fe4000f8e0207 */
[----:B------:R-:W-:Y:S02]  /*16a0*/  UIADD3 UR9, UR9, UR12, URZ ;  /* 0x0000000c09097290 */ /* 0x000fe4000fffe03f */
[----:B------:R-:W-:Y:S02]  /*16b0*/  UIADD3 UR7, UR11, UR7, URZ ;  /* 0x000000070b077290 */ /* 0x000fe4000fffe03f */
[----:B------:R-:W-:-:S02]  /*16c0*/  USHF.L.U32 UR14, UR8, 0x1, URZ ;  /* 0x00000001080e7899 */ /* 0x000fc4000800063f */
[----:B------:R-:W-:Y:S02]  /*16d0*/  USHF.L.U32 UR13, UR10, 0x1, URZ ;  /* 0x000000010a0d7899 */ /* 0x000fe4000800063f */
[----:B------:R-:W-:Y:S02]  /*16e0*/  USHF.L.U64.HI UR8, UR8, 0x1, UR9 ;  /* 0x0000000108087899 */ /* 0x000fe40008010209 */
[----:B------:R-:W-:Y:S01]  /*16f0*/  USHF.L.U64.HI UR10, UR10, 0x1, UR7 ;  /* 0x000000010a0a7899 */ /* 0x000fe20008010207 */
        /* <DEDUP_REMOVED lines=8> */
.L_x_436:
[----:B------:R-:W-:Y:S01]  /*1780*/  IMAD.MOV.U32 R16, RZ, RZ, R8 ;  /* 0x000000ffff107224 */ /* 0x000fe200078e0008 */
[----:B------:R-:W-:-:S05]  /*1790*/  MOV R17, R5 ;  /* 0x0000000500117202 */ /* 0x000fca0000000f00 */
[----:B------:R-:W2:Y:S01]  /*17a0*/  LDG.E.U16 R19, [R16.64] ;  /* 0x0000001210137981 */ /* 0x000ea2000c1e1500 */
[----:B------:R-:W-:-:S04]  /*17b0*/  IADD3 R20, P1, R8, UR13, RZ ;  /* 0x0000000d08147c10 */ /* 0x000fc8000ff3e0ff */
[----:B------:R-:W-:Y:S01]  /*17c0*/  IADD3.X R21, R5, UR10, RZ, P1, !PT ;  /* 0x0000000a05157c10 */ /* 0x000fe20008ffe4ff */
[----:B------:R-:W-:Y:S01]  /*17d0*/  IMAD.MOV.U32 R5, RZ, RZ, R7 ;  /* 0x000000ffff057224 */ /* 0x000fe200078e0007 */
[----:B------:R-:W-:-:S04]  /*17e0*/  IADD3 R22, P1, R4, UR14, RZ ;  /* 0x0000000e04167c10 */ /* 0x000fc8000ff3e0ff */
[----:B--2---:R0:W-:Y:S04]  /*17f0*/  STG.E.U16 [R4.64], R19 ;  /* 0x0000001304007986 */ /* 0x0041e8000c101512 */
[----:B------:R-:W2:Y:S01]  /*1800*/  LDG.E.U16 R29, [R20.64] ;  /* 0x00000012141d7981 */ /* 0x000ea2000c1e1500 */
[----:B------:R-:W-:Y:S02]  /*1810*/  IADD3 R24, P2, R20, UR13, RZ ;  /* 0x0000000d14187c10 */ /* 0x000fe4000ff5e0ff */
[----:B------:R-:W-:Y:S02]  /*1820*/  IADD3.X R23, R7, UR8, RZ, P1, !PT ;  /* 0x0000000807177c10 */ /* 0x000fe40008ffe4ff */
[----:B------:R-:W-:Y:S02]  /*1830*/  IADD3.X R25, R21, UR10, RZ, P2, !PT ;  /* 0x0000000a15197c10 */ /* 0x000fe400097fe4ff */
[----:B------:R-:W-:Y:S01]  /*1840*/  IADD3 R26, P1, R22, UR14, RZ ;  /* 0x0000000e161a7c10 */ /* 0x000fe2000ff3e0ff */
[----:B--2---:R1:W-:Y:S04]  /*1850*/  STG.E.U16 [R22.64], R29 ;  /* 0x0000001d16007986 */ /* 0x0043e8000c101512 */
[----:B------:R-:W2:Y:S01]  /*1860*/  LDG.E.U16 R7, [R24.64] ;  /* 0x0000001218077981 */ /* 0x000ea2000c1e1500 */
[----:B------:R-:W-:-:S02]  /*1870*/  IADD3 R16, P2, R24, UR13, RZ ;  /* 0x0000000d18107c10 */ /* 0x000fc4000ff5e0ff */
[----:B------:R-:W-:Y:S02]  /*1880*/  IADD3.X R27, R23, UR8, RZ, P1, !PT ;  /* 0x00000008171b7c10 */ /* 0x000fe40008ffe4ff */
[----:B------:R-:W-:Y:S02]  /*1890*/  IADD3.X R17, R25, UR10, RZ, P2, !PT ;  /* 0x0000000a19117c10 */ /* 0x000fe400097fe4ff */
[----:B0-----:R-:W-:Y:S01]  /*18a0*/  IADD3 R4, P2, R26, UR14, RZ ;  /* 0x0000000e1a047c10 */ /* 0x001fe2000ff5e0ff */
[----:B--2---:R0:W-:Y:S04]  /*18b0*/  STG.E.U16 [R26.64], R7 ;  /* 0x000000071a007986 */ /* 0x0041e8000c101512 */
[----:B------:R-:W2:Y:S01]  /*18c0*/  LDG.E.U16 R19, [R16.64] ;  /* 0x0000001210137981 */ /* 0x000ea2000c1e1500 */
[----:B------:R-:W-:-:S02]  /*18d0*/  IADD3 R20, P1, R16, UR13, RZ ;  /* 0x0000000d10147c10 */ /* 0x000fc4000ff3e0ff */
[----:B------:R-:W-:Y:S02]  /*18e0*/  IADD3.X R5, R27, UR8, RZ, P2, !PT ;  /* 0x000000081b057c10 */ /* 0x000fe400097fe4ff */
[----:B------:R-:W-:Y:S02]  /*18f0*/  IADD3.X R21, R17, UR10, RZ, P1, !PT ;  /* 0x0000000a11157c10 */ /* 0x000fe40008ffe4ff */
[----:B------:R-:W-:Y:S01]  /*1900*/  IADD3 R24, P1, R4, UR14, RZ ;  /* 0x0000000e04187c10 */ /* 0x000fe2000ff3e0ff */
[----:B--2---:R2:W-:Y:S04]  /*1910*/  STG.E.U16 [R4.64], R19 ;  /* 0x0000001304007986 */ /* 0x0045e8000c101512 */
[----:B-1----:R-:W3:Y:S01]  /*1920*/  LDG.E.U16 R29, [R20.64] ;  /* 0x00000012141d7981 */ /* 0x002ee2000c1e1500 */
[----:B------:R-:W-:-:S02]  /*1930*/  IADD3 R22, P2, R20, UR13, RZ ;  /* 0x0000000d14167c10 */ /* 0x000fc4000ff5e0ff */
[----:B------:R-:W-:Y:S02]  /*1940*/  IADD3.X R25, R5, UR8, RZ, P1, !PT ;  /* 0x0000000805197c10 */ /* 0x000fe40008ffe4ff */
[----:B------:R-:W-:Y:S02]  /*1950*/  IADD3.X R23, R21, UR10, RZ, P2, !PT ;  /* 0x0000000a15177c10 */ /* 0x000fe400097fe4ff */
[----:B------:R-:W-:Y:S01]  /*1960*/  IADD3 R16, P1, R24, UR14, RZ ;  /* 0x0000000e18107c10 */ /* 0x000fe2000ff3e0ff */
[----:B---3--:R1:W-:Y:S04]  /*1970*/  STG.E.U16 [R24.64], R29 ;  /* 0x0000001d18007986 */ /* 0x0083e8000c101512 */
[----:B0-----:R-:W3:Y:S01]  /*1980*/  LDG.E.U16 R7, [R22.64] ;  /* 0x0000001216077981 */ /* 0x001ee2000c1e1500 */
[----:B------:R-:W-:-:S02]  /*1990*/  IADD3 R26, P2, R22, UR13, RZ ;  /* 0x0000000d161a7c10 */ /* 0x000fc4000ff5e0ff */
[----:B------:R-:W-:Y:S02]  /*19a0*/  IADD3.X R17, R25, UR8, RZ, P1, !PT ;  /* 0x0000000819117c10 */ /* 0x000fe40008ffe4ff */
[----:B------:R-:W-:Y:S02]  /*19b0*/  IADD3.X R27, R23, UR10, RZ, P2, !PT ;  /* 0x0000000a171b7c10 */ /* 0x000fe400097fe4ff */
[----:B------:R-:W-:Y:S01]  /*19c0*/  IADD3 R20, P1, R16, UR14, RZ ;  /* 0x0000000e10147c10 */ /* 0x000fe2000ff3e0ff */
[----:B---3--:R0:W-:Y:S04]  /*19d0*/  STG.E.U16 [R16.64], R7 ;  /* 0x0000000710007986 */ /* 0x0081e8000c101512 */
[----:B--2---:R-:W2:Y:S01]  /*19e0*/  LDG.E.U16 R19, [R26.64] ;  /* 0x000000121a137981 */ /* 0x004ea2000c1e1500 */
        /* <DEDUP_REMOVED lines=23> */
[----:B------:R-:W3:Y:S01]  /*1b60*/  LDG.E.U16 R8, [R20.64] ;  /* 0x0000001214087981 */ /* 0x000ee2000c1e1500 */
[----:B-1----:R-:W-:-:S02]  /*1b70*/  IADD3 R22, P2, R20, UR13, RZ ;  /* 0x0000000d14167c10 */ /* 0x002fc4000ff5e0ff */
        /* <DEDUP_REMOVED lines=14> */
[----:B-1----:R-:W-:Y:S01]  /*1c60*/  IADD3 R24, P1, R28, UR14, RZ ;  /* 0x0000000e1c187c10 */ /* 0x002fe2000ff3e0ff */
        /* <DEDUP_REMOVED lines=10> */
[----:B------:R-:W-:Y:S01]  /*1d10*/  IADD3.X R5, R23, UR10, RZ, P2, !PT ;  /* 0x0000000a17057c10 */ /* 0x000fe200097fe4ff */
[----:B------:R-:W-:Y:S01]  /*1d20*/  IMAD.MOV.U32 R7, RZ, RZ, R11 ;  /* 0x000000ffff077224 */ /* 0x000fe200078e000b */
[----:B------:R-:W-:Y:S01]  /*1d30*/  MOV R21, R3 ;  /* 0x0000000300157202 */ /* 0x000fe20000000f00 */
[----:B------:R-:W-:Y:S02]  /*1d40*/  IMAD.MOV.U32 R20, RZ, RZ, R2 ;  /* 0x000000ffff147224 */ /* 0x000fe400078e0002 */
[----:B-1----:R-:W-:Y:S02]  /*1d50*/  IMAD R19, R0, c[0x0][0x170], RZ ;  /* 0x00005c0000137a24 */ /* 0x002fe400078e02ff */
[----:B------:R-:W-:-:S04]  /*1d60*/  IMAD.WIDE.U32 R2, R14, c[0x0][0x170], R6 ;  /* 0x00005c000e027a25 */ /* 0x000fc800078e0006 */
[----:B------:R-:W-:-:S04]  /*1d70*/  IMAD.WIDE.U32 R6, R12, c[0x0][0x170], R20 ;  /* 0x00005c000c067a25 */ /* 0x000fc800078e0014 */
[----:B------:R-:W-:-:S04]  /*1d80*/  IMAD R19, R12, c[0x0][0x174], R19 ;  /* 0x00005d000c137a24 */ /* 0x000fc800078e0213 */
[----:B------:R-:W-:Y:S02]  /*1d90*/  IMAD.IADD R7, R7, 0x1, R19 ;  /* 0x0000000107077824 */ /* 0x000fe400078e0213 */
[----:B------:R-:W-:Y:S02]  /*1da0*/  IMAD R11, R9, c[0x0][0x170], RZ ;  /* 0x00005c00090b7a24 */ /* 0x000fe400078e02ff */
[----:B------:R-:W-:-:S04]  /*1db0*/  IMAD.WIDE.U32 R6, R12, c[0x0][0x170], R6 ;  /* 0x00005c000c067a25 */ /* 0x000fc800078e0006 */
[----:B------:R-:W-:Y:S01]  /*1dc0*/  IMAD R11, R14, c[0x0][0x174], R11 ;  /* 0x00005d000e0b7a24 */ /* 0x000fe200078e020b */
[----:B------:R-:W-:-:S03]  /*1dd0*/  IADD3 R7, R19, R7, RZ ;  /* 0x0000000713077210 */ /* 0x000fc60007ffe0ff */
[----:B------:R-:W-:Y:S02]  /*1de0*/  IMAD.IADD R3, R3, 0x1, R11 ;  /* 0x0000000103037824 */ /* 0x000fe400078e020b */
[----:B------:R-:W-:-:S04]  /*1df0*/  IMAD.WIDE.U32 R6, R12, c[0x0][0x170], R6 ;  /* 0x00005c000c067a25 */ /* 0x000fc800078e0006 */
[----:B------:R-:W-:-:S04]  /*1e00*/  IMAD.WIDE.U32 R2, R14, c[0x0][0x170], R2 ;  /* 0x00005c000e027a25 */ /* 0x000fc800078e0002 */
[----:B------:R-:W-:Y:S02]  /*1e10*/  IMAD.IADD R7, R19, 0x1, R7 ;  /* 0x0000000113077824 */ /* 0x000fe400078e0207 */
[----:B------:R-:W-:Y:S02]  /*1e20*/  IMAD.IADD R3, R11, 0x1, R3 ;  /* 0x000000010b037824 */ /* 0x000fe400078e0203 */
[----:B------:R-:W-:-:S04]  /*1e30*/  IMAD.WIDE.U32 R6, R12, c[0x0][0x170], R6 ;  /* 0x00005c000c067a25 */ /* 0x000fc800078e0006 */
[----:B------:R-:W-:Y:S01]  /*1e40*/  IMAD.WIDE.U32 R2, R14, c[0x0][0x170], R2 ;  /* 0x00005c000e027a25 */ /* 0x000fe200078e0002 */
[----:B------:R-:W-:-:S03]  /*1e50*/  IADD3 R7, R19, R7, RZ ;  /* 0x0000000713077210 */ /* 0x000fc60007ffe0ff */
[----:B------:R-:W-:Y:S02]  /*1e60*/  IMAD.IADD R3, R11, 0x1, R3 ;  /* 0x000000010b037824 */ /* 0x000fe400078e0203 */
[----:B------:R-:W-:-:S04]  /*1e70*/  IMAD.WIDE.U32 R6, R12, c[0x0][0x170], R6 ;  /* 0x00005c000c067a25 */ /* 0x000fc800078e0006 */
[----:B------:R-:W-:-:S04]  /*1e80*/  IMAD.WIDE.U32 R2, R14, c[0x0][0x170], R2 ;  /* 0x00005c000e027a25 */ /* 0x000fc800078e0002 */
[----:B------:R-:W-:Y:S02]  /*1e90*/  IMAD.IADD R3, R11, 0x1, R3 ;  /* 0x000000010b037824 */ /* 0x000fe400078e0203 */
[----:B------:R-:W-:Y:S02]  /*1ea0*/  IMAD.IADD R7, R19, 0x1, R7 ;  /* 0x0000000113077824 */ /* 0x000fe400078e0207 */
[----:B------:R-:W-:-:S04]  /*1eb0*/  IMAD.WIDE.U32 R2, R14, c[0x0][0x170], R2 ;  /* 0x00005c000e027a25 */ /* 0x000fc800078e0002 */
[----:B------:R-:W-:-:S04]  /*1ec0*/  IMAD.WIDE.U32 R6, R12, c[0x0][0x170], R6 ;  /* 0x00005c000c067a25 */ /* 0x000fc800078e0006 */
[----:B------:R-:W-:Y:S01]  /*1ed0*/  IMAD.IADD R3, R11, 0x1, R3 ;  /* 0x000000010b037824 */ /* 0x000fe200078e0203 */
[----:B------:R-:W-:-:S03]  /*1ee0*/  IADD3 R7, R19, R7, RZ ;  /* 0x0000000713077210 */ /* 0x000fc60007ffe0ff */
[----:B------:R-:W-:-:S04]  /*1ef0*/  IMAD.WIDE.U32 R2, R14, c[0x0][0x170], R2 ;  /* 0x00005c000e027a25 */ /* 0x000fc800078e0002 */
[----:B------:R-:W-:Y:S01]  /*1f00*/  IMAD.WIDE.U32 R6, R12, c[0x0][0x170], R6 ;  /* 0x00005c000c067a25 */ /* 0x000fe200078e0006 */
[----:B--2---:R1:W-:Y:S04]  /*1f10*/  STG.E.U16 [R16.64], R27 ;  /* 0x0000001b10007986 */ /* 0x0043e8000c101512 */
[----:B------:R2:W3:Y:S01]  /*1f20*/  LDG.E.U16 R23, [R4.64] ;  /* 0x0000001204177981 */ /* 0x0004e2000c1e1500 */
[----:B------:R-:W-:Y:S01]  /*1f30*/  IMAD.IADD R3, R11, 0x1, R3 ;  /* 0x000000010b037824 */ /* 0x000fe200078e0203 */
[----:B0-----:R-:W-:Y:S01]  /*1f40*/  IADD3 R8, P2, R4, UR13, RZ ;  /* 0x0000000d04087c10 */ /* 0x001fe2000ff5e0ff */
[----:B------:R-:W-:Y:S02]  /*1f50*/  IMAD.IADD R7, R19, 0x1, R7 ;  /* 0x0000000113077824 */ /* 0x000fe400078e0207 */
[----:B------:R-:W-:-:S04]  /*1f60*/  IMAD.WIDE.U32 R2, R14, c[0x0][0x170], R2 ;  /* 0x00005c000e027a25 */ /* 0x000fc800078e0002 */
[----:B------:R-:W-:Y:S01]  /*1f70*/  IMAD.WIDE.U32 R6, R12, c[0x0][0x170], R6 ;  /* 0x00005c000c067a25 */ /* 0x000fe200078e0006 */
[----:B--2---:R-:W-:-:S03]  /*1f80*/  IADD3.X R5, R5, UR10, RZ, P2, !PT ;  /* 0x0000000a05057c10 */ /* 0x004fc600097fe4ff */
[----:B------:R-:W-:Y:S01]  /*1f90*/  IMAD.IADD R3, R11, 0x1, R3 ;  /* 0x000000010b037824 */ /* 0x000fe200078e0203 */
[----:B------:R-:W-:-:S03]  /*1fa0*/  IADD3 R7, R19, R7, RZ ;  /* 0x0000000713077210 */ /* 0x000fc60007ffe0ff */
[----:B------:R-:W-:-:S04]  /*1fb0*/  IMAD.WIDE.U32 R2, R14, c[0x0][0x170], R2 ;  /* 0x00005c000e027a25 */ /* 0x000fc800078e0002 */
        /* <DEDUP_REMOVED lines=23> */
[----:B------:R-:W-:-:S03]  /*2130*/  IADD3 R6, P1, R16, UR14, RZ ;  /* 0x0000000e10067c10 */ /* 0x000fc6000ff3e0ff */
[----:B------:R-:W-:Y:S01]  /*2140*/  IMAD.IADD R21, R11, 0x1, R21 ;  /* 0x000000010b157824 */ /* 0x000fe200078e0215 */
[----:B------:R-:W-:Y:S02]  /*2150*/  IADD3.X R7, R17, UR8, RZ, P1, !PT ;  /* 0x0000000811077c10 */ /* 0x000fe40008ffe4ff */
[----:B------:R-:W-:Y:S01]  /*2160*/  IADD3 R18, P1, R18, 0x10, RZ ;  /* 0x0000001012127810 */ /* 0x000fe20007f3e0ff */
[----:B------:R-:W-:Y:S01]  /*2170*/  IMAD.WIDE.U32 R20, R14, c[0x0][0x170], R20 ;  /* 0x00005c000e147a25 */ /* 0x000fe200078e0014 */
[----:B------:R-:W-:Y:S02]  /*2180*/  IADD3 R3, R19, R3, RZ ;  /* 0x0000000313037210 */ /* 0x000fe40007ffe0ff */
[----:B------:R-:W-:Y:S01]  /*2190*/  IADD3 R4, P3, R6, UR14, RZ ;  /* 0x0000000e06047c10 */ /* 0x000fe2000ff7e0ff */
[----:B------:R-:W-:Y:S01]  /*21a0*/  IMAD.X R10, RZ, RZ, R10, P1 ;  /* 0x000000ffff0a7224 */ /* 0x000fe200008e060a */
[----:B------:R-:W-:Y:S01]  /*21b0*/  ISETP.GE.U32.AND P1, PT, R18, -0xc, PT ;  /* 0xfffffff41200780c */ /* 0x000fe20003f26070 */
[----:B------:R-:W-:-:S03]  /*21c0*/  IMAD.WIDE.U32 R2, R12, c[0x0][0x170], R2 ;  /* 0x00005c000c027a25 */ /* 0x000fc600078e0002 */
[----:B------:R-:W-:Y:S01]  /*21d0*/  ISETP.GE.AND.EX P1, PT, R10, -0x1, PT, P1 ;  /* 0xffffffff0a00780c */ /* 0x000fe20003f26310 */
[----:B------:R-:W-:Y:S02]  /*21e0*/  IMAD.IADD R21, R11, 0x1, R21 ;  /* 0x000000010b157824 */ /* 0x000fe400078e0215 */
[----:B------:R-:W-:Y:S02]  /*21f0*/  IMAD.IADD R3, R19, 0x1, R3 ;  /* 0x0000000113037824 */ /* 0x000fe400078e0203 */
[----:B-1----:R-:W-:-:S04]  /*2200*/  IMAD.WIDE.U32 R16, R14, c[0x0][0x170], R20 ;  /* 0x00005c000e107a25 */ /* 0x002fc800078e0014 */
[----:B------:R-:W-:Y:S01]  /*2210*/  IMAD.WIDE.U32 R2, R12, c[0x0][0x170], R2 ;  /* 0x00005c000c027a25 */ /* 0x000fe200078e0002 */
[----:B------:R-:W-:-:S03]  /*2220*/  IADD3 R11, R11, R17, RZ ;  /* 0x000000110b0b7210 */ /* 0x000fc60007ffe0ff */
[----:B------:R-:W-:Y:S01]  /*2230*/  IMAD.IADD R3, R19, 0x1, R3 ;  /* 0x0000000113037824 */ /* 0x000fe200078e0203 */
[----:B---3--:R0:W-:Y:S02]  /*2240*/  STG.E.U16 [R6.64], R23 ;  /* 0x0000001706007986 */ /* 0x0081e4000c101512 */
[----:B0-----:R-:W-:Y:S01]  /*2250*/  IADD3.X R7, R7, UR8, RZ, P3, !PT ;  /* 0x0000000807077c10 */ /* 0x001fe20009ffe4ff */
[----:B------:R-:W-:Y:S01]  /*2260*/  IMAD.MOV.U32 R6, RZ, RZ, R16 ;  /* 0x000000ffff067224 */ /* 0x000fe200078e0010 */
[----:B------:R-:W-:Y:S05]  /*2270*/  @!P1 BRA `(.L_x_436) ;  /* 0xfffff50000009947 */ /* 0x000fea000383ffff */
.L_x_435:
[----:B------:R-:W-:-:S04]  /*2280*/  IADD3 R16, P2, RZ, -R18, RZ ;  /* 0x80000012ff107210 */ /* 0x000fc80007f5e0ff */
[----:B------:R-:W-:Y:S01]  /*2290*/  ISETP.GT.U32.AND P1, PT, R16, 0x4, PT ;  /* 0x000000041000780c */ /* 0x000fe20003f24070 */
[----:B------:R-:W-:-:S05]  /*22a0*/  IMAD.X R16, RZ, RZ, ~R10, P2 ;  /* 0x000000ffff107224 */ /* 0x000fca00010e0e0a */
[----:B------:R-:W-:-:S13]  /*22b0*/  ISETP.GT.AND.EX P1, PT, R16, RZ, PT, P1 ;  /* 0x000000ff1000720c */ /* 0x000fda0003f24310 */
[----:B------:R-:W-:Y:S05]  /*22c0*/  @!P1 BRA `(.L_x_437) ;  /* 0x000005e000009947 */ /* 0x000fea0003800000 */
[----:B------:R-:W-:Y:S01]  /*22d0*/  MOV R16, R8 ;  /* 0x0000000800107202 */ /* 0x000fe20000000f00 */
[----:B------:R-:W-:-:S05]  /*22e0*/  IMAD.MOV.U32 R17, RZ, RZ, R5 ;  /* 0x000000ffff117224 */ /* 0x000fca00078e0005 */
        /* <DEDUP_REMOVED lines=16> */
[----:B------:R-:W-:Y:S01]  /*23f0*/  IADD3 R20, P1, R16, UR14, RZ ;  /* 0x0000000e10147c10 */ /* 0x000fe2000ff3e0ff */
[----:B--2---:R2:W-:Y:S04]  /*2400*/  STG.E.U16 [R16.64], R7 ;  /* 0x0000000710007986 */ /* 0x0045e8000c101512 */
[----:B0-----:R-:W3:Y:S01]  /*2410*/  LDG.E.U16 R19, [R26.64] ;  /* 0x000000121a137981 */ /* 0x001ee2000c1e1500 */
[----:B------:R-:W-:-:S02]  /*2420*/  IADD3 R4, P0, R26, UR13, RZ ;  /* 0x0000000d1a047c10 */ /* 0x000fc4000ff1e0ff */
[----:B------:R-:W-:Y:S02]  /*2430*/  IADD3.X R21, R17, UR8, RZ, P1, !PT ;  /* 0x0000000811157c10 */ /* 0x000fe40008ffe4ff */
[----:B------:R-:W-:Y:S02]  /*2440*/  IADD3.X R5, R27, UR10, RZ, P0, !PT ;  /* 0x0000000a1b057c10 */ /* 0x000fe400087fe4ff */
[----:B-1----:R-:W-:Y:S01]  /*2450*/  IADD3 R22, P0, R20, UR14, RZ ;  /* 0x0000000e14167c10 */ /* 0x002fe2000ff1e0ff */
[----:B---3--:R0:W-:Y:S04]  /*2460*/  STG.E.U16 [R20.64], R19 ;  /* 0x0000001314007986 */ /* 0x0081e8000c101512 */
[----:B------:R-:W3:Y:S01]  /*2470*/  LDG.E.U16 R8, [R4.64] ;  /* 0x0000001204087981 */ /* 0x000ee2000c1e1500 */
[----:B------:R-:W-:-:S02]  /*2480*/  IADD3 R24, P1, R4, UR13, RZ ;  /* 0x0000000d04187c10 */ /* 0x000fc4000ff3e0ff */
[----:B------:R-:W-:Y:S02]  /*2490*/  IADD3.X R23, R21, UR8, RZ, P0, !PT ;  /* 0x0000000815177c10 */ /* 0x000fe400087fe4ff */
[----:B------:R-:W-:Y:S02]  /*24a0*/  IADD3.X R25, R5, UR10, RZ, P1, !PT ;  /* 0x0000000a05197c10 */ /* 0x000fe40008ffe4ff */
[----:B------:R-:W-:Y:S01]  /*24b0*/  IADD3 R28, P0, R22, UR14, RZ ;  /* 0x0000000e161c7c10 */ /* 0x000fe2000ff1e0ff */
[----:B---3--:R-:W-:Y:S04]  /*24c0*/  STG.E.U16 [R22.64], R8 ;  /* 0x0000000816007986 */ /* 0x008fe8000c101512 */
[----:B--2---:R-:W2:Y:S01]  /*24d0*/  LDG.E.U16 R7, [R24.64] ;  /* 0x0000001218077981 */ /* 0x004ea2000c1e1500 */
[----:B------:R-:W-:-:S02]  /*24e0*/  IADD3 R26, P1, R24, UR13, RZ ;  /* 0x0000000d181a7c10 */ /* 0x000fc4000ff3e0ff */
[----:B------:R-:W-:Y:S02]  /*24f0*/  IADD3.X R29, R23, UR8, RZ, P0, !PT ;  /* 0x00000008171d7c10 */ /* 0x000fe400087fe4ff */
[----:B------:R-:W-:Y:S02]  /*2500*/  IADD3.X R27, R25, UR10, RZ, P1, !PT ;  /* 0x0000000a191b7c10 */ /* 0x000fe40008ffe4ff */
[----:B------:R-:W-:Y:S01]  /*2510*/  IADD3 R16, P0, R28, UR14, RZ ;  /* 0x0000000e1c107c10 */ /* 0x000fe2000ff1e0ff */
[----:B--2---:R1:W-:Y:S04]  /*2520*/  STG.E.U16 [R28.64], R7 ;  /* 0x000000071c007986 */ /* 0x0043e8000c101512 */
[----:B0-----:R-:W2:Y:S01]  /*2530*/  LDG.E.U16 R20, [R26.64] ;  /* 0x000000121a147981 */ /* 0x001ea2000c1e1500 */
[----:B------:R-:W-:-:S02]  /*2540*/  IADD3 R4, P1, R26, UR13, RZ ;  /* 0x0000000d1a047c10 */ /* 0x000fc4000ff3e0ff */
[----:B------:R-:W-:Y:S02]  /*2550*/  IADD3.X R17, R29, UR8, RZ, P0, !PT ;  /* 0x000000081d117c10 */ /* 0x000fe400087fe4ff */
[----:B------:R-:W-:Y:S01]  /*2560*/  IADD3.X R5, R27, UR10, RZ, P1, !PT ;  /* 0x0000000a1b057c10 */ /* 0x000fe20008ffe4ff */
[----:B-1----:R-:W-:Y:S02]  /*2570*/  IMAD.MOV.U32 R7, RZ, RZ, R11 ;  /* 0x000000ffff077224 */ /* 0x002fe400078e000b */
[----:B------:R-:W-:Y:S01]  /*2580*/  IMAD R11, R9, c[0x0][0x170], RZ ;  /* 0x00005c00090b7a24 */ /* 0x000fe200078e02ff */
[----:B------:R-:W-:Y:S01]  /*2590*/  MOV R22, R2 ;  /* 0x0000000200167202 */ /* 0x000fe20000000f00 */
[----:B------:R-:W-:Y:S02]  /*25a0*/  IMAD.MOV.U32 R23, RZ, RZ, R3 ;  /* 0x000000ffff177224 */ /* 0x000fe400078e0003 */
[----:B------:R-:W-:Y:S02]  /*25b0*/  IMAD R19, R0, c[0x0][0x170], RZ ;  /* 0x00005c0000137a24 */ /* 0x000fe400078e02ff */
[----:B------:R-:W-:-:S04]  /*25c0*/  IMAD.WIDE.U32 R2, R14, c[0x0][0x170], R6 ;  /* 0x00005c000e027a25 */ /* 0x000fc800078e0006 */
[----:B------:R-:W-:Y:S02]  /*25d0*/  IMAD R11, R14, c[0x0][0x174], R11 ;  /* 0x00005d000e0b7a24 */ /* 0x000fe400078e020b */
[----:B------:R-:W-:-:S04]  /*25e0*/  IMAD.WIDE.U32 R6, R12, c[0x0][0x170], R22 ;  /* 0x00005c000c067a25 */ /* 0x000fc800078e0016 */
[----:B------:R-:W-:Y:S02]  /*25f0*/  IMAD R19, R12, c[0x0][0x174], R19 ;  /* 0x00005d000c137a24 */ /* 0x000fe400078e0213 */
[----:B------:R-:W-:Y:S02]  /*2600*/  IMAD.IADD R3, R11, 0x1, R3 ;  /* 0x000000010b037824 */ /* 0x000fe400078e0203 */
[----:B------:R-:W-:Y:S02]  /*2610*/  IMAD.IADD R7, R19, 0x1, R7 ;  /* 0x0000000113077824 */ /* 0x000fe400078e0207 */
[----:B------:R-:W-:Y:S01]  /*2620*/  IMAD.WIDE.U32 R2, R14, c[0x0][0x170], R2 ;  /* 0x00005c000e027a25 */ /* 0x000fe200078e0002 */
[----:B--2---:R0:W-:Y:S04]  /*2630*/  STG.E.U16 [R16.64], R20 ;  /* 0x0000001410007986 */ /* 0x0041e8000c101512 */
[----:B------:R1:W2:Y:S01]  /*2640*/  LDG.E.U16 R21, [R4.64] ;  /* 0x0000001204157981 */ /* 0x0002a2000c1e1500 */
[----:B------:R-:W-:Y:S01]  /*2650*/  IMAD.WIDE.U32 R6, R12, c[0x0][0x170], R6 ;  /* 0x00005c000c067a25 */ /* 0x000fe200078e0006 */
[----:B------:R-:W-:-:S02]  /*2660*/  IADD3 R3, R11, R3, RZ ;  /* 0x000000030b037210 */ /* 0x000fc40007ffe0ff */
[----:B------:R-:W-:Y:S01]  /*2670*/  IADD3 R18, P3, R18, 0x8, RZ ;  /* 0x0000000812127810 */ /* 0x000fe20007f7e0ff */
[----:B------:R-:W-:Y:S01]  /*2680*/  IMAD.IADD R7, R19, 0x1, R7 ;  /* 0x0000000113077824 */ /* 0x000fe200078e0207 */
[----:B------:R-:W-:Y:S01]  /*2690*/  IADD3 R8, P1, R4, UR13, RZ ;  /* 0x0000000d04087c10 */ /* 0x000fe2000ff3e0ff */
[----:B------:R-:W-:Y:S01]  /*26a0*/  IMAD.WIDE.U32 R2, R14, c[0x0][0x170], R2 ;  /* 0x00005c000e027a25 */ /* 0x000fe200078e0002 */
[----:B0-----:R-:W-:Y:S02]  /*26b0*/  IADD3 R16, P0, R16, UR14, RZ ;  /* 0x0000000e10107c10 */ /* 0x001fe4000ff1e0ff */
[----:B-1----:R-:W-:Y:S01]  /*26c0*/  IADD3.X R5, R5, UR10, RZ, P1, !PT ;  /* 0x0000000a05057c10 */ /* 0x002fe20008ffe4ff */
[----:B------:R-:W-:Y:S01]  /*26d0*/  IMAD.WIDE.U32 R6, R12, c[0x0][0x170], R6 ;  /* 0x00005c000c067a25 */ /* 0x000fe200078e0006 */
[----:B------:R-:W-:Y:S02]  /*26e0*/  IADD3.X R17, R17, UR8, RZ, P0, !PT ;  /* 0x0000000811117c10 */ /* 0x000fe400087fe4ff */
[----:B------:R-:W-:Y:S01]  /*26f0*/  IADD3 R4, P2, R16, UR14, RZ ;  /* 0x0000000e10047c10 */ /* 0x000fe2000ff5e0ff */
[----:B------:R-:W-:Y:S01]  /*2700*/  IMAD.IADD R3, R11, 0x1, R3 ;  /* 0x000000010b037824 */ /* 0x000fe200078e0203 */
[----:B------:R-:W-:Y:S01]  /*2710*/  PLOP3.LUT P0, PT, PT, PT, PT, 0x8, 0x0 ;  /* 0x000000000000781c */ /* 0x000fe20003f0e170 */
[----:B------:R-:W-:-:S02]  /*2720*/  IMAD.IADD R7, R19, 0x1, R7 ;  /* 0x0000000113077824 */ /* 0x000fc400078e0207 */
[----:B------:R-:W-:-:S04]  /*2730*/  IMAD.WIDE.U32 R2, R14, c[0x0][0x170], R2 ;  /* 0x00005c000e027a25 */ /* 0x000fc800078e0002 */
[----:B------:R-:W-:Y:S01]  /*2740*/  IMAD.WIDE.U32 R6, R12, c[0x0][0x170], R6 ;  /* 0x00005c000c067a25 */ /* 0x000fe200078e0006 */
[----:B------:R-:W-:-:S03]  /*2750*/  IADD3 R3, R11, R3, RZ ;  /* 0x000000030b037210 */ /* 0x000fc60007ffe0ff */
[----:B------:R-:W-:Y:S02]  /*2760*/  IMAD.IADD R7, R19, 0x1, R7 ;  /* 0x0000000113077824 */ /* 0x000fe400078e0207 */
[----:B------:R-:W-:-:S04]  /*2770*/  IMAD.WIDE.U32 R2, R14, c[0x0][0x170], R2 ;  /* 0x00005c000e027a25 */ /* 0x000fc800078e0002 */
[----:B------:R-:W-:-:S04]  /*2780*/  IMAD.WIDE.U32 R6, R12, c[0x0][0x170], R6 ;  /* 0x00005c000c067a25 */ /* 0x000fc800078e0006 */
[----:B------:R-:W-:Y:S01]  /*2790*/  IMAD.IADD R3, R11, 0x1, R3 ;  /* 0x000000010b037824 */ /* 0x000fe200078e0203 */
[----:B------:R-:W-:Y:S01]  /*27a0*/  MOV R22, R6 ;  /* 0x0000000600167202 */ /* 0x000fe20000000f00 */
        /* <DEDUP_REMOVED lines=11> */
[----:B------:R-:W-:Y:S01]  /*2860*/  IMAD.IADD R11, R11, 0x1, R7 ;  /* 0x000000010b0b7824 */ /* 0x000fe200078e0207 */
[----:B------:R-:W-:Y:S01]  /*2870*/  IADD3.X R7, R17, UR8, RZ, P2, !PT ;  /* 0x0000000811077c10 */ /* 0x000fe200097fe4ff */
[----:B------:R-:W-:Y:S02]  /*2880*/  IMAD.IADD R3, R19, 0x1, R3 ;  /* 0x0000000113037824 */ /* 0x000fe400078e0203 */
[----:B------:R-:W-:Y:S01]  /*2890*/  IMAD.X R10, RZ, RZ, R10, P3 ;  /* 0x000000ffff0a7224 */ /* 0x000fe200018e060a */
[----:B--2---:R0:W-:Y:S04]  /*28a0*/  STG.E.U16 [R16.64], R21 ;  /* 0x0000001510007986 */ /* 0x0041e8000c101512 */
.L_x_437:
[----:B------:R-:W-:-:S04]  /*28b0*/  ISETP.NE.U32.AND P1, PT, R18, RZ, PT ;  /* 0x000000ff1200720c */ /* 0x000fc80003f25070 */
[----:B------:R-:W-:-:S13]  /*28c0*/  ISETP.NE.OR.EX P0, PT, R10, RZ, P0, P1 ;  /* 0x000000ff0a00720c */ /* 0x000fda0000705710 */
[----:B------:R-:W-:Y:S05]  /*28d0*/  @!P0 BRA `(.L_x_433) ;  /* 0x0000039000008947 */ /* 0x000fea0003800000 */
.L_x_434:
[----:B0-----:R-:W-:Y:S01]  /*28e0*/  MOV R16, R8 ;  /* 0x0000000800107202 */ /* 0x001fe20000000f00 */
[----:B------:R-:W-:-:S05]  /*28f0*/  IMAD.MOV.U32 R17, RZ, RZ, R5 ;  /* 0x000000ffff117224 */ /* 0x000fca00078e0005 */
[----:B------:R-:W2:Y:S01]  /*2900*/  LDG.E.U16 R19, [R16.64] ;  /* 0x0000001210137981 */ /* 0x000ea2000c1e1500 */
[----:B------:R-:W-:Y:S01]  /*2910*/  IADD3 R20, P0, R8, UR13, RZ ;  /* 0x0000000d08147c10 */ /* 0x000fe2000ff1e0ff */
[----:B------:R-:W-:Y:S01]  /*2920*/  IMAD.MOV.U32 R22, RZ, RZ, R4 ;  /* 0x000000ffff167224 */ /* 0x000fe200078e0004 */
[----:B------:R-:W-:Y:S02]  /*2930*/  MOV R23, R7 ;  /* 0x0000000700177202 */ /* 0x000fe40000000f00 */
        /* <DEDUP_REMOVED lines=8> */
[----:B--2---:R-:W-:Y:S04]  /*29c0*/  STG.E.U16 [R24.64], R29 ;  /* 0x0000001d18007986 */ /* 0x004fe8000c101512 */
[----:B------:R-:W2:Y:S01]  /*29d0*/  LDG.E.U16 R8, [R26.64] ;  /* 0x000000121a087981 */ /* 0x000ea2000c1e1500 */
[----:B------:R-:W-:-:S02]  /*29e0*/  IADD3 R4, P1, R26, UR13, RZ ;  /* 0x0000000d1a047c10 */ /* 0x000fc4000ff3e0ff */
[----:B------:R-:W-:Y:S02]  /*29f0*/  IADD3.X R17, R25, UR8, RZ, P0, !PT ;  /* 0x0000000819117c10 */ /* 0x000fe400087fe4ff */
[----:B------:R-:W-:Y:S01]  /*2a00*/  IADD3.X R5, R27, UR10, RZ, P1, !PT ;  /* 0x0000000a1b057c10 */ /* 0x000fe20008ffe4ff */
[----:B------:R-:W-:Y:S01]  /*2a10*/  IMAD.MOV.U32 R7, RZ, RZ, R11 ;  /* 0x000000ffff077224 */ /* 0x000fe200078e000b */
[----:B------:R-:W-:Y:S01]  /*2a20*/  MOV R21, R3 ;  /* 0x0000000300157202 */ /* 0x000fe20000000f00 */
[----:B------:R-:W-:Y:S02]  /*2a30*/  IMAD R11, R9, c[0x0][0x170], RZ ;  /* 0x00005c00090b7a24 */ /* 0x000fe400078e02ff */
[----:B------:R-:W-:Y:S02]  /*2a40*/  IMAD.MOV.U32 R20, RZ, RZ, R2 ;  /* 0x000000ffff147224 */ /* 0x000fe400078e0002 */
[----:B0-----:R-:W-:Y:S02]  /*2a50*/  IMAD R19, R0, c[0x0][0x170], RZ ;  /* 0x00005c0000137a24 */ /* 0x001fe400078e02ff */
[----:B------:R-:W-:-:S04]  /*2a60*/  IMAD.WIDE.U32 R2, R14, c[0x0][0x170], R6 ;  /* 0x00005c000e027a25 */ /* 0x000fc800078e0006 */
[----:B------:R-:W-:Y:S02]  /*2a70*/  IMAD R11, R14, c[0x0][0x174], R11 ;  /* 0x00005d000e0b7a24 */ /* 0x000fe400078e020b */
[----:B------:R-:W-:-:S04]  /*2a80*/  IMAD.WIDE.U32 R6, R12, c[0x0][0x170], R20 ;  /* 0x00005c000c067a25 */ /* 0x000fc800078e0014 */
[----:B------:R-:W-:Y:S02]  /*2a90*/  IMAD R19, R12, c[0x0][0x174], R19 ;  /* 0x00005d000c137a24 */ /* 0x000fe400078e0213 */
[----:B------:R-:W-:Y:S02]  /*2aa0*/  IMAD.IADD R3, R3, 0x1, R11 ;  /* 0x0000000103037824 */ /* 0x000fe400078e020b */
[----:B------:R-:W-:Y:S01]  /*2ab0*/  IMAD.IADD R7, R7, 0x1, R19 ;  /* 0x0000000107077824 */ /* 0x000fe200078e0213 */
[----:B--2---:R0:W-:Y:S04]  /*2ac0*/  STG.E.U16 [R16.64], R8 ;  /* 0x0000000810007986 */ /* 0x0041e8000c101512 */
[----:B------:R1:W2:Y:S01]  /*2ad0*/  LDG.E.U16 R23, [R4.64] ;  /* 0x0000001204177981 */ /* 0x0002a2000c1e1500 */
[----:B------:R-:W-:-:S04]  /*2ae0*/  IMAD.WIDE.U32 R20, R14, c[0x0][0x170], R2 ;  /* 0x00005c000e147a25 */ /* 0x000fc800078e0002 */
[----:B------:R-:W-:Y:S01]  /*2af0*/  IMAD.WIDE.U32 R2, R12, c[0x0][0x170], R6 ;  /* 0x00005c000c027a25 */ /* 0x000fe200078e0006 */
[----:B------:R-:W-:Y:S02]  /*2b00*/  IADD3 R6, P0, R16, UR14, RZ ;  /* 0x0000000e10067c10 */ /* 0x000fe4000ff1e0ff */
[----:B------:R-:W-:Y:S01]  /*2b10*/  IADD3 R21, R11, R21, RZ ;  /* 0x000000150b157210 */ /* 0x000fe20007ffe0ff */
[----:B------:R-:W-:Y:S01]  /*2b20*/  IMAD.IADD R3, R19, 0x1, R3 ;  /* 0x0000000113037824 */ /* 0x000fe200078e0203 */
[----:B------:R-:W-:Y:S02]  /*2b30*/  IADD3.X R7, R17, UR8, RZ, P0, !PT ;  /* 0x0000000811077c10 */ /* 0x000fe400087fe4ff */
[----:B------:R-:W-:Y:S01]  /*2b40*/  IADD3 R18, P0, R18, 0x4, RZ ;  /* 0x0000000412127810 */ /* 0x000fe20007f1e0ff */
[----:B------:R-:W-:Y:S01]  /*2b50*/  IMAD.WIDE.U32 R2, R12, c[0x0][0x170], R2 ;  /* 0x00005c000c027a25 */ /* 0x000fe200078e0002 */
[----:B0-----:R-:W-:Y:S02]  /*2b60*/  IADD3 R8, P1, R4, UR13, RZ ;  /* 0x0000000d04087c10 */ /* 0x001fe4000ff3e0ff */
[----:B-1----:R-:W-:Y:S01]  /*2b70*/  IADD3 R4, P2, R6, UR14, RZ ;  /* 0x0000000e06047c10 */ /* 0x002fe2000ff5e0ff */
[----:B------:R-:W-:Y:S01]  /*2b80*/  IMAD.X R10, RZ, RZ, R10, P0 ;  /* 0x000000ffff0a7224 */ /* 0x000fe200000e060a */
[----:B------:R-:W-:Y:S01]  /*2b90*/  ISETP.NE.U32.AND P0, PT, R18, RZ, PT ;  /* 0x000000ff1200720c */ /* 0x000fe20003f05070 */
[----:B------:R-:W-:Y:S01]  /*2ba0*/  IMAD.WIDE.U32 R20, R14, c[0x0][0x170], R20 ;  /* 0x00005c000e147a25 */ /* 0x000fe200078e0014 */
[----:B------:R-:W-:-:S02]  /*2bb0*/  IADD3 R3, R19, R3, RZ ;  /* 0x0000000313037210 */ /* 0x000fc40007ffe0ff */
[----:B------:R-:W-:Y:S01]  /*2bc0*/  ISETP.NE.AND.EX P0, PT, R10, RZ, PT, P0 ;  /* 0x000000ff0a00720c */ /* 0x000fe20003f05300 */
[----:B------:R-:W-:Y:S01]  /*2bd0*/  IMAD.IADD R21, R11, 0x1, R21 ;  /* 0x000000010b157824 */ /* 0x000fe200078e0215 */
[----:B------:R-:W-:Y:S01]  /*2be0*/  IADD3.X R5, R5, UR10, RZ, P1, !PT ;  /* 0x0000000a05057c10 */ /* 0x000fe20008ffe4ff */
[----:B------:R-:W-:-:S04]  /*2bf0*/  IMAD.WIDE.U32 R2, R12, c[0x0][0x170], R2 ;  /* 0x00005c000c027a25 */ /* 0x000fc800078e0002 */
[----:B------:R-:W-:-:S04]  /*2c00*/  IMAD.WIDE.U32 R16, R14, c[0x0][0x170], R20 ;  /* 0x00005c000e107a25 */ /* 0x000fc800078e0014 */
[----:B------:R-:W-:Y:S02]  /*2c10*/  IMAD.IADD R11, R11, 0x1, R17 ;  /* 0x000000010b0b7824 */ /* 0x000fe400078e0211 */
[----:B------:R-:W-:Y:S01]  /*2c20*/  IMAD.IADD R3, R19, 0x1, R3 ;  /* 0x0000000113037824 */ /* 0x000fe200078e0203 */
[----:B--2---:R0:W-:Y:S02]  /*2c30*/  STG.E.U16 [R6.64], R23 ;  /* 0x0000001706007986 */ /* 0x0041e4000c101512 */
[----:B0-----:R-:W-:Y:S02]  /*2c40*/  IADD3.X R7, R7, UR8, RZ, P2, !PT ;  /* 0x0000000807077c10 */ /* 0x001fe400097fe4ff */
[----:B------:R-:W-:Y:S01]  /*2c50*/  MOV R6, R16 ;  /* 0x0000001000067202 */ /* 0x000fe20000000f00 */
[----:B------:R-:W-:Y:S05]  /*2c60*/  @P0 BRA `(.L_x_434) ;  /* 0xfffffc7000000947 */ /* 0x000fea000383ffff */
.L_x_433:
[----:B------:R-:W-:-:S04]  /*2c70*/  ISETP.NE.U32.AND P0, PT, RZ, UR4, PT ;  /* 0x00000004ff007c0c */ /* 0x000fc8000bf05070 */
[----:B------:R-:W-:-:S13]  /*2c80*/  ISETP.NE.AND.EX P0, PT, RZ, RZ, PT, P0 ;  /* 0x000000ffff00720c */ /* 0x000fda0003f05300 */
[----:B------:R-:W-:Y:S05]  /*2c90*/  @!P0 EXIT ;  /* 0x000000000000894d */ /* 0x000fea0003800000 */
[----:B------:R-:W-:Y:S01]  /*2ca0*/  IMAD.MOV.U32 R4, RZ, RZ, c[0x0][0x198] ;  /* 0x00006600ff047624 */ /* 0x000fe200078e00ff */
[----:B------:R-:W-:Y:S01]  /*2cb0*/  MOV R5, c[0x0][0x1a0] ;  /* 0x0000680000057a02 */ /* 0x000fe20000000f00 */
[----:B------:R-:W-:Y:S01]  /*2cc0*/  ULDC UR8, c[0x0][0x18c] ;  /* 0x0000630000087ab9 */ /* 0x000fe20000000800 */
[----:B------:R-:W-:Y:S01]  /*2cd0*/  LEA R15, P0, R6, c[0x0][0x160], 0x1 ;  /* 0x00005800060f7a11 */ /* 0x000fe200078008ff */
[----:B------:R-:W-:Y:S01]  /*2ce0*/  IMAD R0, R4, c[0x0][0x1a4], RZ ;  /* 0x0000690004007a24 */ /* 0x000fe200078e02ff */
[----:B------:R-:W-:Y:S01]  /*2cf0*/  UIMAD UR8, UR6, UR8, URZ ;  /* 0x00000008060872a4 */ /* 0x000fe2000f8e023f */
[----:B------:R-:W-:Y:S01]  /*2d00*/  LEA R13, P1, R2, c[0x0][0x1a8], 0x1 ;  /* 0x00006a00020d7a11 */ /* 0x000fe200078208ff */
[----:B------:R-:W-:Y:S01]  /*2d10*/  ULDC.64 UR10, c[0x0][0x180] ;  /* 0x00006000000a7ab9 */ /* 0x000fe20000000a00 */
[----:B------:R-:W-:Y:S01]  /*2d20*/  IMAD R7, R5, c[0x0][0x19c], R0 ;  /* 0x0000670005077a24 */ /* 0x000fe200078e0200 */
[----:B------:R-:W-:Y:S01]  /*2d30*/  UIMAD.WIDE.U32 UR6, UR5, UR10, URZ ;  /* 0x0000000a050672a5 */ /* 0x000fe2000f8e003f */
[----:B------:R-:W-:Y:S01]  /*2d40*/  IMAD.WIDE.U32 R4, R4, c[0x0][0x1a0], RZ ;  /* 0x0000680004047a25 */ /* 0x000fe200078e00ff */
[----:B------:R-:W-:Y:S01]  /*2d50*/  UIMAD UR5, UR5, UR11, UR8 ;  /* 0x0000000b050572a4 */ /* 0x000fe2000f8e0208 */
[----:B------:R-:W-:-:S02]  /*2d60*/  IADD3 R0, P2, RZ, -UR4, RZ ;  /* 0x80000004ff007c10 */ /* 0x000fc4000ff5e0ff */
[----:B------:R-:W-:Y:S01]  /*2d70*/  IMAD.IADD R7, R5, 0x1, R7 ;  /* 0x0000000105077824 */ /* 0x000fe200078e0207 */
[----:B------:R-:W-:Y:S01]  /*2d80*/  UIADD3 UR5, UR5, UR7, URZ ;  /* 0x0000000705057290 */ /* 0x000fe2000fffe03f */
[----:B------:R-:W-:Y:S01]  /*2d90*/  LEA.HI.X R12, R6, c[0x0][0x164], R11, 0x1, P0 ;  /* 0x00005900060c7a11 */ /* 0x000fe200000f0c0b */
[----:B------:R-:W-:Y:S01]  /*2da0*/  ULDC.64 UR10, c[0x0][0x178] ;  /* 0x00005e00000a7ab9 */ /* 0x000fe20000000a00 */
[----:B------:R-:W-:Y:S01]  /*2db0*/  IMAD R7, R7, c[0x0][0x190], RZ ;  /* 0x0000640007077a24 */ /* 0x000fe200078e02ff */
[----:B------:R-:W-:Y:S01]  /*2dc0*/  UIMAD UR5, UR5, UR10, URZ ;  /* 0x0000000a050572a4 */ /* 0x000fe2000f8e023f */
[----:B------:R-:W-:Y:S01]  /*2dd0*/  LEA.HI.X R10, R2, c[0x0][0x1ac], R3, 0x1, P1 ;  /* 0x00006b00020a7a11 */ /* 0x000fe200008f0c03 */
[----:B------:R-:W-:Y:S01]  /*2de0*/  UIMAD.WIDE.U32 UR8, UR6, UR10, URZ ;  /* 0x0000000a060872a5 */ /* 0x000fe2000f8e003f */
[C---:B------:R-:W-:Y:S01]  /*2df0*/  IMAD R7, R4.reuse, c[0x0][0x194], R7 ;  /* 0x0000650004077a24 */ /* 0x040fe200078e0207 */
[----:B------:R-:W-:Y:S01]  /*2e00*/  UIMAD UR5, UR6, UR11, UR5 ;  /* 0x0000000b060572a4 */ /* 0x000fe2000f8e0205 */
[----:B------:R-:W-:-:S02]  /*2e10*/  IMAD.WIDE.U32 R4, R4, c[0x0][0x190], RZ ;  /* 0x0000640004047a25 */ /* 0x000fc400078e00ff */
[----:B------:R-:W-:Y:S02]  /*2e20*/  ULDC.64 UR10, c[0x0][0x170] ;  /* 0x00005c00000a7ab9 */ /* 0x000fe40000000a00 */
[----:B------:R-:W-:Y:S01]  /*2e30*/  IMAD.IADD R7, R5, 0x1, R7 ;  /* 0x0000000105077824 */ /* 0x000fe200078e0207 */
[----:B------:R-:W-:Y:S01]  /*2e40*/  UIADD3 UR5, UR9, UR5, URZ ;  /* 0x0000000509057290 */ /* 0x000fe2000fffe03f */
[----:B------:R-:W-:Y:S01]  /*2e50*/  IMAD.X R8, RZ, RZ, -0x1, P2 ;  /* 0xffffffffff087424 */ /* 0x000fe200010e06ff */
[----:B------:R-:W-:Y:S01]  /*2e60*/  UIMAD.WIDE.U32 UR6, UR8, UR10, URZ ;  /* 0x0000000a080672a5 */ /* 0x000fe2000f8e003f */
[----:B------:R-:W-:Y:S01]  /*2e70*/  IMAD R7, R7, c[0x0][0x170], RZ ;  /* 0x00005c0007077a24 */ /* 0x000fe200078e02ff */
[----:B------:R-:W-:-:S03]  /*2e80*/  UIMAD UR5, UR5, UR10, URZ ;  /* 0x0000000a050572a4 */ /* 0x000fc6000f8e023f */
[C---:B------:R-:W-:Y:S01]  /*2e90*/  IMAD R7, R4.reuse, c[0x0][0x174], R7 ;  /* 0x00005d0004077a24 */ /* 0x040fe200078e0207 */
[----:B------:R-:W-:Y:S01]  /*2ea0*/  UIMAD UR5, UR8, UR11, UR5 ;  /* 0x0000000b080572a4 */ /* 0x000fe2000f8e0205 */
[----:B------:R-:W-:-:S03]  /*2eb0*/  IMAD.WIDE.U32 R4, R4, c[0x0][0x170], RZ ;  /* 0x00005c0004047a25 */ /* 0x000fc600078e00ff */
[----:B------:R-:W-:Y:S02]  /*2ec0*/  UIADD3 UR5, UR7, UR5, URZ ;  /* 0x0000000507057290 */ /* 0x000fe4000fffe03f */
[----:B------:R-:W-:Y:S02]  /*2ed0*/  IADD3 R7, R5, R7, RZ ;  /* 0x0000000705077210 */ /* 0x000fe40007ffe0ff */
[----:B------:R-:W-:Y:S02]  /*2ee0*/  USHF.L.U64.HI UR4, UR6, 0x1, UR5 ;  /* 0x0000000106047899 */ /* 0x000fe40008010205 */
[----:B------:R-:W-:Y:S02]  /*2ef0*/  SHF.L.U64.HI R11, R4, 0x1, R7 ;  /* 0x00000001040b7819 */ /* 0x000fe40000010207 */
.L_x_438:
[----:B-1----:R-:W-:Y:S01]  /*2f00*/  IMAD.MOV.U32 R2, RZ, RZ, R15 ;  /* 0x000000ffff027224 */ /* 0x002fe200078e000f */
[----:B------:R-:W-:-:S05]  /*2f10*/  MOV R3, R12 ;  /* 0x0000000c00037202 */ /* 0x000fca0000000f00 */
[----:B------:R1:W2:Y:S01]  /*2f20*/  LDG.E.U16 R9, [R2.64] ;  /* 0x0000001202097981 */ /* 0x0002a2000c1e1500 */
[----:B------:R-:W-:Y:S01]  /*2f30*/  IADD3 R0, P0, R0, 0x1, RZ ;  /* 0x0000000100007810 */ /* 0x000fe20007f1e0ff */
[----:B------:R-:W-:Y:S01]  /*2f40*/  IMAD.U32 R7, RZ, RZ, UR7 ;  /* 0x00000007ff077e24 */ /* 0x000fe2000f8e00ff */
[----:B------:R-:W-:-:S03]  /*2f50*/  MOV R6, UR6 ;  /* 0x0000000600067c02 */ /* 0x000fc60008000f00 */
[----:B------:R-:W-:Y:S01]  /*2f60*/  IMAD.X R8, RZ, RZ, R8, P0 ;  /* 0x000000ffff087224 */ /* 0x000fe200000e0608 */
[----:B------:R-:W-:Y:S02]  /*2f70*/  ISETP.NE.U32.AND P0, PT, R0, RZ, PT ;  /* 0x000000ff0000720c */ /* 0x000fe40003f05070 */
[----:B------:R-:W-:Y:S01]  /*2f80*/  LEA R15, P1, R6, R15, 0x1 ;  /* 0x0000000f060f7211 */ /* 0x000fe200078208ff */
[----:B-1----:R-:W-:Y:S01]  /*2f90*/  IMAD.MOV.U32 R2, RZ, RZ, R13 ;  /* 0x000000ffff027224 */ /* 0x002fe200078e000d */
[----:B------:R-:W-:Y:S01]  /*2fa0*/  ISETP.NE.AND.EX P0, PT, R8, RZ, PT, P0 ;  /* 0x000000ff0800720c */ /* 0x000fe20003f05300 */
[----:B------:R-:W-:Y:S01]  /*2fb0*/  IMAD.MOV.U32 R3, RZ, RZ, R10 ;  /* 0x000000ffff037224 */ /* 0x000fe200078e000a */
[----:B------:R-:W-:Y:S02]  /*2fc0*/  LEA R13, P2, R4, R13, 0x1 ;  /* 0x0000000d040d7211 */ /* 0x000fe400078408ff */
[----:B------:R-:W-:Y:S02]  /*2fd0*/  IADD3.X R12, R12, UR4, RZ, P1, !PT ;  /* 0x000000040c0c7c10 */ /* 0x000fe40008ffe4ff */
[----:B------:R-:W-:Y:S01]  /*2fe0*/  IADD3.X R10, R10, R11, RZ, P2, !PT ;  /* 0x0000000b0a0a7210 */ /* 0x000fe200017fe4ff */
[----:B--2---:R1:W-:Y:S06]  /*2ff0*/  STG.E.U16 [R2.64], R9 ;  /* 0x0000000902007986 */ /* 0x0043ec000c101512 */
[----:B------:R-:W-:Y:S05]  /*3000*/  @P0 BRA `(.L_x_438) ;  /* 0xfffffef000000947 */ /* 0x000fea000383ffff */
[----:B------:R-:W-:Y:S05]  /*3010*/  EXIT ;  /* 0x000000000000794d */ /* 0x000fea0003800000 */
        .weak           $__internal_33_$__cuda_sm20_div_s64
        .type           $__internal_33_$__cuda_sm20_div_s64,@function
        .size           $__internal_33_$__cuda_sm20_div_s64,($__internal_34_$__cuda_sm20_div_u64 - $__internal_33_$__cuda_sm20_div_s64)
$__internal_33_$__cuda_sm20_div_s64:
[----:B------:R-:W-:Y:S02]  /*3020*/  IADD3 R5, P1, RZ, -R12, RZ ;  /* 0x8000000cff057210 */ /* 0x000fe40007f3e0ff */
[----:B------:R-:W-:-:S02]  /*3030*/  ISETP.GE.AND P0, PT, R0, RZ, PT ;  /* 0x000000ff0000720c */ /* 0x000fc40003f06270 */
        /* <DEDUP_REMOVED lines=28> */
[----:B------:R-:W-:-:S03]  /*3200*/  IADD3 R7, P4, RZ, -R2, RZ ;  /* 0x80000002ff077210 */ /* 0x000fc60007f9e0ff */
[----:B------:R-:W-:Y:S01]  /*3210*/  IMAD.WIDE.U32 R10, P0, R11, R8, R10 ;  /* 0x000000080b0a7225 */ /* 0x000fe2000780000a */
[----:B------:R-:W-:Y:S02]  /*3220*/  SEL R7, R7, R2, !P3 ;  /* 0x0000000207077207 */ /* 0x000fe40005800000 */
[----:B------:R-:W-:-:S03]  /*3230*/  IADD3.X R14, RZ, ~R3, RZ, P4, !PT ;  /* 0x80000003ff0e7210 */ /* 0x000fc600027fe4ff */
[----:B------:R-:W-:Y:S01]  /*3240*/  IMAD.HI.U32 R10, P1, R15, R9, R10 ;  /* 0x000000090f0a7227 */ /* 0x000fe2000782000a */
[----:B------:R-:W-:-:S03]  /*3250*/  SEL R14, R14, R3, !P3 ;  /* 0x000000030e0e7207 */ /* 0x000fc60005800000 */
        /* <DEDUP_REMOVED lines=19> */
[-C--:B------:R-:W-:Y:S02]  /*3390*/  IMAD R9, R15, R4.reuse, R9 ;  /* 0x000000040f097224 */ /* 0x080fe400078e0209 */
[----:B------:R-:W-:Y:S02]  /*33a0*/  IMAD.X R10, RZ, RZ, R15, P2 ;  /* 0x000000ffff0a7224 */ /* 0x000fe400010e060f */
[----:B------:R-:W-:Y:S01]  /*33b0*/  IMAD.X R19, R14, 0x1, ~R9, P1 ;  /* 0x000000010e137824 */ /* 0x000fe200008e0e09 */
[----:B------:R-:W-:-:S04]  /*33c0*/  IADD3 R9, P1, R7, -R4, RZ ;  /* 0x8000000407097210 */ /* 0x000fc80007f3e0ff */
        /* <DEDUP_REMOVED lines=8> */
[----:B------:R-:W-:-:S03]  /*3450*/  ISETP.GE.U32.AND.EX P0, PT, R17, R5, PT, P1 ;  /* 0x000000051100720c */ /* 0x000fc60003f06110 */
[----:B------:R-:W-:Y:S01]  /*3460*/  IMAD.X R11, RZ, RZ, R4, P2 ;  /* 0x000000ffff0b7224 */ /* 0x000fe200010e0604 */
[----:B------:R-:W-:Y:S02]  /*3470*/  SEL R10, R10, R7, P0 ;  /* 0x000000070a0a7207 */ /* 0x000fe40000000000 */
[----:B------:R-:W-:Y:S02]  /*3480*/  LOP3.LUT R7, R0, R3, RZ, 0x3c, !PT ;  /* 0x0000000300077212 */ /* 0x000fe400078e3cff */
[----:B------:R-:W-:Y:S02]  /*3490*/  SEL R11, R11, R4, P0 ;  /* 0x000000040b0b7207 */ /* 0x000fe40000000000 */
[----:B------:R-:W-:Y:S02]  /*34a0*/  IADD3 R5, P2, RZ, -R10, RZ ;  /* 0x8000000aff057210 */ /* 0x000fe40007f5e0ff */
[----:B------:R-:W-:Y:S02]  /*34b0*/  ISETP.NE.U32.AND P0, PT, R12, RZ, PT ;  /* 0x000000ff0c00720c */ /* 0x000fe40003f05070 */
[----:B------:R-:W-:Y:S01]  /*34c0*/  ISETP.GE.AND P1, PT, R7, RZ, PT ;  /* 0x000000ff0700720c */ /* 0x000fe20003f26270 */
[----:B------:R-:W-:Y:S01]  /*34d0*/  IMAD.MOV.U32 R7, RZ, RZ, 0x0 ;  /* 0x00000000ff077424 */ /* 0x000fe200078e00ff */
[----:B------:R-:W-:-:S02]  /*34e0*/  IADD3.X R4, RZ, ~R11, RZ, P2, !PT ;  /* 0x8000000bff047210 */ /* 0x000fc400017fe4ff */
[----:B------:R-:W-:Y:S02]  /*34f0*/  ISETP.NE.AND.EX P0, PT, R0, RZ, PT, P0 ;  /* 0x000000ff0000720c */ /* 0x000fe40003f05300 */
[----:B------:R-:W-:Y:S02]  /*3500*/  SEL R10, R5, R10, !P1 ;  /* 0x0000000a050a7207 */ /* 0x000fe40004800000 */
[----:B------:R-:W-:Y:S02]  /*3510*/  SEL R11, R4, R11, !P1 ;  /* 0x0000000b040b7207 */ /* 0x000fe40004800000 */
[----:B------:R-:W-:Y:S02]  /*3520*/  SEL R10, R10, 0xffffffff, P0 ;  /* 0xffffffff0a0a7807 */ /* 0x000fe40000000000 */
[----:B------:R-:W-:Y:S01]  /*3530*/  SEL R11, R11, 0xffffffff, P0 ;  /* 0xffffffff0b0b7807 */ /* 0x000fe20000000000 */
[----:B------:R-:W-:Y:S06]  /*3540*/  RET.REL.NODEC R6 `(_ZN2at6native53_GLOBAL__N__069e5665_20_UpSampleNearest3d_cu_ab8a35b428upsample_nearest3d_out_frameIN3c108BFloat16EXadL_ZNS0_43nearest_neighbor_exact_compute_source_indexEfiiEEEEvPKT_mmmmmmmmPS5_fff) ;  /* 0xffffcab006007950 */ /* 0x000fec0003c3ffff */
        .weak           $__internal_34_$__cuda_sm20_div_u64
        .type           $__internal_34_$__cuda_sm20_div_u64,@function
        .size           $__internal_34_$__cuda_sm20_div_u64,($__internal_35_$__cuda_sm20_rem_u64 - $__internal_34_$__cuda_sm20_div_u64)
$__internal_34_$__cuda_sm20_div_u64:
        /* <DEDUP_REMOVED lines=16> */
[----:B------:R-:W-:Y:S01]  /*3650*/  IMAD.HI.U32 R16, P1, R7, R21, R16 ;  /* 0x0000001507107227 */ /* 0x000fe20007820010 */
[----:B------:R-:W-:-:S04]  /*3660*/  IADD3.X R14, R23, R7, RZ, P0, !PT ;  /* 0x00000007170e7210 */ /* 0x000fc800007fe4ff */
        /* <DEDUP_REMOVED lines=28> */
[----:B------:R-:W-:Y:S01]  /*3830*/  IMAD R6, R14, R11, R7 ;  /* 0x0000000b0e067224 */ /* 0x000fe200078e0207 */
[----:B------:R-:W-:-:S04]  /*3840*/  IADD3 R7, P2, R16, 0x1, RZ ;  /* 0x0000000110077810 */ /* 0x000fc80007f5e0ff */
[----:B------:R-:W-:Y:S01]  /*3850*/  IADD3.X R20, ~R6, R15, RZ, P1, !PT ;  /* 0x0000000f06147210 */ /* 0x000fe20000ffe5ff */
[----:B------:R-:W-:Y:S01]  /*3860*/  IMAD.X R15, RZ, RZ, R14, P2 ;  /* 0x000000ffff0f7224 */ /* 0x000fe200010e060e */
[----:B------:R-:W-:Y:S02]  /*3870*/  IADD3 R6, P1, -R11, R18, RZ ;  /* 0x000000120b067210 */ /* 0x000fe40007f3e1ff */
[----:B------:R-:W-:-:S03]  /*3880*/  ISETP.GE.U32.AND.EX P0, PT, R20, R9, PT, P0 ;  /* 0x000000091400720c */ /* 0x000fc60003f06100 */
[----:B------:R-:W-:Y:S01]  /*3890*/  IMAD.X R8, R20, 0x1, ~R9, P1 ;  /* 0x0000000114087824 */ /* 0x000fe200008e0e09 */
[----:B------:R-:W-:Y:S02]  /*38a0*/  SEL R6, R6, R18, P0 ;  /* 0x0000001206067207 */ /* 0x000fe40000000000 */
[----:B------:R-:W-:Y:S02]  /*38b0*/  SEL R7, R7, R16, P0 ;  /* 0x0000001007077207 */ /* 0x000fe40000000000 */
[----:B------:R-:W-:Y:S02]  /*38c0*/  SEL R16, R8, R20, P0 ;  /* 0x0000001408107207 */ /* 0x000fe40000000000 */
[----:B------:R-:W-:Y:S02]  /*38d0*/  SEL R15, R15, R14, P0 ;  /* 0x0000000e0f0f7207 */ /* 0x000fe40000000000 */
[----:B------:R-:W-:Y:S02]  /*38e0*/  ISETP.GE.U32.AND P0, PT, R6, R11, PT ;  /* 0x0000000b0600720c */ /* 0x000fe40003f06070 */
[----:B------:R-:W-:-:S02]  /*38f0*/  IADD3 R8, P2, R7, 0x1, RZ ;  /* 0x0000000107087810 */ /* 0x000fc40007f5e0ff */
[----:B------:R-:W-:Y:S01]  /*3900*/  ISETP.NE.U32.AND P1, PT, R11, RZ, PT ;  /* 0x000000ff0b00720c */ /* 0x000fe20003f25070 */
[----:B------:R-:W-:Y:S01]  /*3910*/  IMAD.MOV.U32 R11, RZ, RZ, 0x0 ;  /* 0x00000000ff0b7424 */ /* 0x000fe200078e00ff */
[----:B------:R-:W-:Y:S02]  /*3920*/  ISETP.GE.U32.AND.EX P0, PT, R16, R9, PT, P0 ;  /* 0x000000091000720c */ /* 0x000fe40003f06100 */
[----:B------:R-:W-:Y:S02]  /*3930*/  IADD3.X R6, RZ, R15, RZ, P2, !PT ;  /* 0x0000000fff067210 */ /* 0x000fe400017fe4ff */
[----:B------:R-:W-:Y:S02]  /*3940*/  ISETP.NE.AND.EX P1, PT, R9, RZ, PT, P1 ;  /* 0x000000ff0900720c */ /* 0x000fe40003f25310 */
[----:B------:R-:W-:Y:S02]  /*3950*/  SEL R8, R8, R7, P0 ;  /* 0x0000000708087207 */ /* 0x000fe40000000000 */
[----:B------:R-:W-:-:S02]  /*3960*/  SEL R9, R6, R15, P0 ;  /* 0x0000000f06097207 */ /* 0x000fc40000000000 */
[----:B------:R-:W-:Y:S02]  /*3970*/  SEL R8, R8, 0xffffffff, P1 ;  /* 0xffffffff08087807 */ /* 0x000fe40000800000 */
[----:B------:R-:W-:Y:S01]  /*3980*/  SEL R9, R9, 0xffffffff, P1 ;  /* 0xffffffff09097807 */ /* 0x000fe20000800000 */
[----:B------:R-:W-:Y:S06]  /*3990*/  RET.REL.NODEC R10 `(_ZN2at6native53_GLOBAL__N__069e5665_20_UpSampleNearest3d_cu_ab8a35b428upsample_nearest3d_out_frameIN3c108BFloat16EXadL_ZNS0_43nearest_neighbor_exact_compute_source_indexEfiiEEEEvPKT_mmmmmmmmPS5_fff) ;  /* 0xffffc6600a007950 */ /* 0x000fec0003c3ffff */
        .weak           $__internal_35_$__cuda_sm20_rem_u64
        .type           $__internal_35_$__cuda_sm20_rem_u64,@function
        .size           $__internal_35_$__cuda_sm20_rem_u64,(.L_x_708 - $__internal_35_$__cuda_sm20_rem_u64)
$__internal_35_$__cuda_sm20_rem_u64:
        /* <DEDUP_REMOVED lines=57> */
[----:B------:R-:W-:Y:S01]  /*3d30*/  ISETP.GE.U32.AND.EX P0, PT, R10, R11, PT, P0 ;  /* 0x0000000b0a00720c */ /* 0x000fe20003f06100 */
[----:B------:R-:W-:Y:S01]  /*3d40*/  IMAD.MOV.U32 R11, RZ, RZ, 0x0 ;  /* 0x00000000ff0b7424 */ /* 0x000fe200078e00ff */
[----:B------:R-:W-:-:S02]  /*3d50*/  MOV R10, R6 ;  /* 0x00000006000a7202 */ /* 0x000fc40000000f00 */
[----:B------:R-:W-:-:S04]  /*3d60*/  SEL R8, R8, R17, P0 ;  /* 0x0000001108087207 */ /* 0x000fc80000000000 */
[----:B------:R-:W-:Y:S01]  /*3d70*/  SEL R8, R8, 0xffffffff, P1 ;  /* 0xffffffff08087807 */ /* 0x000fe20000800000 */
[----:B------:R-:W-:Y:S06]  /*3d80*/  RET.REL.NODEC R10 `(_ZN2at6native53_GLOBAL__N__069e5665_20_UpSampleNearest3d_cu_ab8a35b428upsample_nearest3d_out_frameIN3c108BFloat16EXadL_ZNS0_43nearest_neighbor_exact_compute_source_indexEfiiEEEEvPKT_mmmmmmmmPS5_fff) ;  /* 0xffffc2700a007950 */ /* 0x000fec0003c3ffff */
.L_x_439:
        /* <DEDUP_REMOVED lines=15> */
.L_x_708:


//--------------------- .text._ZN2at6native53_GLOBAL__N__069e5665_20_UpSampleNearest3d_cu_ab8a35b428upsample_nearest3d_out_frameIN3c104HalfEXadL_ZNS0_43nearest_neighbor_exact_compute_source_indexEfiiEEEEvPKT_mmmmmmmmPS5_fff --------------------------
	.section	.text._ZN2at6native53_GLOBAL__N__069e5665_20_UpSampleNearest3d_cu_ab8a35b428upsample_nearest3d_out_frameIN3c104HalfEXadL_ZNS0_43nearest_neighbor_exact_compute_source_indexEfiiEEEEvPKT_mmmmmmmmPS5_fff,"ax",@progbits
	.sectioninfo	@"SHI_REGISTERS=32"
	.align	128
.text._ZN2at6native53_GLOBAL__N__069e5665_20_UpSampleNearest3d_cu_ab8a35b428upsample_nearest3d_out_frameIN3c104HalfEXadL_ZNS0_43nearest_neighbor_exact_compute_source_indexEfiiEEEEvPKT_mmmmmmmmPS5_fff:
        .type           _ZN2at6native53_GLOBAL__N__069e5665_20_UpSampleNearest3d_cu_ab8a35b428upsample_nearest3d_out_frameIN3c104HalfEXadL_ZNS0_43nearest_neighbor_exact_compute_source_indexEfiiEEEEvPKT_mmmmmmmmPS5_fff,@function
        .size           _ZN2at6native53_GLOBAL__N__069e5665_20_UpSampleNearest3d_cu_ab8a35b428upsample_nearest3d_out_frameIN3c104HalfEXadL_ZNS0_43nearest_neighbor_exact_compute_source_indexEfiiEEEEvPKT_mmmmmmmmPS5_fff,(.L_x_712 - _ZN2at6native53_GLOBAL__N__069e5665_20_UpSampleNearest3d_cu_ab8a35b428upsample_nearest3d_out_frameIN3c104HalfEXadL_ZNS0_43nearest_neighbor_exact_compute_source_indexEfiiEEEEvPKT_mmmmmmmmPS5_fff)
        .other          _ZN2at6native53_GLOBAL__N__069e5665_20_UpSampleNearest3d_cu_ab8a35b428upsample_nearest3d_out_frameIN3c104HalfEXadL_ZNS0_43nearest_neighbor_exact_compute_source_indexEfiiEEEEvPKT_mmmmmmmmPS5_fff,@"STO_CUDA_ENTRY STV_DEFAULT"
_ZN2at6native53_GLOBAL__N__069e5665_20_UpSampleNearest3d_cu_ab8a35b428upsample_nearest3d_out_frameIN3c104HalfEXadL_ZNS0_43nearest_neighbor_exact_compute_source_indexEfiiEEEEvPKT_mmmmmmmmPS5_fff:
        /* <DEDUP_REMOVED lines=36> */
[----:B------:R-:W-:Y:S05]  /*0240*/  CALL.REL.NOINC `($__internal_36_$__cuda_sm20_div_s64) ;  /* 0x00002dd000007944 */ /* 0x000fea0003c00000 */
[----:B------:R-:W-:Y:S05]  /*0250*/  BRA `(.L_x_442) ;  /* 0x0000013000007947 */ /* 0x000fea0003800000 */
.L_x_441:
        /* <DEDUP_REMOVED lines=19> */
.L_x_442:
[----:B------:R-:W-:Y:S05]  /*0390*/  BSYNC B0 ;  /* 0x0000000000007941 */ /* 0x000fea0003800000 */
.L_x_440:
        /* <DEDUP_REMOVED lines=8> */
[----:B------:R-:W-:Y:S05]  /*0420*/  CALL.REL.NOINC `($__internal_38_$__cuda_sm20_rem_u64) ;  /* 0x0000357000007944 */ /* 0x000fea0003c00000 */
[----:B------:R-:W-:Y:S01]  /*0430*/  IMAD.MOV.U32 R4, RZ, RZ, R8 ;  /* 0x000000ffff047224 */ /* 0x000fe200078e0008 */
[----:B------:R-:W-:Y:S05]  /*0440*/  BRA `(.L_x_445) ;  /* 0x0000012000007947 */ /* 0x000fea0003800000 */
.L_x_444:
        /* <DEDUP_REMOVED lines=18> */
.L_x_445:
[----:B------:R-:W-:Y:S05]  /*0570*/  BSYNC B0 ;  /* 0x0000000000007941 */ /* 0x000fea0003800000 */
.L_x_443:
        /* <DEDUP_REMOVED lines=9> */
[----:B------:R-:W-:Y:S05]  /*0610*/  CALL.REL.NOINC `($__internal_37_$__cuda_sm20_div_u64) ;  /* 0x00002f3000007944 */ /* 0x000fea0003c00000 */
[----:B------:R-:W-:Y:S05]  /*0620*/  BRA `(.L_x_448) ;  /* 0x0000013000007947 */ /* 0x000fea0003800000 */
.L_x_447:
        /* <DEDUP_REMOVED lines=19> */
.L_x_448:
[----:B------:R-:W-:Y:S05]  /*0760*/  BSYNC B0 ;  /* 0x0000000000007941 */ /* 0x000fea0003800000 */
.L_x_446:
        /* <DEDUP_REMOVED lines=8> */
[----:B------:R-:W-:Y:S05]  /*07f0*/  CALL.REL.NOINC `($__internal_37_$__cuda_sm20_div_u64) ;  /* 0x00002d5000007944 */ /* 0x000fea0003c00000 */
[----:B------:R-:W-:Y:S01]  /*0800*/  IMAD.MOV.U32 R10, RZ, RZ, R8 ;  /* 0x000000ffff0a7224 */ /* 0x000fe200078e0008 */
[----:B------:R-:W-:Y:S01]  /*0810*/  MOV R11, R9 ;  /* 0x00000009000b7202 */ /* 0x000fe20000000f00 */
[----:B------:R-:W-:Y:S05]  /*0820*/  BRA `(.L_x_451) ;  /* 0x0000013000007947 */ /* 0x000fea0003800000 */
.L_x_450:
        /* <DEDUP_REMOVED lines=19> */
.L_x_451:
[----:B------:R-:W-:Y:S05]  /*0960*/  BSYNC B0 ;  /* 0x0000000000007941 */ /* 0x000fea0003800000 */
.L_x_449:
        /* <DEDUP_REMOVED lines=8> */
[----:B------:R-:W-:Y:S05]  /*09f0*/  CALL.REL.NOINC `($__internal_38_$__cuda_sm20_rem_u64) ;  /* 0x00002fa000007944 */ /* 0x000fea0003c00000 */
[----:B------:R-:W-:Y:S01]  /*0a00*/  MOV R5, R8 ;  /* 0x0000000800057202 */ /* 0x000fe20000000f00 */
[----:B------:R-:W-:Y:S05]  /*0a10*/  BRA `(.L_x_454) ;  /* 0x0000011000007947 */ /* 0x000fea0003800000 */
.L_x_453:
        /* <DEDUP_REMOVED lines=17> */
.L_x_454:
[----:B------:R-:W-:Y:S05]  /*0b30*/  BSYNC B0 ;  /* 0x0000000000007941 */ /* 0x000fea0003800000 */
.L_x_452:
        /* <DEDUP_REMOVED lines=10> */
[----:B------:R-:W-:Y:S01]  /*0be0*/  IADD3 R7, -R8, RZ, RZ ;  /* 0x000000ff08077210 */ /* 0x000fe20007ffe1ff */
[----:B------:R-:W-:Y:S02]  /*0bf0*/  IMAD.MOV.U32 R10, RZ, RZ, R8 ;  /* 0x000000ffff0a7224 */ /* 0x000fe400078e0008 */
[----:B------:R-:W-:Y:S02]  /*0c00*/  IMAD.MOV.U32 R11, RZ, RZ, R9 ;  /* 0x000000ffff0b7224 */ /* 0x000fe400078e0009 */
[----:B------:R-:W-:Y:S01]  /*0c10*/  IMAD R7, R7, c[0x0][0x1a0], R2 ;  /* 0x0000680007077a24 */ /* 0x000fe200078e0202 */
[----:B------:R-:W-:Y:S05]  /*0c20*/  BRA `(.L_x_457) ;  /* 0x0000015000007947 */ /* 0x000fea0003800000 */
.L_x_456:
        /* <DEDUP_REMOVED lines=21> */
.L_x_457:
[----:B------:R-:W-:Y:S05]  /*0d80*/  BSYNC B0 ;  /* 0x0000000000007941 */ /* 0x000fea0003800000 */
.L_x_455:
        /* <DEDUP_REMOVED lines=21> */
.L_x_459:
        /* <DEDUP_REMOVED lines=17> */
.L_x_460:
[----:B------:R-:W-:Y:S05]  /*0ff0*/  BSYNC B0 ;  /* 0x0000000000007941 */ /* 0x000fea0003800000 */
.L_x_458:
        /* <DEDUP_REMOVED lines=120> */
.L_x_464:
        /* <DEDUP_REMOVED lines=176> */
.L_x_463:
        /* <DEDUP_REMOVED lines=99> */
.L_x_465:
[----:B------:R-:W-:-:S04]  /*28b0*/  ISETP.NE.U32.AND P1, PT, R18, RZ, PT ;  /* 0x000000ff1200720c */ /* 0x000fc80003f25070 */
[----:B------:R-:W-:-:S13]  /*28c0*/  ISETP.NE.OR.EX P0, PT, R10, RZ, P0, P1 ;  /* 0x000000ff0a00720c */ /* 0x000fda0000705710 */
[----:B------:R-:W-:Y:S05]  /*28d0*/  @!P0 BRA `(.L_x_461) ;  /* 0x0000039000008947 */ /* 0x000fea0003800000 */
.L_x_462:
        /* <DEDUP_REMOVED lines=57> */
.L_x_461:
        /* <DEDUP_REMOVED lines=41> */
.L_x_466:
        /* <DEDUP_REMOVED lines=18> */
        .weak           $__internal_36_$__cuda_sm20_div_s64
        .type           $__internal_36_$__cuda_sm20_div_s64,@function
        .size           $__internal_36_$__cuda_sm20_div_s64,($__internal_37_$__cuda_sm20_div_u64 - $__internal_36_$__cuda_sm20_div_s64)
$__internal_36_$__cuda_sm20_div_s64:
        /* <DEDUP_REMOVED lines=82> */
[----:B------:R-:W-:Y:S06]  /*3540*/  RET.REL.NODEC R6 `(_ZN2at6native53_GLOBAL__N__069e5665_20_UpSampleNearest3d_cu_ab8a35b428upsample_nearest3d_out_frameIN3c104HalfEXadL_ZNS0_43nearest_neighbor_exact_compute_source_indexEfiiEEEEvPKT_mmmmmmmmPS5_fff) ;  /* 0xffffcab006007950 */ /* 0x000fec0003c3ffff */
        .weak           $__internal_37_$__cuda_sm20_div_u64
        .type           $__internal_37_$__cuda_sm20_div_u64,@function
        .size           $__internal_37_$__cuda_sm20_div_u64,($__internal_38_$__cuda_sm20_rem_u64 - $__internal_37_$__cuda_sm20_div_u64)
$__internal_37_$__cuda_sm20_div_u64:
        /* <DEDUP_REMOVED lines=68> */
[----:B------:R-:W-:Y:S06]  /*3990*/  RET.REL.NODEC R10 `(_ZN2at6native53_GLOBAL__N__069e5665_20_UpSampleNearest3d_cu_ab8a35b428upsample_nearest3d_out_frameIN3c104HalfEXadL_ZNS0_43nearest_neighbor_exact_compute_source_indexEfiiEEEEvPKT_mmmmmmmmPS5_fff) ;  /* 0xffffc6600a007950 */ /* 0x000fec0003c3ffff */
        .weak           $__internal_38_$__cuda_sm20_rem_u64
        .type           $__internal_38_$__cuda_sm20_rem_u64,@function
        .size           $__internal_38_$__cuda_sm20_rem_u64,(.L_x_712 - $__internal_38_$__cuda_sm20_rem_u64)
$__internal_38_$__cuda_sm20_rem_u64:
        /* <DEDUP_REMOVED lines=62> */
[----:B------:R-:W-:Y:S06]  /*3d80*/  RET.REL.NODEC R10 `(_ZN2at6native53_GLOBAL__N__069e5665_20_UpSampleNearest3d_cu_ab8a35b428upsample_nearest3d_out_frameIN3c104HalfEXadL_ZNS0_43nearest_neighbor_exact_compute_source_indexEfiiEEEEvPKT_mmmmmmmmPS5_fff) ;  /* 0xffffc2700a007950 */ /* 0x000fec0003c3ffff */
.L_x_467:
        /* <DEDUP_REMOVED lines=15> */
.L_x_712:


//--------------------- .text._ZN2at6native53_GLOBAL__N__069e5665_20_UpSampleNearest3d_cu_ab8a35b428upsample_nearest3d_out_frameIfXadL_ZNS0_43nearest_neighbor_exact_compute_source_indexEfiiEEEEvPKT_mmmmmmmmPS3_fff --------------------------
	.section	.text._ZN2at6native53_GLOBAL__N__069e5665_20_UpSampleNearest3d_cu_ab8a35b428upsample_nearest3d_out_frameIfXadL_ZNS0_43nearest_neighbor_exact_compute_source_indexEfiiEEEEvPKT_mmmmmmmmPS3_fff,"ax",@progbits
	.sectioninfo	@"SHI_REGISTERS=32"
	.align	128
.text._ZN2at6native53_GLOBAL__N__069e5665_20_UpSampleNearest3d_cu_ab8a35b428upsample_nearest3d_out_frameIfXadL_ZNS0_43nearest_neighbor_exact_compute_source_indexEfiiEEEEvPKT_mmmmmmmmPS3_fff:
        .type           _ZN2at6native53_GLOBAL__N__069e5665_20_UpSampleNearest3d_cu_ab8a35b428upsample_nearest3d_out_frameIfXadL_ZNS0_43nearest_neighbor_exact_compute_source_indexEfiiEEEEvPKT_mmmmmmmmPS3_fff,@function
        .size           _ZN2at6native53_GLOBAL__N__069e5665_20_UpSampleNearest3d_cu_ab8a35b428upsample_nearest3d_out_frameIfXadL_ZNS0_43nearest_neighbor_exact_compute_source_indexEfiiEEEEvPKT_mmmmmmmmPS3_fff,(.L_x_716 - _ZN2at6native53_GLOBAL__N__069e5665_20_UpSampleNearest3d_cu_ab8a35b428upsample_nearest3d_out_frameIfXadL_ZNS0_43nearest_neighbor_exact_compute_source_indexEfiiEEEEvPKT_mmmmmmmmPS3_fff)
        .other          _ZN2at6native53_GLOBAL__N__069e5665_20_UpSampleNearest3d_cu_ab8a35b428upsample_nearest3d_out_frameIfXadL_ZNS0_43nearest_neighbor_exact_compute_source_indexEfiiEEEEvPKT_mmmmmmmmPS3_fff,@"STO_CUDA_ENTRY STV_DEFAULT"
_ZN2at6native53_GLOBAL__N__069e5665_20_UpSampleNearest3d_cu_ab8a35b428upsample_nearest3d_out_frameIfXadL_ZNS0_43nearest_neighbor_exact_compute_source_indexEfiiEEEEvPKT_mmmmmmmmPS3_fff:
        /* <DEDUP_REMOVED lines=36> */
[----:B------:R-:W-:Y:S05]  /*0240*/  CALL.REL.NOINC `($__internal_39_$__cuda_sm20_div_s64) ;  /* 0x00002dd000007944 */ /* 0x000fea0003c00000 */
[----:B------:R-:W-:Y:S05]  /*0250*/  BRA `(.L_x_470) ;  /* 0x0000013000007947 */ /* 0x000fea0003800000 */
.L_x_469:
        /* <DEDUP_REMOVED lines=19> */
.L_x_470:
[----:B------:R-:W-:Y:S05]  /*0390*/  BSYNC B0 ;  /* 0x0000000000007941 */ /* 0x000fea0003800000 */
.L_x_468:
        /* <DEDUP_REMOVED lines=8> */
[----:B------:R-:W-:Y:S05]  /*0420*/  CALL.REL.NOINC `($__internal_41_$__cuda_sm20_rem_u64) ;  /* 0x0000357000007944 */ /* 0x000fea0003c00000 */
[----:B------:R-:W-:Y:S01]  /*0430*/  IMAD.MOV.U32 R4, RZ, RZ, R8 ;  /* 0x000000ffff047224 */ /* 0x000fe200078e0008 */
[----:B------:R-:W-:Y:S05]  /*0440*/  BRA `(.L_x_473) ;  /* 0x0000012000007947 */ /* 0x000fea0003800000 */
.L_x_472:
        /* <DEDUP_REMOVED lines=18> */
.L_x_473:
[----:B------:R-:W-:Y:S05]  /*0570*/  BSYNC B0 ;  /* 0x0000000000007941 */ /* 0x000fea0003800000 */
.L_x_471:
        /* <DEDUP_REMOVED lines=9> */
[----:B------:R-:W-:Y:S05]  /*0610*/  CALL.REL.NOINC `($__internal_40_$__cuda_sm20_div_u64) ;  /* 0x00002f3000007944 */ /* 0x000fea0003c00000 */
[----:B------:R-:W-:Y:S05]  /*0620*/  BRA `(.L_x_476) ;  /* 0x0000013000007947 */ /* 0x000fea0003800000 */
.L_x_475:
        /* <DEDUP_REMOVED lines=19> */
.L_x_476:
[----:B------:R-:W-:Y:S05]  /*0760*/  BSYNC B0 ;  /* 0x0000000000007941 */ /* 0x000fea0003800000 */
.L_x_474:
        /* <DEDUP_REMOVED lines=8> */
[----:B------:R-:W-:Y:S05]  /*07f0*/  CALL.REL.NOINC `($__internal_40_$__cuda_sm20_div_u64) ;  /* 0x00002d5000007944 */ /* 0x000fea0003c00000 */
[----:B------:R-:W-:Y:S01]  /*0800*/  IMAD.MOV.U32 R10, RZ, RZ, R8 ;  /* 0x000000ffff0a7224 */ /* 0x000fe200078e0008 */
[----:B------:R-:W-:Y:S01]  /*0810*/  MOV R11, R9 ;  /* 0x00000009000b7202 */ /* 0x000fe20000000f00 */
[----:B------:R-:W-:Y:S05]  /*0820*/  BRA `(.L_x_479) ;  /* 0x0000013000007947 */ /* 0x000fea0003800000 */
.L_x_478:
        /* <DEDUP_REMOVED lines=19> */
.L_x_479:
[----:B------:R-:W-:Y:S05]  /*0960*/  BSYNC B0 ;  /* 0x0000000000007941 */ /* 0x000fea0003800000 */
.L_x_477:
        /* <DEDUP_REMOVED lines=8> */
[----:B------:R-:W-:Y:S05]  /*09f0*/  CALL.REL.NOINC `($__internal_41_$__cuda_sm20_rem_u64) ;  /* 0x00002fa000007944 */ /* 0x000fea0003c00000 */
[----:B------:R-:W-:Y:S01]  /*0a00*/  MOV R5, R8 ;  /* 0x0000000800057202 */ /* 0x000fe20000000f00 */
[----:B------:R-:W-:Y:S05]  /*0a10*/  BRA `(.L_x_482) ;  /* 0x0000011000007947 */ /* 0x000fea0003800000 */
.L_x_481:
        /* <DEDUP_REMOVED lines=17> */
.L_x_482:
[----:B------:R-:W-:Y:S05]  /*0b30*/  BSYNC B0 ;  /* 0x0000000000007941 */ /* 0x000fea0003800000 */
.L_x_480:
        /* <DEDUP_REMOVED lines=10> */
[----:B------:R-:W-:Y:S01]  /*0be0*/  IADD3 R7, -R8, RZ, RZ ;  /* 0x000000ff08077210 */ /* 0x000fe20007ffe1ff */
[----:B------:R-:W-:Y:S02]  /*0bf0*/  IMAD.MOV.U32 R10, RZ, RZ, R8 ;  /* 0x000000ffff0a7224 */ /* 0x000fe400078e0008 */
[----:B------:R-:W-:Y:S02]  /*0c00*/  IMAD.MOV.U32 R11, RZ, RZ, R9 ;  /* 0x000000ffff0b7224 */ /* 0x000fe400078e0009 */
[----:B------:R-:W-:Y:S01]  /*0c10*/  IMAD R7, R7, c[0x0][0x1a0], R2 ;  /* 0x0000680007077a24 */ /* 0x000fe200078e0202 */
[----:B------:R-:W-:Y:S05]  /*0c20*/  BRA `(.L_x_485) ;  /* 0x0000015000007947 */ /* 0x000fea0003800000 */
.L_x_484:
        /* <DEDUP_REMOVED lines=21> */
.L_x_485:
[----:B------:R-:W-:Y:S05]  /*0d80*/  BSYNC B0 ;  /* 0x0000000000007941 */ /* 0x000fea0003800000 */
.L_x_483:
        /* <DEDUP_REMOVED lines=21> */
.L_x_487:
        /* <DEDUP_REMOVED lines=17> */
.L_x_488:
[----:B------:R-:W-:Y:S05]  /*0ff0*/  BSYNC B0 ;  /* 0x0000000000007941 */ /* 0x000fea0003800000 */
.L_x_486:
        /* <DEDUP_REMOVED lines=50> */
[----:B------:R-:W-:Y:S01]  /*1320*/  ULDC UR7, c[0x0][0x18c] ;  /* 0x0000630000077ab9 */ /* 0x000fe20000000800 */
[----:B------:R-:W-:Y:S01]  /*1330*/  IMAD R5, R5, c[0x0][0x178], RZ ;  /* 0x00005e0005057a24 */ /* 0x000fe200078e02ff */
[----:B------:R-:W-:Y:S01]  /*1340*/  ULDC.64 UR10, c[0x0][0x180] ;  /* 0x00006000000a7ab9 */ /* 0x000fe20000000a00 */
[C---:B------:R-:W-:Y:S01]  /*1350*/  IMAD.WIDE.U32 R16, R4.reuse, c[0x0][0x178], R16 ;  /* 0x00005e0004107a25 */ /* 0x040fe200078e0010 */
[----:B------:R-:W-:Y:S02]  /*1360*/  UIMAD UR7, UR7, UR10, URZ ;  /* 0x0000000a070772a4 */ /* 0x000fe4000f8e023f */
[----:B------:R-:W-:Y:S01]  /*1370*/  ULDC.64 UR14, c[0x0][0x198] ;  /* 0x00006600000e7ab9 */ /* 0x000fe20000000a00 */
[----:B------:R-:W-:Y:S01]  /*1380*/  IMAD R5, R4, c[0x0][0x17c], R5 ;  /* 0x00005f0004057a24 */ /* 0x000fe200078e0205 */
[----:B------:R-:W-:Y:S01]  /*1390*/  ULDC.64 UR20, c[0x0][0x1a0] ;  /* 0x0000680000147ab9 */ /* 0x000fe20000000a00 */
[----:B------:R-:W-:Y:S01]  /*13a0*/  IMAD.WIDE.U32 R18, R16, c[0x0][0x180], R18 ;  /* 0x0000600010127a25 */ /* 0x000fe200078e0012 */
[----:B------:R-:W-:-:S02]  /*13b0*/  UIMAD.WIDE.U32 UR8, UR5, UR10, URZ ;  /* 0x0000000a050872a5 */ /* 0x000fc4000f8e003f */
[----:B------:R-:W-:Y:S01]  /*13c0*/  UIMAD UR10, UR14, UR21, URZ ;  /* 0x000000150e0a72a4 */ /* 0x000fe2000f8e023f */
[----:B------:R-:W-:Y:S01]  /*13d0*/  IMAD.IADD R4, R17, 0x1, R5 ;  /* 0x0000000111047824 */ /* 0x000fe200078e0205 */
[----:B------:R-:W-:Y:S02]  /*13e0*/  UIMAD UR7, UR5, UR11, UR7 ;  /* 0x0000000b050772a4 */ /* 0x000fe4000f8e0207 */
[----:B------:R-:W-:Y:S01]  /*13f0*/  UIMAD.WIDE.U32 UR12, UR14, UR20, URZ ;  /* 0x000000140e0c72a5 */ /* 0x000fe2000f8e003f */
        /* <DEDUP_REMOVED lines=56> */
.L_x_492:
[----:B------:R-:W-:Y:S01]  /*1780*/  IMAD.MOV.U32 R16, RZ, RZ, R8 ;  /* 0x000000ffff107224 */ /* 0x000fe200078e0008 */
[----:B------:R-:W-:-:S05]  /*1790*/  MOV R17, R5 ;  /* 0x0000000500117202 */ /* 0x000fca0000000f00 */
[----:B------:R-:W2:Y:S01]  /*17a0*/  LDG.E R19, [R16.64] ;  /* 0x0000001210137981 */ /* 0x000ea2000c1e1900 */
[----:B------:R-:W-:-:S04]  /*17b0*/  IADD3 R20, P1, R8, UR14, RZ ;  /* 0x0000000e08147c10 */ /* 0x000fc8000ff3e0ff */
[----:B------:R-:W-:Y:S01]  /*17c0*/  IADD3.X R21, R5, UR8, RZ, P1, !PT ;  /* 0x0000000805157c10 */ /* 0x000fe20008ffe4ff */
[----:B------:R-:W-:Y:S01]  /*17d0*/  IMAD.MOV.U32 R5, RZ, RZ, R7 ;  /* 0x000000ffff057224 */ /* 0x000fe200078e0007 */
[----:B------:R-:W-:-:S04]  /*17e0*/  IADD3 R22, P1, R4, UR13, RZ ;  /* 0x0000000d04167c10 */ /* 0x000fc8000ff3e0ff */
[----:B--2---:R0:W-:Y:S04]  /*17f0*/  STG.E [R4.64], R19 ;  /* 0x0000001304007986 */ /* 0x0041e8000c101912 */
[----:B------:R-:W2:Y:S01]  /*1800*/  LDG.E R29, [R20.64] ;  /* 0x00000012141d7981 */ /* 0x000ea2000c1e1900 */
[----:B------:R-:W-:Y:S02]  /*1810*/  IADD3 R24, P2, R20, UR14, RZ ;  /* 0x0000000e14187c10 */ /* 0x000fe4000ff5e0ff */
[----:B------:R-:W-:Y:S02]  /*1820*/  IADD3.X R23, R7, UR10, RZ, P1, !PT ;  /* 0x0000000a07177c10 */ /* 0x000fe40008ffe4ff */
[----:B------:R-:W-:Y:S02]  /*1830*/  IADD3.X R25, R21, UR8, RZ, P2, !PT ;  /* 0x0000000815197c10 */ /* 0x000fe400097fe4ff */
[----:B------:R-:W-:Y:S01]  /*1840*/  IADD3 R26, P1, R22, UR13, RZ ;  /* 0x0000000d161a7c10 */ /* 0x000fe2000ff3e0ff */
[----:B--2---:R1:W-:Y:S04]  /*1850*/  STG.E [R22.64], R29 ;  /* 0x0000001d16007986 */ /* 0x0043e8000c101912 */
[----:B------:R-:W2:Y:S01]  /*1860*/  LDG.E R7, [R24.64] ;  /* 0x0000001218077981 */ /* 0x000ea2000c1e1900 */
[----:B------:R-:W-:-:S02]  /*1870*/  IADD3 R16, P2, R24, UR14, RZ ;  /* 0x0000000e18107c10 */ /* 0x000fc4000ff5e0ff */
[----:B------:R-:W-:Y:S02]  /*1880*/  IADD3.X R27, R23, UR10, RZ, P1, !PT ;  /* 0x0000000a171b7c10 */ /* 0x000fe40008ffe4ff */
[----:B------:R-:W-:Y:S02]  /*1890*/  IADD3.X R17, R25, UR8, RZ, P2, !PT ;  /* 0x0000000819117c10 */ /* 0x000fe400097fe4ff */
[----:B0-----:R-:W-:Y:S01]  /*18a0*/  IADD3 R4, P2, R26, UR13, RZ ;  /* 0x0000000d1a047c10 */ /* 0x001fe2000ff5e0ff */
[----:B--2---:R0:W-:Y:S04]  /*18b0*/  STG.E [R26.64], R7 ;  /* 0x000000071a007986 */ /* 0x0041e8000c101912 */
[----:B------:R-:W2:Y:S01]  /*18c0*/  LDG.E R19, [R16.64] ;  /* 0x0000001210137981 */ /* 0x000ea2000c1e1900 */
[----:B------:R-:W-:-:S02]  /*18d0*/  IADD3 R20, P1, R16, UR14, RZ ;  /* 0x0000000e10147c10 */ /* 0x000fc4000ff3e0ff */
[----:B------:R-:W-:Y:S02]  /*18e0*/  IADD3.X R5, R27, UR10, RZ, P2, !PT ;  /* 0x0000000a1b057c10 */ /* 0x000fe400097fe4ff */
[----:B------:R-:W-:Y:S02]  /*18f0*/  IADD3.X R21, R17, UR8, RZ, P1, !PT ;  /* 0x0000000811157c10 */ /* 0x000fe40008ffe4ff */
[----:B------:R-:W-:Y:S01]  /*1900*/  IADD3 R24, P1, R4, UR13, RZ ;  /* 0x0000000d04187c10 */ /* 0x000fe2000ff3e0ff */
[----:B--2---:R2:W-:Y:S04]  /*1910*/  STG.E [R4.64], R19 ;  /* 0x0000001304007986 */ /* 0x0045e8000c101912 */
[----:B-1----:R-:W3:Y:S01]  /*1920*/  LDG.E R29, [R20.64] ;  /* 0x00000012141d7981 */ /* 0x002ee2000c1e1900 */
[----:B------:R-:W-:-:S02]  /*1930*/  IADD3 R22, P2, R20, UR14, RZ ;  /* 0x0000000e14167c10 */ /* 0x000fc4000ff5e0ff */
[----:B------:R-:W-:Y:S02]  /*1940*/  IADD3.X R25, R5, UR10, RZ, P1, !PT ;  /* 0x0000000a05197c10 */ /* 0x000fe40008ffe4ff */
[----:B------:R-:W-:Y:S02]  /*1950*/  IADD3.X R23, R21, UR8, RZ, P2, !PT ;  /* 0x0000000815177c10 */ /* 0x000fe400097fe4ff */
[----:B------:R-:W-:Y:S01]  /*1960*/  IADD3 R16, P1, R24, UR13, RZ ;  /* 0x0000000d18107c10 */ /* 0x000fe2000ff3e0ff */
[----:B---3--:R1:W-:Y:S04]  /*1970*/  STG.E [R24.64], R29 ;  /* 0x0000001d18007986 */ /* 0x0083e8000c101912 */
[----:B0-----:R-:W3:Y:S01]  /*1980*/  LDG.E R7, [R22.64] ;  /* 0x0000001216077981 */ /* 0x001ee2000c1e1900 */
[----:B------:R-:W-:-:S02]  /*1990*/  IADD3 R26, P2, R22, UR14, RZ ;  /* 0x0000000e161a7c10 */ /* 0x000fc4000ff5e0ff */
[----:B------:R-:W-:Y:S02]  /*19a0*/  IADD3.X R17, R25, UR10, RZ, P1, !PT ;  /* 0x0000000a19117c10 */ /* 0x000fe40008ffe4ff */
[----:B------:R-:W-:Y:S02]  /*19b0*/  IADD3.X R27, R23, UR8, RZ, P2, !PT ;  /* 0x00000008171b7c10 */ /* 0x000fe400097fe4ff */
[----:B------:R-:W-:Y:S01]  /*19c0*/  IADD3 R20, P1, R16, UR13, RZ ;  /* 0x0000000d10147c10 */ /* 0x000fe2000ff3e0ff */
[----:B---3--:R0:W-:Y:S04]  /*19d0*/  STG.E [R16.64], R7 ;  /* 0x0000000710007986 */ /* 0x0081e8000c101912 */
[----:B--2---:R-:W2:Y:S01]  /*19e0*/  LDG.E R19, [R26.64] ;  /* 0x000000121a137981 */ /* 0x004ea2000c1e1900 */
        /* <DEDUP_REMOVED lines=23> */
[----:B------:R-:W3:Y:S01]  /*1b60*/  LDG.E R8, [R20.64] ;  /* 0x0000001214087981 */ /* 0x000ee2000c1e1900 */
[----:B-1----:R-:W-:-:S02]  /*1b70*/  IADD3 R22, P2, R20, UR14, RZ ;  /* 0x0000000e14167c10 */ /* 0x002fc4000ff5e0ff */
        /* <DEDUP_REMOVED lines=14> */
[----:B-1----:R-:W-:Y:S01]  /*1c60*/  IADD3 R24, P1, R28, UR13, RZ ;  /* 0x0000000d1c187c10 */ /* 0x002fe2000ff3e0ff */
        /* <DEDUP_REMOVED lines=42> */
[----:B--2---:R1:W-:Y:S04]  /*1f10*/  STG.E [R16.64], R27 ;  /* 0x0000001b10007986 */ /* 0x0043e8000c101912 */
[----:B------:R2:W3:Y:S01]  /*1f20*/  LDG.E R23, [R4.64] ;  /* 0x0000001204177981 */ /* 0x0004e2000c1e1900 */
        /* <DEDUP_REMOVED lines=49> */
[----:B---3--:R0:W-:Y:S02]  /*2240*/  STG.E [R6.64], R23 ;  /* 0x0000001706007986 */ /* 0x0081e4000c101912 */
[----:B0-----:R-:W-:Y:S01]  /*2250*/  IADD3.X R7, R7, UR10, RZ, P3, !PT ;  /* 0x0000000a07077c10 */ /* 0x001fe20009ffe4ff */
[----:B------:R-:W-:Y:S01]  /*2260*/  IMAD.MOV.U32 R6, RZ, RZ, R16 ;  /* 0x000000ffff067224 */ /* 0x000fe200078e0010 */
[----:B------:R-:W-:Y:S05]  /*2270*/  @!P1 BRA `(.L_x_492) ;  /* 0xfffff50000009947 */ /* 0x000fea000383ffff */
.L_x_491:
[----:B------:R-:W-:-:S04]  /*2280*/  IADD3 R16, P2, RZ, -R18, RZ ;  /* 0x80000012ff107210 */ /* 0x000fc80007f5e0ff */
[----:B------:R-:W-:Y:S01]  /*2290*/  ISETP.GT.U32.AND P1, PT, R16, 0x4, PT ;  /* 0x000000041000780c */ /* 0x000fe20003f24070 */
[----:B------:R-:W-:-:S05]  /*22a0*/  IMAD.X R16, RZ, RZ, ~R10, P2 ;  /* 0x000000ffff107224 */ /* 0x000fca00010e0e0a */
[----:B------:R-:W-:-:S13]  /*22b0*/  ISETP.GT.AND.EX P1, PT, R16, RZ, PT, P1 ;  /* 0x000000ff1000720c */ /* 0x000fda0003f24310 */
[----:B------:R-:W-:Y:S05]  /*22c0*/  @!P1 BRA `(.L_x_493) ;  /* 0x000005e000009947 */ /* 0x000fea0003800000 */
[----:B------:R-:W-:Y:S01]  /*22d0*/  MOV R16, R8 ;  /* 0x0000000800107202 */ /* 0x000fe20000000f00 */
[----:B------:R-:W-:-:S05]  /*22e0*/  IMAD.MOV.U32 R17, RZ, RZ, R5 ;  /* 0x000000ffff117224 */ /* 0x000fca00078e0005 */
        /* <DEDUP_REMOVED lines=16> */
[----:B------:R-:W-:Y:S01]  /*23f0*/  IADD3 R20, P1, R16, UR13, RZ ;  /* 0x0000000d10147c10 */ /* 0x000fe2000ff3e0ff */
[----:B--2---:R2:W-:Y:S04]  /*2400*/  STG.E [R16.64], R7 ;  /* 0x0000000710007986 */ /* 0x0045e8000c101912 */
[----:B0-----:R-:W3:Y:S01]  /*2410*/  LDG.E R19, [R26.64] ;  /* 0x000000121a137981 */ /* 0x001ee2000c1e1900 */
[----:B------:R-:W-:-:S02]  /*2420*/  IADD3 R4, P0, R26, UR14, RZ ;  /* 0x0000000e1a047c10 */ /* 0x000fc4000ff1e0ff */
[----:B------:R-:W-:Y:S02]  /*2430*/  IADD3.X R21, R17, UR10, RZ, P1, !PT ;  /* 0x0000000a11157c10 */ /* 0x000fe40008ffe4ff */
[----:B------:R-:W-:Y:S02]  /*2440*/  IADD3.X R5, R27, UR8, RZ, P0, !PT ;  /* 0x000000081b057c10 */ /* 0x000fe400087fe4ff */
[----:B-1----:R-:W-:Y:S01]  /*2450*/  IADD3 R22, P0, R20, UR13, RZ ;  /* 0x0000000d14167c10 */ /* 0x002fe2000ff1e0ff */
[----:B---3--:R0:W-:Y:S04]  /*2460*/  STG.E [R20.64], R19 ;  /* 0x0000001314007986 */ /* 0x0081e8000c101912 */
[----:B------:R-:W3:Y:S01]  /*2470*/  LDG.E R8, [R4.64] ;  /* 0x0000001204087981 */ /* 0x000ee2000c1e1900 */
[----:B------:R-:W-:-:S02]  /*2480*/  IADD3 R24, P1, R4, UR14, RZ ;  /* 0x0000000e04187c10 */ /* 0x000fc4000ff3e0ff */
[----:B------:R-:W-:Y:S02]  /*2490*/  IADD3.X R23, R21, UR10, RZ, P0, !PT ;  /* 0x0000000a15177c10 */ /* 0x000fe400087fe4ff */
[----:B------:R-:W-:Y:S02]  /*24a0*/  IADD3.X R25, R5, UR8, RZ, P1, !PT ;  /* 0x0000000805197c10 */ /* 0x000fe40008ffe4ff */
[----:B------:R-:W-:Y:S01]  /*24b0*/  IADD3 R28, P0, R22, UR13, RZ ;  /* 0x0000000d161c7c10 */ /* 0x000fe2000ff1e0ff */
[----:B---3--:R-:W-:Y:S04]  /*24c0*/  STG.E [R22.64], R8 ;  /* 0x0000000816007986 */ /* 0x008fe8000c101912 */
[----:B--2---:R-:W2:Y:S01]  /*24d0*/  LDG.E R7, [R24.64] ;  /* 0x0000001218077981 */ /* 0x004ea2000c1e1900 */
[----:B------:R-:W-:-:S02]  /*24e0*/  IADD3 R26, P1, R24, UR14, RZ ;  /* 0x0000000e181a7c10 */ /* 0x000fc4000ff3e0ff */
[----:B------:R-:W-:Y:S02]  /*24f0*/  IADD3.X R29, R23, UR10, RZ, P0, !PT ;  /* 0x0000000a171d7c10 */ /* 0x000fe400087fe4ff */
[----:B------:R-:W-:Y:S02]  /*2500*/  IADD3.X R27, R25, UR8, RZ, P1, !PT ;  /* 0x00000008191b7c10 */ /* 0x000fe40008ffe4ff */
[----:B------:R-:W-:Y:S01]  /*2510*/  IADD3 R16, P0, R28, UR13, RZ ;  /* 0x0000000d1c107c10 */ /* 0x000fe2000ff1e0ff */
[----:B--2---:R1:W-:Y:S04]  /*2520*/  STG.E [R28.64], R7 ;  /* 0x000000071c007986 */ /* 0x0043e8000c101912 */
[----:B0-----:R-:W2:Y:S01]  /*2530*/  LDG.E R20, [R26.64] ;  /* 0x000000121a147981 */ /* 0x001ea2000c1e1900 */
        /* <DEDUP_REMOVED lines=15> */
[----:B--2---:R0:W-:Y:S04]  /*2630*/  STG.E [R16.64], R20 ;  /* 0x0000001410007986 */ /* 0x0041e8000c101912 */
[----:B------:R1:W2:Y:S01]  /*2640*/  LDG.E R21, [R4.64] ;  /* 0x0000001204157981 */ /* 0x0002a2000c1e1900 */
        /* <DEDUP_REMOVED lines=37> */
[----:B--2---:R0:W-:Y:S04]  /*28a0*/  STG.E [R16.64], R21 ;  /* 0x0000001510007986 */ /* 0x0041e8000c101912 */
.L_x_493:
[----:B------:R-:W-:-:S04]  /*28b0*/  ISETP.NE.U32.AND P1, PT, R18, RZ, PT ;  /* 0x000000ff1200720c */ /* 0x000fc80003f25070 */
[----:B------:R-:W-:-:S13]  /*28c0*/  ISETP.NE.OR.EX P0, PT, R10, RZ, P0, P1 ;  /* 0x000000ff0a00720c */ /* 0x000fda0000705710 */
[----:B------:R-:W-:Y:S05]  /*28d0*/  @!P0 BRA `(.L_x_489) ;  /* 0x0000039000008947 */ /* 0x000fea0003800000 */
.L_x_490:
[----:B0-----:R-:W-:Y:S01]  /*28e0*/  MOV R16, R8 ;  /* 0x0000000800107202 */ /* 0x001fe20000000f00 */
[----:B------:R-:W-:-:S05]  /*28f0*/  IMAD.MOV.U32 R17, RZ, RZ, R5 ;  /* 0x000000ffff117224 */ /* 0x000fca00078e0005 */
[----:B------:R-:W2:Y:S01]  /*2900*/  LDG.E R19, [R16.64] ;  /* 0x0000001210137981 */ /* 0x000ea2000c1e1900 */
[----:B------:R-:W-:Y:S01]  /*2910*/  IADD3 R20, P0, R8, UR14, RZ ;  /* 0x0000000e08147c10 */ /* 0x000fe2000ff1e0ff */
[----:B------:R-:W-:Y:S01]  /*2920*/  IMAD.MOV.U32 R22, RZ, RZ, R4 ;  /* 0x000000ffff167224 */ /* 0x000fe200078e0004 */
[----:B------:R-:W-:Y:S02]  /*2930*/  MOV R23, R7 ;  /* 0x0000000700177202 */ /* 0x000fe40000000f00 */
        /* <DEDUP_REMOVED lines=8> */
[----:B--2---:R-:W-:Y:S04]  /*29c0*/  STG.E [R24.64], R29 ;  /* 0x0000001d18007986 */ /* 0x004fe8000c101912 */
[----:B------:R-:W2:Y:S01]  /*29d0*/  LDG.E R8, [R26.64] ;  /* 0x000000121a087981 */ /* 0x000ea2000c1e1900 */
        /* <DEDUP_REMOVED lines=14> */
[----:B--2---:R0:W-:Y:S04]  /*2ac0*/  STG.E [R16.64], R8 ;  /* 0x0000000810007986 */ /* 0x0041e8000c101912 */
[----:B------:R1:W2:Y:S01]  /*2ad0*/  LDG.E R23, [R4.64] ;  /* 0x0000001204177981 */ /* 0x0002a2000c1e1900 */
        /* <DEDUP_REMOVED lines=21> */
[----:B--2---:R0:W-:Y:S02]  /*2c30*/  STG.E [R6.64], R23 ;  /* 0x0000001706007986 */ /* 0x0041e4000c101912 */
[----:B0-----:R-:W-:Y:S02]  /*2c40*/  IADD3.X R7, R7, UR10, RZ, P2, !PT ;  /* 0x0000000a07077c10 */ /* 0x001fe400097fe4ff */
[----:B------:R-:W-:Y:S01]  /*2c50*/  MOV R6, R16 ;  /* 0x0000001000067202 */ /* 0x000fe20000000f00 */
[----:B------:R-:W-:Y:S05]  /*2c60*/  @P0 BRA `(.L_x_490) ;  /* 0xfffffc7000000947 */ /* 0x000fea000383ffff */
.L_x_489:
[----:B------:R-:W-:-:S04]  /*2c70*/  ISETP.NE.U32.AND P0, PT, RZ, UR4, PT ;  /* 0x00000004ff007c0c */ /* 0x000fc8000bf05070 */
[----:B------:R-:W-:-:S13]  /*2c80*/  ISETP.NE.AND.EX P0, PT, RZ, RZ, PT, P0 ;  /* 0x000000ffff00720c */ /* 0x000fda0003f05300 */
[----:B------:R-:W-:Y:S05]  /*2c90*/  @!P0 EXIT ;  /* 0x000000000000894d */ /* 0x000fea0003800000 */
[----:B------:R-:W-:Y:S01]  /*2ca0*/  IMAD.MOV.U32 R4, RZ, RZ, c[0x0][0x198] ;  /* 0x00006600ff047624 */ /* 0x000fe200078e00ff */
[----:B------:R-:W-:Y:S01]  /*2cb0*/  MOV R5, c[0x0][0x1a0] ;  /* 0x0000680000057a02 */ /* 0x000fe20000000f00 */
[----:B------:R-:W-:Y:S01]  /*2cc0*/  ULDC.64 UR10, c[0x0][0x188] ;  /* 0x00006200000a7ab9 */ /* 0x000fe20000000a00 */
[----:B------:R-:W-:Y:S01]  /*2cd0*/  LEA R15, P0, R6, c[0x0][0x160], 0x2 ;  /* 0x00005800060f7a11 */ /* 0x000fe200078010ff */
[----:B------:R-:W-:Y:S01]  /*2ce0*/  IMAD R0, R4, c[0x0][0x1a4], RZ ;  /* 0x0000690004007a24 */ /* 0x000fe200078e02ff */
[----:B------:R-:W-:Y:S01]  /*2cf0*/  UIMAD.WIDE.U32 UR8, UR6, UR10, URZ ;  /* 0x0000000a060872a5 */ /* 0x000fe2000f8e003f */
[----:B------:R-:W-:Y:S01]  /*2d00*/  LEA R13, P1, R2, c[0x0][0x1a8], 0x2 ;  /* 0x00006a00020d7a11 */ /* 0x000fe200078210ff */
[----:B------:R-:W-:Y:S01]  /*2d10*/  UIMAD UR6, UR6, UR11, URZ ;  /* 0x0000000b060672a4 */ /* 0x000fe2000f8e023f */
[----:B------:R-:W-:Y:S01]  /*2d20*/  IMAD R7, R5, c[0x0][0x19c], R0 ;  /* 0x0000670005077a24 */ /* 0x000fe200078e0200 */
[----:B------:R-:W-:Y:S01]  /*2d30*/  ULDC UR7, c[0x0][0x184] ;  /* 0x0000610000077ab9 */ /* 0x000fe20000000800 */
[----:B------:R-:W-:Y:S01]  /*2d40*/  IMAD.WIDE.U32 R4, R4, c[0x0][0x1a0], RZ ;  /* 0x0000680004047a25 */ /* 0x000fe200078e00ff */
[----:B------:R-:W-:Y:S01]  /*2d50*/  UIMAD UR5, UR5, UR7, UR6 ;  /* 0x00000007050572a4 */ /* 0x000fe2000f8e0206 */
[----:B------:R-:W-:Y:S01]  /*2d60*/  IADD3 R0, P2, RZ, -UR4, RZ ;  /* 0x80000004ff007c10 */ /* 0x000fe2000ff5e0ff */
[----:B------:R-:W-:Y:S01]  /*2d70*/  ULDC.64 UR10, c[0x0][0x178] ;  /* 0x00005e00000a7ab9 */ /* 0x000fe20000000a00 */
[----:B------:R-:W-:Y:S01]  /*2d80*/  IMAD.IADD R7, R5, 0x1, R7 ;  /* 0x0000000105077824 */ /* 0x000fe200078e0207 */
[----:B------:R-:W-:Y:S01]  /*2d90*/  UIADD3 UR5, UR9, UR5, URZ ;  /* 0x0000000509057290 */ /* 0x000fe2000fffe03f */
[----:B------:R-:W-:Y:S01]  /*2da0*/  LEA.HI.X R12, R6, c[0x0][0x164], R11, 0x2, P0 ;  /* 0x00005900060c7a11 */ /* 0x000fe200000f140b */
[----:B------:R-:W-:Y:S01]  /*2db0*/  UIMAD.WIDE.U32 UR6, UR8, UR10, URZ ;  /* 0x0000000a080672a5 */ /* 0x000fe2000f8e003f */
[----:B------:R-:W-:Y:S01]  /*2dc0*/  IMAD R7, R7, c[0x0][0x190], RZ ;  /* 0x0000640007077a24 */ /* 0x000fe200078e02ff */
[----:B------:R-:W-:Y:S01]  /*2dd0*/  UIMAD UR5, UR5, UR10, URZ ;  /* 0x0000000a050572a4 */ /* 0x000fe2000f8e023f */
[----:B------:R-:W-:Y:S01]  /*2de0*/  LEA.HI.X R10, R2, c[0x0][0x1ac], R3, 0x2, P1 ;  /* 0x00006b00020a7a11 */ /* 0x000fe200008f1403 */
[----:B------:R-:W-:-:S02]  /*2df0*/  IMAD.X R8, RZ, RZ, -0x1, P2 ;  /* 0xffffffffff087424 */ /* 0x000fc400010e06ff */
[C---:B------:R-:W-:Y:S01]  /*2e00*/  IMAD R7, R4.reuse, c[0x0][0x194], R7 ;  /* 0x0000650004077a24 */ /* 0x040fe200078e0207 */
[----:B------:R-:W-:Y:S01]  /*2e10*/  UIMAD UR5, UR8, UR11, UR5 ;  /* 0x0000000b080572a4 */ /* 0x000fe2000f8e0205 */
[----:B------:R-:W-:Y:S02]  /*2e20*/  IMAD.WIDE.U32 R4, R4, c[0x0][0x190], RZ ;  /* 0x0000640004047a25 */ /* 0x000fe400078e00ff */
[----:B------:R-:W-:Y:S02]  /*2e30*/  ULDC.64 UR10, c[0x0][0x170] ;  /* 0x00005c00000a7ab9 */ /* 0x000fe40000000a00 */
[----:B------:R-:W-:Y:S01]  /*2e40*/  IMAD.IADD R7, R5, 0x1, R7 ;  /* 0x0000000105077824 */ /* 0x000fe200078e0207 */
[----:B------:R-:W-:Y:S02]  /*2e50*/  UIADD3 UR5, UR7, UR5, URZ ;  /* 0x0000000507057290 */ /* 0x000fe4000fffe03f */
        /* <DEDUP_REMOVED lines=10> */
.L_x_494:
[----:B-1----:R-:W-:Y:S01]  /*2f00*/  IMAD.MOV.U32 R2, RZ, RZ, R15 ;  /* 0x000000ffff027224 */ /* 0x002fe200078e000f */
[----:B------:R-:W-:-:S05]  /*2f10*/  MOV R3, R12 ;  /* 0x0000000c00037202 */ /* 0x000fca0000000f00 */
[----:B------:R1:W2:Y:S01]  /*2f20*/  LDG.E R9, [R2.64] ;  /* 0x0000001202097981 */ /* 0x0002a2000c1e1900 */
        /* <DEDUP_REMOVED lines=12> */
[----:B--2---:R1:W-:Y:S06]  /*2ff0*/  STG.E [R2.64], R9 ;  /* 0x0000000902007986 */ /* 0x0043ec000c101912 */
[----:B------:R-:W-:Y:S05]  /*3000*/  @P0 BRA `(.L_x_494) ;  /* 0xfffffef000000947 */ /* 0x000fea000383ffff */
[----:B------:R-:W-:Y:S05]  /*3010*/  EXIT ;  /* 0x000000000000794d */ /* 0x000fea0003800000 */
        .weak           $__internal_39_$__cuda_sm20_div_s64
        .type           $__internal_39_$__cuda_sm20_div_s64,@function
        .size           $__internal_39_$__cuda_sm20_div_s64,($__internal_40_$__cuda_sm20_div_u64 - $__internal_39_$__cuda_sm20_div_s64)
$__internal_39_$__cuda_sm20_div_s64:
        /* <DEDUP_REMOVED lines=82> */
[----:B------:R-:W-:Y:S06]  /*3540*/  RET.REL.NODEC R6 `(_ZN2at6native53_GLOBAL__N__069e5665_20_UpSampleNearest3d_cu_ab8a35b428upsample_nearest3d_out_frameIfXadL_ZNS0_43nearest_neighbor_exact_compute_source_indexEfiiEEEEvPKT_mmmmmmmmPS3_fff) ;  /* 0xffffcab006007950 */ /* 0x000fec0003c3ffff */
        .weak           $__internal_40_$__cuda_sm20_div_u64
        .type           $__internal_40_$__cuda_sm20_div_u64,@function
        .size           $__internal_40_$__cuda_sm20_div_u64,($__internal_41_$__cuda_sm20_rem_u64 - $__internal_40_$__cuda_sm20_div_u64)
$__internal_40_$__cuda_sm20_div_u64:
        /* <DEDUP_REMOVED lines=68> */
[----:B------:R-:W-:Y:S06]  /*3990*/  RET.REL.NODEC R10 `(_ZN2at6native53_GLOBAL__N__069e5665_20_UpSampleNearest3d_cu_ab8a35b428upsample_nearest3d_out_frameIfXadL_ZNS0_43nearest_neighbor_exact_compute_source_indexEfiiEEEEvPKT_mmmmmmmmPS3_fff) ;  /* 0xffffc6600a007950 */ /* 0x000fec0003c3ffff */
        .weak           $__internal_41_$__cuda_sm20_rem_u64
        .type           $__internal_41_$__cuda_sm20_rem_u64,@function
        .size           $__internal_41_$__cuda_sm20_rem_u64,(.L_x_716 - $__internal_41_$__cuda_sm20_rem_u64)
$__internal_41_$__cuda_sm20_rem_u64:
        /* <DEDUP_REMOVED lines=62> */
[----:B------:R-:W-:Y:S06]  /*3d80*/  RET.REL.NODEC R10 `(_ZN2at6native53_GLOBAL__N__069e5665_20_UpSampleNearest3d_cu_ab8a35b428upsample_nearest3d_out_frameIfXadL_ZNS0_43nearest_neighbor_exact_compute_source_indexEfiiEEEEvPKT_mmmmmmmmPS3_fff) ;  /* 0xffffc2700a007950 */ /* 0x000fec0003c3ffff */
.L_x_495:
        /* <DEDUP_REMOVED lines=15> */
.L_x_716:


//--------------------- .text._ZN2at6native53_GLOBAL__N__069e5665_20_UpSampleNearest3d_cu_ab8a35b428upsample_nearest3d_out_frameIdXadL_ZNS0_43nearest_neighbor_exact_compute_source_indexEfiiEEEEvPKT_mmmmmmmmPS3_fff --------------------------
	.section	.text._ZN2at6native53_GLOBAL__N__069e5665_20_UpSampleNearest3d_cu_ab8a35b428upsample_nearest3d_out_frameIdXadL_ZNS0_43nearest_neighbor_exact_compute_source_indexEfiiEEEEvPKT_mmmmmmmmPS3_fff,"ax",@progbits
	.sectioninfo	@"SHI_REGISTERS=32"
	.align	128
.text._ZN2at6native53_GLOBAL__N__069e5665_20_UpSampleNearest3d_cu_ab8a35b428upsample_nearest3d_out_frameIdXadL_ZNS0_43nearest_neighbor_exact_compute_source_indexEfiiEEEEvPKT_mmmmmmmmPS3_fff:
        .type           _ZN2at6native53_GLOBAL__N__069e5665_20_UpSampleNearest3d_cu_ab8a35b428upsample_nearest3d_out_frameIdXadL_ZNS0_43nearest_neighbor_exact_compute_source_indexEfiiEEEEvPKT_mmmmmmmmPS3_fff,@function
        .size           _ZN2at6native53_GLOBAL__N__069e5665_20_UpSampleNearest3d_cu_ab8a35b428upsample_nearest3d_out_frameIdXadL_ZNS0_43nearest_neighbor_exact_compute_source_indexEfiiEEEEvPKT_mmmmmmmmPS3_fff,(.L_x_720 - _ZN2at6native53_GLOBAL__N__069e5665_20_UpSampleNearest3d_cu_ab8a35b428upsample_nearest3d_out_frameIdXadL_ZNS0_43nearest_neighbor_exact_compute_source_indexEfiiEEEEvPKT_mmmmmmmmPS3_fff)
        .other          _ZN2at6native53_GLOBAL__N__069e5665_20_UpSampleNearest3d_cu_ab8a35b428upsample_nearest3d_out_frameIdXadL_ZNS0_43nearest_neighbor_exact_compute_source_indexEfiiEEEEvPKT_mmmmmmmmPS3_fff,@"STO_CUDA_ENTRY STV_DEFAULT"
_ZN2at6native53_GLOBAL__N__069e5665_20_UpSampleNearest3d_cu_ab8a35b428upsample_nearest3d_out_frameIdXadL_ZNS0_43nearest_neighbor_exact_compute_source_indexEfiiEEEEvPKT_mmmmmmmmPS3_fff:
        /* <DEDUP_REMOVED lines=36> */
[----:B------:R-:W-:Y:S05]  /*0240*/  CALL.REL.NOINC `($__internal_42_$__cuda_sm20_div_s64) ;  /* 0x00002d7000007944 */ /* 0x000fea0003c00000 */
[----:B------:R-:W-:Y:S05]  /*0250*/  BRA `(.L_x_498) ;  /* 0x0000013000007947 */ /* 0x000fea0003800000 */
.L_x_497:
        /* <DEDUP_REMOVED lines=19> */
.L_x_498:
[----:B------:R-:W-:Y:S05]  /*0390*/  BSYNC B0 ;  /* 0x0000000000007941 */ /* 0x000fea0003800000 */
.L_x_496:
        /* <DEDUP_REMOVED lines=8> */
[----:B------:R-:W-:Y:S05]  /*0420*/  CALL.REL.NOINC `($__internal_44_$__cuda_sm20_rem_u64) ;  /* 0x0000351000007944 */ /* 0x000fea0003c00000 */
[----:B------:R-:W-:Y:S01]  /*0430*/  IMAD.MOV.U32 R4, RZ, RZ, R8 ;  /* 0x000000ffff047224 */ /* 0x000fe200078e0008 */
[----:B------:R-:W-:Y:S05]  /*0440*/  BRA `(.L_x_501) ;  /* 0x0000012000007947 */ /* 0x000fea0003800000 */
.L_x_500:
        /* <DEDUP_REMOVED lines=18> */
.L_x_501:
[----:B------:R-:W-:Y:S05]  /*0570*/  BSYNC B0 ;  /* 0x0000000000007941 */ /* 0x000fea0003800000 */
.L_x_499:
        /* <DEDUP_REMOVED lines=9> */
[----:B------:R-:W-:Y:S05]  /*0610*/  CALL.REL.NOINC `($__internal_43_$__cuda_sm20_div_u64) ;  /* 0x00002ed000007944 */ /* 0x000fea0003c00000 */
[----:B------:R-:W-:Y:S05]  /*0620*/  BRA `(.L_x_504) ;  /* 0x0000013000007947 */ /* 0x000fea0003800000 */
.L_x_503:
        /* <DEDUP_REMOVED lines=19> */
.L_x_504:
[----:B------:R-:W-:Y:S05]  /*0760*/  BSYNC B0 ;  /* 0x0000000000007941 */ /* 0x000fea0003800000 */
.L_x_502:
        /* <DEDUP_REMOVED lines=8> */
[----:B------:R-:W-:Y:S05]  /*07f0*/  CALL.REL.NOINC `($__internal_43_$__cuda_sm20_div_u64) ;  /* 0x00002cf000007944 */ /* 0x000fea0003c00000 */
[----:B------:R-:W-:Y:S01]  /*0800*/  IMAD.MOV.U32 R10, RZ, RZ, R8 ;  /* 0x000000ffff0a7224 */ /* 0x000fe200078e0008 */
[----:B------:R-:W-:Y:S01]  /*0810*/  MOV R11, R9 ;  /* 0x00000009000b7202 */ /* 0x000fe20000000f00 */
[----:B------:R-:W-:Y:S05]  /*0820*/  BRA `(.L_x_507) ;  /* 0x0000013000007947 */ /* 0x000fea0003800000 */
.L_x_506:
        /* <DEDUP_REMOVED lines=19> */
.L_x_507:
[----:B------:R-:W-:Y:S05]  /*0960*/  BSYNC B0 ;  /* 0x0000000000007941 */ /* 0x000fea0003800000 */
.L_x_505:
        /* <DEDUP_REMOVED lines=8> */
[----:B------:R-:W-:Y:S05]  /*09f0*/  CALL.REL.NOINC `($__internal_44_$__cuda_sm20_rem_u64) ;  /* 0x00002f4000007944 */ /* 0x000fea0003c00000 */
[----:B------:R-:W-:Y:S01]  /*0a00*/  MOV R5, R8 ;  /* 0x0000000800057202 */ /* 0x000fe20000000f00 */
[----:B------:R-:W-:Y:S05]  /*0a10*/  BRA `(.L_x_510) ;  /* 0x0000011000007947 */ /* 0x000fea0003800000 */
.L_x_509:
        /* <DEDUP_REMOVED lines=17> */
.L_x_510:
[----:B------:R-:W-:Y:S05]  /*0b30*/  BSYNC B0 ;  /* 0x0000000000007941 */ /* 0x000fea0003800000 */
.L_x_508:
        /* <DEDUP_REMOVED lines=10> */
[----:B------:R-:W-:Y:S01]  /*0be0*/  IADD3 R7, -R8, RZ, RZ ;  /* 0x000000ff08077210 */ /* 0x000fe20007ffe1ff */
[----:B------:R-:W-:Y:S02]  /*0bf0*/  IMAD.MOV.U32 R10, RZ, RZ, R8 ;  /* 0x000000ffff0a7224 */ /* 0x000fe400078e0008 */
[----:B------:R-:W-:Y:S02]  /*0c00*/  IMAD.MOV.U32 R11, RZ, RZ, R9 ;  /* 0x000000ffff0b7224 */ /* 0x000fe400078e0009 */
[----:B------:R-:W-:Y:S01]  /*0c10*/  IMAD R7, R7, c[0x0][0x1a0], R2 ;  /* 0x0000680007077a24 */ /* 0x000fe200078e0202 */
[----:B------:R-:W-:Y:S05]  /*0c20*/  BRA `(.L_x_513) ;  /* 0x0000015000007947 */ /* 0x000fea0003800000 */
.L_x_512:
        /* <DEDUP_REMOVED lines=21> */
.L_x_513:
[----:B------:R-:W-:Y:S05]  /*0d80*/  BSYNC B0 ;  /* 0x0000000000007941 */ /* 0x000fea0003800000 */
.L_x_511:
        /* <DEDUP_REMOVED lines=21> */
.L_x_515:
        /* <DEDUP_REMOVED lines=17> */
.L_x_516:
[----:B------:R-:W-:Y:S05]  /*0ff0*/  BSYNC B0 ;  /* 0x0000000000007941 */ /* 0x000fea0003800000 */
.L_x_514:
[----:B------:R-:W0:Y:S01]  /*1000*/  I2F R5, R5 ;  /* 0x0000000500057306 */ /* 0x000e220000201400 */
[----:B------:R-:W-:Y:S01]  /*1010*/  ULDC UR4, c[0x0][0x178] ;  /* 0x00005e0000047ab9 */ /* 0x000fe20000000800 */
[----:B------:R-:W-:Y:S01]  /*1020*/  ISETP.NE.U32.AND P0, PT, RZ, c[0x0][0x168], PT ;  /* 0x00005a00ff007a0c */ /* 0x000fe20003f05070 */
[----:B------:R-:W-:Y:S01]  /*1030*/  UIADD3 UR4, UR4, -0x1, URZ ;  /* 0xffffffff04047890 */ /* 0x000fe2000fffe03f */
[----:B------:R-:W-:Y:S01]  /*1040*/  IMAD.WIDE.U32 R18, R4, R14, RZ ;  /* 0x0000000e04127225 */ /* 0x000fe200078e00ff */
        /* <DEDUP_REMOVED lines=8> */
[----:B------:R-:W-:-:S04]  /*10d0*/  FMUL.FTZ R8, R8, c[0x0][0x1b0] ;  /* 0x00006c0008087a20 */ /* 0x000fc80000410000 */
[----:B------:R-:W-:Y:S02]  /*10e0*/  IMAD R11, R5, R14, RZ ;  /* 0x0000000e050b7224 */ /* 0x000fe400078e02ff */
[----:B-1----:R-:W-:Y:S01]  /*10f0*/  FADD.FTZ R10, R6, 0.5 ;  /* 0x3f000000060a7421 */ /* 0x002fe20000010000 */
[----:B------:R-:W1:Y:S01]  /*1100*/  F2I.FTZ.FLOOR.NTZ R8, R8 ;  /* 0x0000000800087305 */ /* 0x000e620000217100 */
[----:B------:R-:W-:Y:S02]  /*1110*/  IMAD R21, R9, R4, R11 ;  /* 0x0000000409157224 */ /* 0x000fe400078e020b */
[----:B------:R-:W-:Y:S02]  /*1120*/  FMUL.FTZ R10, R10, c[0x0][0x1b4] ;  /* 0x00006d000a0a7a20 */ /* 0x000fe40000410000 */
[----:B0-----:R-:W-:-:S04]  /*1130*/  FADD.FTZ R7, R7, 0.5 ;  /* 0x3f00000007077421 */ /* 0x001fc80000010000 */
[----:B------:R-:W0:Y:S01]  /*1140*/  F2I.FTZ.FLOOR.NTZ R10, R10 ;  /* 0x0000000a000a7305 */ /* 0x000e220000217100 */
[----:B-1----:R-:W-:Y:S01]  /*1150*/  IMNMX R6, R8, UR4, PT ;  /* 0x0000000408067c17 */ /* 0x002fe2000b800200 */
[----:B------:R-:W-:-:S03]  /*1160*/  FMUL.FTZ R8, R7, c[0x0][0x1b8] ;  /* 0x00006e0007087a20 */ /* 0x000fc60000410000 */
[----:B------:R-:W-:-:S03]  /*1170*/  SHF.R.S32.HI R7, RZ, 0x1f, R6 ;  /* 0x0000001fff077819 */ /* 0x000fc60000011406 */
[----:B------:R-:W1:Y:S01]  /*1180*/  F2I.FTZ.FLOOR.NTZ R8, R8 ;  /* 0x0000000800087305 */ /* 0x000e620000217100 */
[----:B0-----:R-:W-:Y:S01]  /*1190*/  IMNMX R10, R10, UR7, PT ;  /* 0x000000070a0a7c17 */ /* 0x001fe2000b800200 */
[----:B------:R-:W-:-:S03]  /*11a0*/  IMAD R17, R7, c[0x0][0x180], RZ ;  /* 0x0000600007117a24 */ /* 0x000fc600078e02ff */
[----:B------:R-:W-:Y:S01]  /*11b0*/  SHF.R.S32.HI R11, RZ, 0x1f, R10 ;  /* 0x0000001fff0b7819 */ /* 0x000fe2000001140a */
[----:B------:R-:W-:Y:S06]  /*11c0*/  @!P0 EXIT ;  /* 0x000000000000894d */ /* 0x000fec0003800000 */
[----:B------:R-:W-:Y:S01]  /*11d0*/  ULDC.64 UR8, c[0x0][0x168] ;  /* 0x00005a0000087ab9 */ /* 0x000fe20000000a00 */
        /* <DEDUP_REMOVED lines=11> */
[----:B-1----:R-:W-:Y:S01]  /*1290*/  IMNMX R8, R8, UR7, PT ;  /* 0x0000000708087c17 */ /* 0x002fe2000b800200 */
[----:B------:R-:W-:Y:S01]  /*12a0*/  ULOP3.LUT UR4, UR8, 0x3, URZ, 0xc0, !UPT ;  /* 0x0000000308047892 */ /* 0x000fe2000f8ec03f */
[----:B------:R-:W-:-:S02]  /*12b0*/  IMAD R17, R17, c[0x0][0x188], RZ ;  /* 0x0000620011117a24 */ /* 0x000fc400078e02ff */
[----:B------:R-:W-:Y:S02]  /*12c0*/  IADD3 R18, P0, R8, R18, RZ ;  /* 0x0000001208127210 */ /* 0x000fe40007f1e0ff */
[----:B------:R-:W-:Y:S01]  /*12d0*/  PLOP3.LUT P1, PT, PT, PT, UP0, 0x80, 0x0 ;  /* 0x000000000000781c */ /* 0x000fe20003f2f008 */
[----:B------:R-:W-:Y:S01]  /*12e0*/  IMAD R16, R16, c[0x0][0x18c], R17 ;  /* 0x0000630010107a24 */ /* 0x000fe200078e0211 */
[----:B------:R-:W-:-:S04]  /*12f0*/  SHF.R.S32.HI R17, RZ, 0x1f, R8 ;  /* 0x0000001fff117819 */ /* 0x000fc80000011408 */
[----:B------:R-:W-:-:S07]  /*1300*/  IADD3.X R17, R17, R19, R16, P0, !PT ;  /* 0x0000001311117210 */ /* 0x000fce00007fe410 */
        /* <DEDUP_REMOVED lines=16> */
[----:B------:R-:W-:Y:S01]  /*1410*/  UIMAD UR14, UR20, UR15, UR10 ;  /* 0x0000000f140e72a4 */ /* 0x000fe2000f8e020a */
[----:B------:R-:W-:Y:S01]  /*1420*/  IADD3 R4, R8, 0x1, RZ ;  /* 0x0000000108047810 */ /* 0x000fe20007ffe0ff */
[----:B------:R-:W-:Y:S01]  /*1430*/  UIADD3 UR9, UR9, UR7, URZ ;  /* 0x0000000709097290 */ /* 0x000fe2000fffe03f */
[----:B------:R-:W-:Y:S01]  /*1440*/  IMAD R5, R6, c[0x0][0x184], R5 ;  /* 0x0000610006057a24 */ /* 0x000fe200078e0205 */
[----:B------:R-:W-:-:S02]  /*1450*/  ULDC.64 UR20, c[0x0][0x178] ;  /* 0x00005e0000147ab9 */ /* 0x000fc40000000a00 */
[----:B------:R-:W-:Y:S01]  /*1460*/  UIADD3 UR7, UR13, UR14, URZ ;  /* 0x0000000e0d077290 */ /* 0x000fe2000fffe03f */
[----:B------:R-:W-:Y:S01]  /*1470*/  IMAD.IADD R6, R11, 0x1, R5 ;  /* 0x000000010b067824 */ /* 0x000fe200078e0205 */
[----:B------:R-:W-:Y:S01]  /*1480*/  UIMAD UR9, UR9, UR20, URZ ;  /* 0x00000014090972a4 */ /* 0x000fe2000f8e023f */
[--C-:B------:R-:W-:Y:S01]  /*1490*/  SHF.R.S32.HI R5, RZ, 0x1f, R4.reuse ;  /* 0x0000001fff057819 */ /* 0x100fe20000011404 */
[----:B------:R-:W-:Y:S01]  /*14a0*/  ULDC.64 UR22, c[0x0][0x190] ;  /* 0x0000640000167ab9 */ /* 0x000fe20000000a00 */
[----:B------:R-:W-:Y:S01]  /*14b0*/  IMAD R7, R6, c[0x0][0x188], RZ ;  /* 0x0000620006077a24 */ /* 0x000fe200078e02ff */
[----:B------:R-:W-:Y:S02]  /*14c0*/  UIMAD UR7, UR7, UR22, URZ ;  /* 0x00000016070772a4 */ /* 0x000fe4000f8e023f */
[----:B------:R-:W-:Y:S01]  /*14d0*/  UIMAD.WIDE.U32 UR10, UR8, UR20, URZ ;  /* 0x00000014080a72a5 */ /* 0x000fe2000f8e003f */
[----:B------:R-:W-:Y:S01]  /*14e0*/  IMAD.WIDE.U32 R4, R10, c[0x0][0x188], R4 ;  /* 0x000062000a047a25 */ /* 0x000fe200078e0004 */
[----:B------:R-:W-:-:S02]  /*14f0*/  UIMAD UR9, UR8, UR21, UR9 ;  /* 0x00000015080972a4 */ /* 0x000fc4000f8e0209 */
[----:B------:R-:W-:Y:S01]  /*1500*/  UIMAD UR13, UR12, UR23, UR7 ;  /* 0x000000170c0d72a4 */ /* 0x000fe2000f8e0207 */
[----:B------:R-:W-:Y:S01]  /*1510*/  IMAD R7, R10, c[0x0][0x18c], R7 ;  /* 0x000063000a077a24 */ /* 0x000fe200078e0207 */
[----:B------:R-:W-:Y:S01]  /*1520*/  UIADD3 UR7, UR11, UR9, URZ ;  /* 0x000000090b077290 */ /* 0x000fe2000fffe03f */
[----:B------:R-:W-:Y:S01]  /*1530*/  LEA R20, P2, R4, c[0x0][0x160], 0x3 ;  /* 0x0000580004147a11 */ /* 0x000fe200078418ff */
[----:B------:R-:W-:Y:S01]  /*1540*/  ULDC.64 UR16, c[0x0][0x168] ;  /* 0x00005a0000107ab9 */ /* 0x000fe20000000a00 */
[----:B------:R-:W-:Y:S01]  /*1550*/  IMAD.IADD R5, R5, 0x1, R7 ;  /* 0x0000000105057824 */ /* 0x000fe200078e0207 */
[----:B------:R-:W-:Y:S01]  /*1560*/  ULDC.64 UR20, c[0x0][0x170] ;  /* 0x00005c0000147ab9 */ /* 0x000fe20000000a00 */
[----:B------:R-:W-:Y:S01]  /*1570*/  LEA R10, P1, R2, c[0x0][0x1a8], 0x3 ;  /* 0x00006a00020a7a11 */ /* 0x000fe200078218ff */
[----:B------:R-:W-:Y:S01]  /*1580*/  UIADD3 UR16, UP0, UR4, -UR16, URZ ;  /* 0x8000001004107290 */ /* 0x000fe2000ff1e03f */
[----:B------:R-:W-:Y:S01]  /*1590*/  IADD3 R20, P3, R20, -0x8, RZ ;  /* 0xfffffff814147810 */ /* 0x000fe20007f7e0ff */
[----:B------:R-:W-:Y:S01]  /*15a0*/  UIMAD UR7, UR7, UR20, URZ ;  /* 0x00000014070772a4 */ /* 0x000fe2000f8e023f */
[----:B------:R-:W-:Y:S01]  /*15b0*/  LEA.HI.X R4, R4, c[0x0][0x164], R5, 0x3, P2 ;  /* 0x0000590004047a11 */ /* 0x000fe200010f1c05 */
[----:B------:R-:W-:Y:S01]  /*15c0*/  UIMAD.WIDE.U32 UR14, UR12, UR22, URZ ;  /* 0x000000160c0e72a5 */ /* 0x000fe2000f8e003f */
[----:B------:R-:W-:Y:S01]  /*15d0*/  LEA.HI.X R11, R2, c[0x0][0x1ac], R3, 0x3, P1 ;  /* 0x00006b00020b7a11 */ /* 0x000fe200008f1c03 */
[----:B------:R-:W-:Y:S01]  /*15e0*/  UIADD3.X UR17, URZ, ~UR17, URZ, UP0, !UPT ;  /* 0x800000113f117290 */ /* 0x000fe200087fe43f */
[----:B------:R-:W-:Y:S01]  /*15f0*/  MOV R8, UR16 ;  /* 0x0000001000087c02 */ /* 0x000fe20008000f00 */
[----:B------:R-:W-:Y:S01]  /*1600*/  UIMAD UR12, UR10, UR21, UR7 ;  /* 0x000000150a0c72a4 */ /* 0x000fe2000f8e0207 */
[----:B------:R-:W-:Y:S01]  /*1610*/  IADD3.X R19, R4, -0x1, RZ, P3, !PT ;  /* 0xffffffff04137810 */ /* 0x000fe20001ffe4ff */
[----:B------:R-:W-:-:S02]  /*1620*/  UIADD3 UR7, UR15, UR13, URZ ;  /* 0x0000000d0f077290 */ /* 0x000fc4000fffe03f */
[----:B------:R-:W-:Y:S01]  /*1630*/  UIMAD.WIDE.U32 UR8, UR10, UR20, URZ ;  /* 0x000000140a0872a5 */ /* 0x000fe2000f8e003f */
[----:B------:R-:W-:Y:S01]  /*1640*/  ISETP.LE.AND P0, PT, RZ, UR17, PT ;  /* 0x00000011ff007c0c */ /* 0x000fe2000bf03270 */
[----:B------:R-:W-:Y:S01]  /*1650*/  IMAD.U32 R16, RZ, RZ, UR17 ;  /* 0x00000011ff107e24 */ /* 0x000fe2000f8e00ff */
[----:B------:R-:W-:Y:S02]  /*1660*/  ULDC.64 UR20, c[0x0][0x170] ;  /* 0x00005c0000147ab9 */ /* 0x000fe40000000a00 */
[----:B------:R-:W-:Y:S02]  /*1670*/  UIMAD UR7, UR7, UR20, URZ ;  /* 0x00000014070772a4 */ /* 0x000fe4000f8e023f */
[----:B------:R-:W-:Y:S02]  /*1680*/  UIMAD.WIDE.U32 UR10, UR14, UR20, URZ ;  /* 0x000000140e0a72a5 */ /* 0x000fe4000f8e003f */
[----:B------:R-:W-:Y:S02]  /*1690*/  UIMAD UR7, UR14, UR21, UR7 ;  /* 0x000000150e0772a4 */ /* 0x000fe4000f8e0207 */
[----:B------:R-:W-:-:S02]  /*16a0*/  UIADD3 UR9, UR9, UR12, URZ ;  /* 0x0000000c09097290 */ /* 0x000fc4000fffe03f */
[----:B------:R-:W-:Y:S02]  /*16b0*/  UIADD3 UR7, UR11, UR7, URZ ;  /* 0x000000070b077290 */ /* 0x000fe4000fffe03f */
[----:B------:R-:W-:Y:S02]  /*16c0*/  USHF.L.U32 UR14, UR8, 0x3, URZ ;  /* 0x00000003080e7899 */ /* 0x000fe4000800063f */
        /* <DEDUP_REMOVED lines=11> */
.L_x_520:
[----:B0-----:R-:W-:Y:S01]  /*1780*/  IMAD.MOV.U32 R4, RZ, RZ, R20 ;  /* 0x000000ffff047224 */ /* 0x001fe200078e0014 */
[----:B------:R-:W-:-:S06]  /*1790*/  MOV R5, R19 ;  /* 0x0000001300057202 */ /* 0x000fcc0000000f00 */
[----:B------:R-:W2:Y:S01]  /*17a0*/  LDG.E.64 R4, [R4.64] ;  /* 0x0000001204047981 */ /* 0x000ea2000c1e1b00 */
[----:B------:R-:W-:-:S04]  /*17b0*/  IADD3 R6, P1, R20, UR14, RZ ;  /* 0x0000000e14067c10 */ /* 0x000fc8000ff3e0ff */
[----:B------:R-:W-:Y:S02]  /*17c0*/  IADD3.X R7, R19, UR8, RZ, P1, !PT ;  /* 0x0000000813077c10 */ /* 0x000fe40008ffe4ff */
[----:B------:R-:W-:Y:S01]  /*17d0*/  IADD3 R22, P1, R10, UR13, RZ ;  /* 0x0000000d0a167c10 */ /* 0x000fe2000ff3e0ff */
[----:B--2---:R0:W-:Y:S04]  /*17e0*/  STG.E.64 [R10.64], R4 ;  /* 0x000000040a007986 */ /* 0x0041e8000c101b12 */
[----:B------:R-:W2:Y:S01]  /*17f0*/  LDG.E.64 R20, [R6.64] ;  /* 0x0000001206147981 */ /* 0x000ea2000c1e1b00 */
[----:B------:R-:W-:Y:S02]  /*1800*/  IADD3 R24, P2, R6, UR14, RZ ;  /* 0x0000000e06187c10 */ /* 0x000fe4000ff5e0ff */
[----:B------:R-:W-:-:S02]  /*1810*/  IADD3.X R23, R11, UR10, RZ, P1, !PT ;  /* 0x0000000a0b177c10 */ /* 0x000fc40008ffe4ff */
[----:B------:R-:W-:Y:S02]  /*1820*/  IADD3.X R25, R7, UR8, RZ, P2, !PT ;  /* 0x0000000807197c10 */ /* 0x000fe400097fe4ff */
[----:B------:R-:W-:Y:S01]  /*1830*/  IADD3 R28, P2, R24, UR14, RZ ;  /* 0x0000000e181c7c10 */ /* 0x000fe2000ff5e0ff */
[----:B--2---:R1:W-:Y:S04]  /*1840*/  STG.E.64 [R22.64], R20 ;  /* 0x0000001416007986 */ /* 0x0043e8000c101b12 */
[----:B------:R-:W2:Y:S01]  /*1850*/  LDG.E.64 R26, [R24.64] ;  /* 0x00000012181a7981 */ /* 0x000ea2000c1e1b00 */
[----:B------:R-:W-:Y:S02]  /*1860*/  IADD3 R6, P1, R22, UR13, RZ ;  /* 0x0000000d16067c10 */ /* 0x000fe4000ff3e0ff */
[----:B------:R-:W-:-:S02]  /*1870*/  IADD3.X R29, R25, UR8, RZ, P2, !PT ;  /* 0x00000008191d7c10 */ /* 0x000fc400097fe4ff */
[----:B------:R-:W-:Y:S02]  /*1880*/  IADD3.X R7, R23, UR10, RZ, P1, !PT ;  /* 0x0000000a17077c10 */ /* 0x000fe40008ffe4ff */
[----:B0-----:R-:W-:-:S03]  /*1890*/  IADD3 R4, P2, R6, UR13, RZ ;  /* 0x0000000d06047c10 */ /* 0x001fc6000ff5e0ff */
[----:B--2---:R0:W-:Y:S04]  /*18a0*/  STG.E.64 [R6.64], R26 ;  /* 0x0000001a06007986 */ /* 0x0041e8000c101b12 */
[----:B------:R-:W2:Y:S01]  /*18b0*/  LDG.E.64 R10, [R28.64] ;  /* 0x000000121c0a7981 */ /* 0x000ea2000c1e1b00 */
[----:B-1----:R-:W-:Y:S02]  /*18c0*/  IADD3 R22, P1, R28, UR14, RZ ;  /* 0x0000000e1c167c10 */ /* 0x002fe4000ff3e0ff */
[----:B------:R-:W-:Y:S02]  /*18d0*/  IADD3.X R5, R7, UR10, RZ, P2, !PT ;  /* 0x0000000a07057c10 */ /* 0x000fe400097fe4ff */
[----:B------:R-:W-:Y:S02]  /*18e0*/  IADD3.X R23, R29, UR8, RZ, P1, !PT ;  /* 0x000000081d177c10 */ /* 0x000fe40008ffe4ff */
[----:B------:R-:W-:Y:S01]  /*18f0*/  IADD3 R24, P2, R22, UR14, RZ ;  /* 0x0000000e16187c10 */ /* 0x000fe2000ff5e0ff */
[----:B--2---:R1:W-:Y:S04]  /*1900*/  STG.E.64 [R4.64], R10 ;  /* 0x0000000a04007986 */ /* 0x0043e8000c101b12 */
[----:B------:R-:W2:Y:S01]  /*1910*/  LDG.E.64 R20, [R22.64] ;  /* 0x0000001216147981 */ /* 0x000ea2000c1e1b00 */
[----:B------:R-:W-:-:S02]  /*1920*/  IADD3 R28, P1, R4, UR13, RZ ;  /* 0x0000000d041c7c10 */ /* 0x000fc4000ff3e0ff */
[----:B------:R-:W-:Y:S02]  /*1930*/  IADD3.X R25, R23, UR8, RZ, P2, !PT ;  /* 0x0000000817197c10 */ /* 0x000fe400097fe4ff */
        /* <DEDUP_REMOVED lines=52> */
[----:B------:R-:W-:Y:S02]  /*1c80*/  IADD3 R24, P2, R28, UR14, RZ ;  /* 0x0000000e1c187c10 */ /* 0x000fe4000ff5e0ff */
[----:B------:R-:W-:Y:S02]  /*1c90*/  IADD3.X R11, R27, UR10, RZ, P1, !PT ;  /* 0x0000000a1b0b7c10 */ /* 0x000fe40008ffe4ff */
[----:B------:R-:W-:Y:S02]  /*1ca0*/  IADD3.X R25, R29, UR8, RZ, P2, !PT ;  /* 0x000000081d197c10 */ /* 0x000fe400097fe4ff */
[----:B-1----:R-:W-:Y:S01]  /*1cb0*/  IADD3 R6, P2, R24, UR14, RZ ;  /* 0x0000000e18067c10 */ /* 0x002fe2000ff5e0ff */
[----:B--2---:R1:W-:Y:S04]  /*1cc0*/  STG.E.64 [R10.64], R20 ;  /* 0x000000140a007986 */ /* 0x0043e8000c101b12 */
[----:B------:R-:W2:Y:S01]  /*1cd0*/  LDG.E.64 R22, [R24.64] ;  /* 0x0000001218167981 */ /* 0x000ea2000c1e1b00 */
[----:B------:R-:W-:-:S02]  /*1ce0*/  IADD3 R28, P1, R10, UR13, RZ ;  /* 0x0000000d0a1c7c10 */ /* 0x000fc4000ff3e0ff */
[----:B------:R-:W-:Y:S02]  /*1cf0*/  IADD3.X R7, R25, UR8, RZ, P2, !PT ;  /* 0x0000000819077c10 */ /* 0x000fe400097fe4ff */
[----:B------:R-:W-:Y:S01]  /*1d00*/  IADD3.X R29, R11, UR10, RZ, P1, !PT ;  /* 0x0000000a0b1d7c10 */ /* 0x000fe20008ffe4ff */
[----:B------:R-:W-:Y:S02]  /*1d10*/  IMAD.MOV.U32 R19, RZ, RZ, R17 ;  /* 0x000000ffff137224 */ /* 0x000fe400078e0011 */
[----:B------:R-:W-:Y:S02]  /*1d20*/  IMAD R17, R9, c[0x0][0x170], RZ ;  /* 0x00005c0009117a24 */ /* 0x000fe400078e02ff */
[----:B0-----:R-:W-:Y:S02]  /*1d30*/  IMAD.MOV.U32 R4, RZ, RZ, R2 ;  /* 0x000000ffff047224 */ /* 0x001fe400078e0002 */
[----:B------:R-:W-:Y:S02]  /*1d40*/  IMAD.MOV.U32 R5, RZ, RZ, R3 ;  /* 0x000000ffff057224 */ /* 0x000fe400078e0003 */
[----:B------:R-:W-:-:S04]  /*1d50*/  IMAD.WIDE.U32 R2, R14, c[0x0][0x170], R18 ;  /* 0x00005c000e027a25 */ /* 0x000fc800078e0012 */
[----:B------:R-:W-:-:S05]  /*1d60*/  IMAD R17, R14, c[0x0][0x174], R17 ;  /* 0x00005d000e117a24 */ /* 0x000fca00078e0211 */
[----:B------:R-:W-:Y:S01]  /*1d70*/  IADD3 R3, R3, R17, RZ ;  /* 0x0000001103037210 */ /* 0x000fe20007ffe0ff */
[----:B-1----:R-:W-:-:S04]  /*1d80*/  IMAD R11, R0, c[0x0][0x170], RZ ;  /* 0x00005c00000b7a24 */ /* 0x002fc800078e02ff */
[----:B------:R-:W-:-:S04]  /*1d90*/  IMAD.WIDE.U32 R2, R14, c[0x0][0x170], R2 ;  /* 0x00005c000e027a25 */ /* 0x000fc800078e0002 */
[----:B------:R-:W-:Y:S02]  /*1da0*/  IMAD.IADD R3, R17, 0x1, R3 ;  /* 0x0000000111037824 */ /* 0x000fe400078e0203 */
[----:B------:R-:W-:-:S04]  /*1db0*/  IMAD.WIDE.U32 R4, R12, c[0x0][0x170], R4 ;  /* 0x00005c000c047a25 */ /* 0x000fc800078e0004 */
[----:B------:R-:W-:Y:S02]  /*1dc0*/  IMAD R11, R12, c[0x0][0x174], R11 ;  /* 0x00005d000c0b7a24 */ /* 0x000fe400078e020b */
[----:B------:R-:W-:-:S04]  /*1dd0*/  IMAD.WIDE.U32 R2, R14, c[0x0][0x170], R2 ;  /* 0x00005c000e027a25 */ /* 0x000fc800078e0002 */
        /* <DEDUP_REMOVED lines=16> */
[----:B------:R-:W-:Y:S01]  /*1ee0*/  IMAD.WIDE.U32 R2, R14, c[0x0][0x170], R2 ;  /* 0x00005c000e027a25 */ /* 0x000fe200078e0002 */
[----:B--2---:R0:W-:Y:S04]  /*1ef0*/  STG.E.64 [R28.64], R22 ;  /* 0x000000161c007986 */ /* 0x0041e8000c101b12 */
[----:B------:R-:W2:Y:S01]  /*1f00*/  LDG.E.64 R26, [R6.64] ;  /* 0x00000012061a7981 */ /* 0x000ea2000c1e1b00 */
[----:B------:R-:W-:Y:S01]  /*1f10*/  IMAD.WIDE.U32 R4, R12, c[0x0][0x170], R4 ;  /* 0x00005c000c047a25 */ /* 0x000fe200078e0004 */
[----:B------:R-:W-:-:S02]  /*1f20*/  IADD3 R3, R17, R3, RZ ;  /* 0x0000000311037210 */ /* 0x000fc40007ffe0ff */
[----:B------:R-:W-:Y:S01]  /*1f30*/  IADD3 R20, P2, R6, UR14, RZ ;  /* 0x0000000e06147c10 */ /* 0x000fe2000ff5e0ff */
        /* <DEDUP_REMOVED lines=28> */
[----:B------:R-:W-:Y:S01]  /*2100*/  IMAD.WIDE.U32 R2, R12, c[0x0][0x170], R4 ;  /* 0x00005c000c027a25 */ /* 0x000fe200078e0004 */
[----:B------:R-:W-:-:S03]  /*2110*/  IADD3 R4, P1, R28, UR13, RZ ;  /* 0x0000000d1c047c10 */ /* 0x000fc6000ff3e0ff */
[----:B------:R-:W-:Y:S01]  /*2120*/  IMAD.IADD R19, R17, 0x1, R19 ;  /* 0x0000000111137824 */ /* 0x000fe200078e0213 */
[----:B------:R-:W-:Y:S01]  /*2130*/  IADD3.X R5, R29, UR10, RZ, P1, !PT ;  /* 0x0000000a1d057c10 */ /* 0x000fe20008ffe4ff */
[----:B------:R-:W-:Y:S01]  /*2140*/  IMAD.IADD R3, R11, 0x1, R3 ;  /* 0x000000010b037824 */ /* 0x000fe200078e0203 */
[----:B------:R-:W-:Y:S01]  /*2150*/  IADD3 R8, P1, R8, 0x10, RZ ;  /* 0x0000001008087810 */ /* 0x000fe20007f3e0ff */
[----:B------:R-:W-:Y:S01]  /*2160*/  IMAD.WIDE.U32 R18, R14, c[0x0][0x170], R18 ;  /* 0x00005c000e127a25 */ /* 0x000fe200078e0012 */
[----:B------:R-:W-:-:S03]  /*2170*/  IADD3 R10, P3, R4, UR13, RZ ;  /* 0x0000000d040a7c10 */ /* 0x000fc6000ff7e0ff */
[----:B------:R-:W-:Y:S01]  /*2180*/  IMAD.X R16, RZ, RZ, R16, P1 ;  /* 0x000000ffff107224 */ /* 0x000fe200008e0610 */
[----:B------:R-:W-:Y:S01]  /*2190*/  ISETP.GE.U32.AND P1, PT, R8, -0xc, PT ;  /* 0xfffffff40800780c */ /* 0x000fe20003f26070 */
[----:B------:R-:W-:Y:S01]  /*21a0*/  IMAD.WIDE.U32 R2, R12, c[0x0][0x170], R2 ;  /* 0x00005c000c027a25 */ /* 0x000fe200078e0002 */
[----:B------:R-:W-:Y:S02]  /*21b0*/  IADD3 R19, R17, R19, RZ ;  /* 0x0000001311137210 */ /* 0x000fe40007ffe0ff */
[----:B------:R-:W-:Y:S01]  /*21c0*/  ISETP.GE.AND.EX P1, PT, R16, -0x1, PT, P1 ;  /* 0xffffffff1000780c */ /* 0x000fe20003f26310 */
[----:B------:R-:W-:Y:S02]  /*21d0*/  IMAD.IADD R3, R11, 0x1, R3 ;  /* 0x000000010b037824 */ /* 0x000fe400078e0203 */
[----:B------:R-:W-:-:S04]  /*21e0*/  IMAD.WIDE.U32 R18, R14, c[0x0][0x170], R18 ;  /* 0x00005c000e127a25 */ /* 0x000fc800078e0012 */
[----:B------:R-:W-:-:S04]  /*21f0*/  IMAD.WIDE.U32 R2, R12, c[0x0][0x170], R2 ;  /* 0x00005c000c027a25 */ /* 0x000fc800078e0002 */
[----:B------:R-:W-:Y:S01]  /*2200*/  IMAD.IADD R17, R17, 0x1, R19 ;  /* 0x0000000111117824 */ /* 0x000fe200078e0213 */
[----:B------:R-:W-:Y:S02]  /*2210*/  IADD3 R3, R11, R3, RZ ;  /* 0x000000030b037210 */ /* 0x000fe40007ffe0ff */
[----:B------:R-:W-:Y:S02]  /*2220*/  IADD3.X R19, R7, UR8, RZ, P2, !PT ;  /* 0x0000000807137c10 */ /* 0x000fe400097fe4ff */
[----:B------:R-:W-:Y:S01]  /*2230*/  IADD3.X R11, R5, UR10, RZ, P3, !PT ;  /* 0x0000000a050b7c10 */ /* 0x000fe20009ffe4ff */
[----:B--2---:R0:W-:Y:S01]  /*2240*/  STG.E.64 [R4.64], R26 ;  /* 0x0000001a04007986 */ /* 0x0041e2000c101b12 */
[----:B------:R-:W-:Y:S05]  /*2250*/  @!P1 BRA `(.L_x_520) ;  /* 0xfffff52000009947 */ /* 0x000fea000383ffff */
.L_x_519:
[----:B0-----:R-:W-:-:S04]  /*2260*/  IADD3 R4, P2, RZ, -R8, RZ ;  /* 0x80000008ff047210 */ /* 0x001fc80007f5e0ff */
[----:B------:R-:W-:Y:S01]  /*2270*/  ISETP.GT.U32.AND P1, PT, R4, 0x4, PT ;  /* 0x000000040400780c */ /* 0x000fe20003f24070 */
[----:B------:R-:W-:-:S05]  /*2280*/  IMAD.X R4, RZ, RZ, ~R16, P2 ;  /* 0x000000ffff047224 */ /* 0x000fca00010e0e10 */
[----:B------:R-:W-:-:S13]  /*2290*/  ISETP.GT.AND.EX P1, PT, R4, RZ, PT, P1 ;  /* 0x000000ff0400720c */ /* 0x000fda0003f24310 */
[----:B------:R-:W-:Y:S05]  /*22a0*/  @!P1 BRA `(.L_x_521) ;  /* 0x000005c000009947 */ /* 0x000fea0003800000 */
[----:B------:R-:W-:Y:S02]  /*22b0*/  IMAD.MOV.U32 R4, RZ, RZ, R20 ;  /* 0x000000ffff047224 */ /* 0x000fe400078e0014 */
[----:B------:R-:W-:-:S06]  /*22c0*/  IMAD.MOV.U32 R5, RZ, RZ, R19 ;  /* 0x000000ffff057224 */ /* 0x000fcc00078e0013 */
        /* <DEDUP_REMOVED lines=12> */
[----:B0-----:R-:W-:Y:S02]  /*2390*/  IADD3 R4, P1, R24, UR14, RZ ;  /* 0x0000000e18047c10 */ /* 0x001fe4000ff3e0ff */
[----:B------:R-:W-:-:S02]  /*23a0*/  IADD3.X R29, R23, UR10, RZ, P0, !PT ;  /* 0x0000000a171d7c10 */ /* 0x000fc400087fe4ff */
[----:B------:R-:W-:Y:S02]  /*23b0*/  IADD3.X R5, R25, UR8, RZ, P1, !PT ;  /* 0x0000000819057c10 */ /* 0x000fe40008ffe4ff */
[----:B------:R-:W-:Y:S01]  /*23c0*/  IADD3 R10, P1, R28, UR13, RZ ;  /* 0x0000000d1c0a7c10 */ /* 0x000fe2000ff3e0ff */
[----:B--2---:R0:W-:Y:S04]  /*23d0*/  STG.E.64 [R28.64], R26 ;  /* 0x0000001a1c007986 */ /* 0x0041e8000c101b12 */
[----:B------:R-:W2:Y:S01]  /*23e0*/  LDG.E.64 R6, [R4.64] ;  /* 0x0000001204067981 */ /* 0x000ea2000c1e1b00 */
[----:B-1----:R-:W-:Y:S02]  /*23f0*/  IADD3 R20, P0, R4, UR14, RZ ;  /* 0x0000000e04147c10 */ /* 0x002fe4000ff1e0ff */
        /* <DEDUP_REMOVED lines=14> */
[----:B-1----:R-:W-:Y:S01]  /*24e0*/  IADD3 R6, P1, R20, UR14, RZ ;  /* 0x0000000e14067c10 */ /* 0x002fe2000ff3e0ff */
[----:B--2---:R1:W-:Y:S04]  /*24f0*/  STG.E.64 [R4.64], R28 ;  /* 0x0000001c04007986 */ /* 0x0043e8000c101b12 */
[----:B------:R2:W3:Y:S01]  /*2500*/  LDG.E.64 R10, [R20.64] ;  /* 0x00000012140a7981 */ /* 0x0004e2000c1e1b00 */
[----:B------:R-:W-:Y:S02]  /*2510*/  IADD3 R26, P0, R4, UR13, RZ ;  /* 0x0000000d041a7c10 */ /* 0x000fe4000ff1e0ff */
[----:B------:R-:W-:-:S02]  /*2520*/  IADD3.X R7, R21, UR8, RZ, P1, !PT ;  /* 0x0000000815077c10 */ /* 0x000fc40008ffe4ff */
[----:B------:R-:W-:Y:S01]  /*2530*/  IADD3.X R27, R5, UR10, RZ, P0, !PT ;  /* 0x0000000a051b7c10 */ /* 0x000fe200087fe4ff */
[----:B0-----:R-:W-:Y:S02]  /*2540*/  IMAD R25, R0, c[0x0][0x170], RZ ;  /* 0x00005c0000197a24 */ /* 0x001fe400078e02ff */
[----:B-1----:R-:W-:Y:S02]  /*2550*/  IMAD.MOV.U32 R4, RZ, RZ, R2 ;  /* 0x000000ffff047224 */ /* 0x002fe400078e0002 */
[----:B------:R-:W-:Y:S01]  /*2560*/  IMAD.MOV.U32 R5, RZ, RZ, R3 ;  /* 0x000000ffff057224 */ /* 0x000fe200078e0003 */
[----:B------:R-:W-:Y:S01]  /*2570*/  MOV R19, R17 ;  /* 0x0000001100137202 */ /* 0x000fe20000000f00 */
[C---:B--2---:R-:W-:Y:S02]  /*2580*/  IMAD R21, R12.reuse, c[0x0][0x174], R25 ;  /* 0x00005d000c157a24 */ /* 0x044fe400078e0219 */
[----:B------:R-:W-:-:S04]  /*2590*/  IMAD.WIDE.U32 R4, R12, c[0x0][0x170], R4 ;  /* 0x00005c000c047a25 */ /* 0x000fc800078e0004 */
[----:B------:R-:W-:Y:S01]  /*25a0*/  IMAD R17, R9, c[0x0][0x170], RZ ;  /* 0x00005c0009117a24 */ /* 0x000fe200078e02ff */
[----:B------:R-:W-:Y:S01]  /*25b0*/  IADD3 R5, R21, R5, RZ ;  /* 0x0000000515057210 */ /* 0x000fe20007ffe0ff */
[----:B------:R-:W-:-:S04]  /*25c0*/  IMAD.WIDE.U32 R2, R14, c[0x0][0x170], R18 ;  /* 0x00005c000e027a25 */ /* 0x000fc800078e0012 */
[----:B------:R-:W-:Y:S02]  /*25d0*/  IMAD R17, R14, c[0x0][0x174], R17 ;  /* 0x00005d000e117a24 */ /* 0x000fe400078e0211 */
[----:B------:R-:W-:-:S04]  /*25e0*/  IMAD.WIDE.U32 R4, R12, c[0x0][0x170], R4 ;  /* 0x00005c000c047a25 */ /* 0x000fc800078e0004 */
[----:B------:R-:W-:Y:S02]  /*25f0*/  IMAD.IADD R3, R17, 0x1, R3 ;  /* 0x0000000111037824 */ /* 0x000fe400078e0203 */
[----:B------:R-:W-:Y:S02]  /*2600*/  IMAD.IADD R5, R21, 0x1, R5 ;  /* 0x0000000115057824 */ /* 0x000fe400078e0205 */
[----:B------:R-:W-:Y:S01]  /*2610*/  IMAD.WIDE.U32 R2, R14, c[0x0][0x170], R2 ;  /* 0x00005c000e027a25 */ /* 0x000fe200078e0002 */
[----:B---3--:R0:W-:Y:S04]  /*2620*/  STG.E.64 [R26.64], R10 ;  /* 0x0000000a1a007986 */ /* 0x0081e8000c101b12 */
[----:B------:R-:W2:Y:S01]  /*2630*/  LDG.E.64 R22, [R6.64] ;  /* 0x0000001206167981 */ /* 0x000ea2000c1e1b00 */
[----:B------:R-:W-:Y:S01]  /*2640*/  IMAD.IADD R3, R17, 0x1, R3 ;  /* 0x0000000111037824 */ /* 0x000fe200078e0203 */
[----:B------:R-:W-:Y:S01]  /*2650*/  IADD3 R8, P3, R8, 0x8, RZ ;  /* 0x0000000808087810 */ /* 0x000fe20007f7e0ff */
[----:B------:R-:W-:Y:S01]  /*2660*/  IMAD.WIDE.U32 R4, R12, c[0x0][0x170], R4 ;  /* 0x00005c000c047a25 */ /* 0x000fe200078e0004 */
[----:B------:R-:W-:-:S03]  /*2670*/  IADD3 R20, P1, R6, UR14, RZ ;  /* 0x0000000e06147c10 */ /* 0x000fc6000ff3e0ff */
        /* <DEDUP_REMOVED lines=11> */
[----:B------:R-:W-:Y:S02]  /*2730*/  IMAD.X R16, RZ, RZ, R16, P3 ;  /* 0x000000ffff107224 */ /* 0x000fe400018e0610 */
[----:B0-----:R-:W-:-:S04]  /*2740*/  IMAD.WIDE.U32 R10, R14, c[0x0][0x170], R2 ;  /* 0x00005c000e0a7a25 */ /* 0x001fc800078e0002 */
[----:B------:R-:W-:Y:S01]  /*2750*/  IMAD.WIDE.U32 R2, R12, c[0x0][0x170], R4 ;  /* 0x00005c000c027a25 */ /* 0x000fe200078e0004 */
[----:B------:R-:W-:-:S03]  /*2760*/  IADD3 R4, P0, R26, UR13, RZ ;  /* 0x0000000d1a047c10 */ /* 0x000fc6000ff1e0ff */
[----:B------:R-:W-:Y:S01]  /*2770*/  IMAD.IADD R3, R21, 0x1, R3 ;  /* 0x0000000115037824 */ /* 0x000fe200078e0203 */
[----:B------:R-:W-:Y:S01]  /*2780*/  IADD3.X R5, R27, UR10, RZ, P0, !PT ;  /* 0x0000000a1b057c10 */ /* 0x000fe200087fe4ff */
[----:B------:R-:W-:Y:S01]  /*2790*/  IMAD.IADD R11, R17, 0x1, R11 ;  /* 0x00000001110b7824 */ /* 0x000fe200078e020b */
[----:B------:R-:W-:Y:S01]  /*27a0*/  PLOP3.LUT P0, PT, PT, PT, PT, 0x8, 0x0 ;  /* 0x000000000000781c */ /* 0x000fe20003f0e170 */
        /* <DEDUP_REMOVED lines=10> */
[----:B------:R-:W-:Y:S01]  /*2850*/  IADD3.X R11, R5, UR10, RZ, P2, !PT ;  /* 0x0000000a050b7c10 */ /* 0x000fe200097fe4ff */
[----:B--2---:R0:W-:Y:S04]  /*2860*/  STG.E.64 [R4.64], R22 ;  /* 0x0000001604007986 */ /* 0x0041e8000c101b12 */
.L_x_521:
[----:B------:R-:W-:-:S04]  /*2870*/  ISETP.NE.U32.AND P1, PT, R8, RZ, PT ;  /* 0x000000ff0800720c */ /* 0x000fc80003f25070 */
[----:B------:R-:W-:-:S13]  /*2880*/  ISETP.NE.OR.EX P0, PT, R16, RZ, P0, P1 ;  /* 0x000000ff1000720c */ /* 0x000fda0000705710 */
[----:B------:R-:W-:Y:S05]  /*2890*/  @!P0 BRA `(.L_x_517) ;  /* 0x0000037000008947 */ /* 0x000fea0003800000 */
.L_x_518:
[----:B------:R-:W-:Y:S01]  /*28a0*/  MOV R6, R20 ;  /* 0x0000001400067202 */ /* 0x000fe20000000f00 */
[----:B------:R-:W-:-:S06]  /*28b0*/  IMAD.MOV.U32 R7, RZ, RZ, R19 ;  /* 0x000000ffff077224 */ /* 0x000fcc00078e0013 */
[----:B------:R-:W2:Y:S01]  /*28c0*/  LDG.E.64 R6, [R6.64] ;  /* 0x0000001206067981 */ /* 0x000ea2000c1e1b00 */
[----:B0-----:R-:W-:-:S04]  /*28d0*/  IADD3 R4, P0, R20, UR14, RZ ;  /* 0x0000000e14047c10 */ /* 0x001fc8000ff1e0ff */
        /* <DEDUP_REMOVED lines=12> */
[----:B------:R-:W-:Y:S01]  /*29a0*/  IADD3.X R5, R23, UR10, RZ, P0, !PT ;  /* 0x0000000a17057c10 */ /* 0x000fe200087fe4ff */
[----:B------:R-:W-:Y:S01]  /*29b0*/  IMAD.MOV.U32 R19, RZ, RZ, R17 ;  /* 0x000000ffff137224 */ /* 0x000fe200078e0011 */
[----:B0-----:R-:W-:Y:S01]  /*29c0*/  MOV R11, R3 ;  /* 0x00000003000b7202 */ /* 0x001fe20000000f00 */
[----:B------:R-:W-:Y:S02]  /*29d0*/  IMAD R17, R9, c[0x0][0x170], RZ ;  /* 0x00005c0009117a24 */ /* 0x000fe400078e02ff */
[----:B------:R-:W-:Y:S02]  /*29e0*/  IMAD.MOV.U32 R10, RZ, RZ, R2 ;  /* 0x000000ffff0a7224 */ /* 0x000fe400078e0002 */
[----:B-1----:R-:W-:Y:S02]  /*29f0*/  IMAD R21, R0, c[0x0][0x170], RZ ;  /* 0x00005c0000157a24 */ /* 0x002fe400078e02ff */
[----:B------:R-:W-:-:S04]  /*2a00*/  IMAD.WIDE.U32 R2, R14, c[0x0][0x170], R18 ;  /* 0x00005c000e027a25 */ /* 0x000fc800078e0012 */
[----:B------:R-:W-:Y:S02]  /*2a10*/  IMAD R17, R14, c[0x0][0x174], R17 ;  /* 0x00005d000e117a24 */ /* 0x000fe400078e0211 */
[----:B------:R-:W-:-:S04]  /*2a20*/  IMAD.WIDE.U32 R18, R12, c[0x0][0x170], R10 ;  /* 0x00005c000c127a25 */ /* 0x000fc800078e000a */
[----:B------:R-:W-:Y:S02]  /*2a30*/  IMAD R11, R12, c[0x0][0x174], R21 ;  /* 0x00005d000c0b7a24 */ /* 0x000fe400078e0215 */
[----:B------:R-:W-:Y:S01]  /*2a40*/  IMAD.IADD R3, R3, 0x1, R17 ;  /* 0x0000000103037824 */ /* 0x000fe200078e0211 */
[----:B--2---:R0:W-:Y:S04]  /*2a50*/  STG.E.64 [R4.64], R28 ;  /* 0x0000001c04007986 */ /* 0x0041e8000c101b12 */
[----:B------:R-:W2:Y:S01]  /*2a60*/  LDG.E.64 R6, [R26.64] ;  /* 0x000000121a067981 */ /* 0x000ea2000c1e1b00 */
[----:B------:R-:W-:Y:S02]  /*2a70*/  IMAD.IADD R21, R19, 0x1, R11 ;  /* 0x0000000113157824 */ /* 0x000fe400078e020b */
[----:B------:R-:W-:-:S02]  /*2a80*/  IMAD.MOV.U32 R20, RZ, RZ, R18 ;  /* 0x000000ffff147224 */ /* 0x000fc400078e0012 */
[----:B------:R-:W-:-:S04]  /*2a90*/  IMAD.WIDE.U32 R18, R14, c[0x0][0x170], R2 ;  /* 0x00005c000e127a25 */ /* 0x000fc800078e0002 */
[----:B------:R-:W-:Y:S01]  /*2aa0*/  IMAD.WIDE.U32 R2, R12, c[0x0][0x170], R20 ;  /* 0x00005c000c027a25 */ /* 0x000fe200078e0014 */
[----:B0-----:R-:W-:Y:S02]  /*2ab0*/  IADD3 R4, P0, R4, UR13, RZ ;  /* 0x0000000d04047c10 */ /* 0x001fe4000ff1e0ff */
[----:B------:R-:W-:Y:S01]  /*2ac0*/  IADD3 R19, R17, R19, RZ ;  /* 0x0000001311137210 */ /* 0x000fe20007ffe0ff */
[----:B------:R-:W-:Y:S01]  /*2ad0*/  IMAD.IADD R3, R11, 0x1, R3 ;  /* 0x000000010b037824 */ /* 0x000fe200078e0203 */
[----:B------:R-:W-:Y:S02]  /*2ae0*/  IADD3.X R5, R5, UR10, RZ, P0, !PT ;  /* 0x0000000a05057c10 */ /* 0x000fe400087fe4ff */
[----:B------:R-:W-:Y:S01]  /*2af0*/  IADD3 R8, P0, R8, 0x4, RZ ;  /* 0x0000000408087810 */ /* 0x000fe20007f1e0ff */
[----:B------:R-:W-:Y:S01]  /*2b00*/  IMAD.WIDE.U32 R18, R14, c[0x0][0x170], R18 ;  /* 0x00005c000e127a25 */ /* 0x000fe200078e0012 */
[----:B------:R-:W-:Y:S02]  /*2b10*/  IADD3 R20, P1, R26, UR14, RZ ;  /* 0x0000000e1a147c10 */ /* 0x000fe4000ff3e0ff */
[----:B------:R-:W-:Y:S01]  /*2b20*/  IADD3.X R16, RZ, R16, RZ, P0, !PT ;  /* 0x00000010ff107210 */ /* 0x000fe200007fe4ff */
[----:B------:R-:W-:Y:S01]  /*2b30*/  IMAD.WIDE.U32 R2, R12, c[0x0][0x170], R2 ;  /* 0x00005c000c027a25 */ /* 0x000fe200078e0002 */
[----:B------:R-:W-:-:S02]  /*2b40*/  ISETP.NE.U32.AND P0, PT, R8, RZ, PT ;  /* 0x000000ff0800720c */ /* 0x000fc40003f05070 */
[----:B------:R-:W-:Y:S01]  /*2b50*/  IADD3 R10, P2, R4, UR13, RZ ;  /* 0x0000000d040a7c10 */ /* 0x000fe2000ff5e0ff */
[----:B------:R-:W-:Y:S01]  /*2b60*/  IMAD.IADD R19, R17, 0x1, R19 ;  /* 0x0000000111137824 */ /* 0x000fe200078e0213 */
[----:B------:R-:W-:Y:S01]  /*2b70*/  ISETP.NE.AND.EX P0, PT, R16, RZ, PT, P0 ;  /* 0x000000ff1000720c */ /* 0x000fe20003f05300 */
[----:B------:R-:W-:Y:S02]  /*2b80*/  IMAD.IADD R3, R11, 0x1, R3 ;  /* 0x000000010b037824 */ /* 0x000fe400078e0203 */
[----:B------:R-:W-:-:S04]  /*2b90*/  IMAD.WIDE.U32 R18, R14, c[0x0][0x170], R18 ;  /* 0x00005c000e127a25 */ /* 0x000fc800078e0012 */
[----:B------:R-:W-:-:S04]  /*2ba0*/  IMAD.WIDE.U32 R2, R12, c[0x0][0x170], R2 ;  /* 0x00005c000c027a25 */ /* 0x000fc800078e0002 */
[----:B------:R-:W-:Y:S01]  /*2bb0*/  IMAD.IADD R17, R17, 0x1, R19 ;  /* 0x0000000111117824 */ /* 0x000fe200078e0213 */
[----:B------:R-:W-:Y:S01]  /*2bc0*/  IADD3.X R19, R27, UR8, RZ, P1, !PT ;  /* 0x000000081b137c10 */ /* 0x000fe20008ffe4ff */
[----:B------:R-:W-:Y:S01]  /*2bd0*/  IMAD.IADD R3, R11, 0x1, R3 ;  /* 0x000000010b037824 */ /* 0x000fe200078e0203 */
[----:B------:R-:W-:Y:S01]  /*2be0*/  IADD3.X R11, R5, UR10, RZ, P2, !PT ;  /* 0x0000000a050b7c10 */ /* 0x000fe200097fe4ff */
[----:B--2---:R0:W-:Y:S02]  /*2bf0*/  STG.E.64 [R4.64], R6 ;  /* 0x0000000604007986 */ /* 0x0041e4000c101b12 */
[----:B0-----:R-:W-:Y:S05]  /*2c00*/  @P0 BRA `(.L_x_518) ;  /* 0xfffffc9000000947 */ /* 0x001fea000383ffff */
.L_x_517:
[----:B------:R-:W-:-:S04]  /*2c10*/  ISETP.NE.U32.AND P0, PT, RZ, UR4, PT ;  /* 0x00000004ff007c0c */ /* 0x000fc8000bf05070 */
[----:B------:R-:W-:-:S13]  /*2c20*/  ISETP.NE.AND.EX P0, PT, RZ, RZ, PT, P0 ;  /* 0x000000ffff00720c */ /* 0x000fda0003f05300 */
[----:B------:R-:W-:Y:S05]  /*2c30*/  @!P0 EXIT ;  /* 0x000000000000894d */ /* 0x000fea0003800000 */
[----:B0-----:R-:W-:Y:S01]  /*2c40*/  IMAD.MOV.U32 R4, RZ, RZ, c[0x0][0x198] ;  /* 0x00006600ff047624 */ /* 0x001fe200078e00ff */
        /* <DEDUP_REMOVED lines=37> */
.L_x_522:
[----:B0-----:R-:W-:Y:S01]  /*2ea0*/  IMAD.MOV.U32 R2, RZ, RZ, R13 ;  /* 0x000000ffff027224 */ /* 0x001fe200078e000d */
[----:B------:R-:W-:-:S06]  /*2eb0*/  MOV R3, R18 ;  /* 0x0000001200037202 */ /* 0x000fcc0000000f00 */
[----:B------:R-:W2:Y:S01]  /*2ec0*/  LDG.E.64 R2, [R2.64] ;  /* 0x0000001202027981 */ /* 0x000ea2000c1e1b00 */
[----:B------:R-:W-:Y:S01]  /*2ed0*/  IADD3 R0, P0, R0, 0x1, RZ ;  /* 0x0000000100007810 */ /* 0x000fe20007f1e0ff */
[----:B------:R-:W-:Y:S01]  /*2ee0*/  IMAD.MOV.U32 R6, RZ, RZ, R11 ;  /* 0x000000ffff067224 */ /* 0x000fe200078e000b */
[----:B------:R-:W-:Y:S01]  /*2ef0*/  MOV R8, UR8 ;  /* 0x0000000800087c02 */ /* 0x000fe20008000f00 */
[----:B------:R-:W-:Y:S01]  /*2f00*/  IMAD.MOV.U32 R7, RZ, RZ, R12 ;  /* 0x000000ffff077224 */ /* 0x000fe200078e000c */
[----:B------:R-:W-:Y:S01]  /*2f10*/  LEA R11, P2, R4, R11, 0x3 ;  /* 0x0000000b040b7211 */ /* 0x000fe200078418ff */
[----:B------:R-:W-:Y:S01]  /*2f20*/  IMAD.X R10, RZ, RZ, R10, P0 ;  /* 0x000000ffff0a7224 */ /* 0x000fe200000e060a */
[----:B------:R-:W-:Y:S01]  /*2f30*/  ISETP.NE.U32.AND P0, PT, R0, RZ, PT ;  /* 0x000000ff0000720c */ /* 0x000fe20003f05070 */
[----:B------:R-:W-:Y:S01]  /*2f40*/  IMAD.U32 R9, RZ, RZ, UR9 ;  /* 0x00000009ff097e24 */ /* 0x000fe2000f8e00ff */
[----:B------:R-:W-:Y:S02]  /*2f50*/  LEA R13, P1, R8, R13, 0x3 ;  /* 0x0000000d080d7211 */ /* 0x000fe400078218ff */
[----:B------:R-:W-:-:S02]  /*2f60*/  ISETP.NE.AND.EX P0, PT, R10, RZ, PT, P0 ;  /* 0x000000ff0a00720c */ /* 0x000fc40003f05300 */
[----:B------:R-:W-:Y:S02]  /*2f70*/  IADD3.X R18, R18, UR4, RZ, P1, !PT ;  /* 0x0000000412127c10 */ /* 0x000fe40008ffe4ff */
[----:B------:R-:W-:Y:S01]  /*2f80*/  IADD3.X R12, R12, R15, RZ, P2, !PT ;  /* 0x0000000f0c0c7210 */ /* 0x000fe200017fe4ff */
[----:B--2---:R0:W-:Y:S08]  /*2f90*/  STG.E.64 [R6.64], R2 ;  /* 0x0000000206007986 */ /* 0x0041f0000c101b12 */
[----:B------:R-:W-:Y:S05]  /*2fa0*/  @P0 BRA `(.L_x_522) ;  /* 0xfffffef000000947 */ /* 0x000fea000383ffff */
[----:B------:R-:W-:Y:S05]  /*2fb0*/  EXIT ;  /* 0x000000000000794d */ /* 0x000fea0003800000 */
        .weak           $__internal_42_$__cuda_sm20_div_s64
        .type           $__internal_42_$__cuda_sm20_div_s64,@function
        .size           $__internal_42_$__cuda_sm20_div_s64,($__internal_43_$__cuda_sm20_div_u64 - $__internal_42_$__cuda_sm20_div_s64)
$__internal_42_$__cuda_sm20_div_s64:
        /* <DEDUP_REMOVED lines=82> */
[----:B------:R-:W-:Y:S06]  /*34e0*/  RET.REL.NODEC R6 `(_ZN2at6native53_GLOBAL__N__069e5665_20_UpSampleNearest3d_cu_ab8a35b428upsample_nearest3d_out_frameIdXadL_ZNS0_43nearest_neighbor_exact_compute_source_indexEfiiEEEEvPKT_mmmmmmmmPS3_fff) ;  /* 0xffffcb1006007950 */ /* 0x000fec0003c3ffff */
        .weak           $__internal_43_$__cuda_sm20_div_u64
        .type           $__internal_43_$__cuda_sm20_div_u64,@function
        .size           $__internal_43_$__cuda_sm20_div_u64,($__internal_44_$__cuda_sm20_rem_u64 - $__internal_43_$__cuda_sm20_div_u64)
$__internal_43_$__cuda_sm20_div_u64:
        /* <DEDUP_REMOVED lines=68> */
[----:B------:R-:W-:Y:S06]  /*3930*/  RET.REL.NODEC R10 `(_ZN2at6native53_GLOBAL__N__069e5665_20_UpSampleNearest3d_cu_ab8a35b428upsample_nearest3d_out_frameIdXadL_ZNS0_43nearest_neighbor_exact_compute_source_indexEfiiEEEEvPKT_mmmmmmmmPS3_fff) ;  /* 0xffffc6c00a007950 */ /* 0x000fec0003c3ffff */
        .weak           $__internal_44_$__cuda_sm20_rem_u64
        .type           $__internal_44_$__cuda_sm20_rem_u64,@function
        .size           $__internal_44_$__cuda_sm20_rem_u64,(.L_x_720 - $__internal_44_$__cuda_sm20_rem_u64)
$__internal_44_$__cuda_sm20_rem_u64:
        /* <DEDUP_REMOVED lines=62> */
[----:B------:R-:W-:Y:S06]  /*3d20*/  RET.REL.NODEC R10 `(_ZN2at6native53_GLOBAL__N__069e5665_20_UpSampleNearest3d_cu_ab8a35b428upsample_nearest3d_out_frameIdXadL_ZNS0_43nearest_neighbor_exact_compute_source_indexEfiiEEEEvPKT_mmmmmmmmPS3_fff) ;  /* 0xffffc2d00a007950 */ /* 0x000fec0003c3ffff */
.L_x_523:
        /* <DEDUP_REMOVED lines=13> */
.L_x_720:


//--------------------- .text._ZN2at6native53_GLOBAL__N__069e5665_20_UpSampleNearest3d_cu_ab8a35b428upsample_nearest3d_out_frameIhXadL_ZNS0_37nearest_neighbor_compute_source_indexEfiiEEEEvPKT_mmmmmmmmPS3_fff --------------------------
	.section	.text._ZN2at6native53_GLOBAL__N__069e5665_20_UpSampleNearest3d_cu_ab8a35b428upsample_nearest3d_out_frameIhXadL_ZNS0_37nearest_neighbor_compute_source_indexEfiiEEEEvPKT_mmmmmmmmPS3_fff,"ax",@progbits
	.sectioninfo	@"SHI_REGISTERS=32"
	.align	128
.text._ZN2at6native53_GLOBAL__N__069e5665_20_UpSampleNearest3d_cu_ab8a35b428upsample_nearest3d_out_frameIhXadL_ZNS0_37nearest_neighbor_compute_source_indexEfiiEEEEvPKT_mmmmmmmmPS3_fff:
        .type           _ZN2at6native53_GLOBAL__N__069e5665_20_UpSampleNearest3d_cu_ab8a35b428upsample_nearest3d_out_frameIhXadL_ZNS0_37nearest_neighbor_compute_source_indexEfiiEEEEvPKT_mmmmmmmmPS3_fff,@function
        .size           _ZN2at6native53_GLOBAL__N__069e5665_20_UpSampleNearest3d_cu_ab8a35b428upsample_nearest3d_out_frameIhXadL_ZNS0_37nearest_neighbor_compute_source_indexEfiiEEEEvPKT_mmmmmmmmPS3_fff,(.L_x_724 - _ZN2at6native53_GLOBAL__N__069e5665_20_UpSampleNearest3d_cu_ab8a35b428upsample_nearest3d_out_frameIhXadL_ZNS0_37nearest_neighbor_compute_source_indexEfiiEEEEvPKT_mmmmmmmmPS3_fff)
        .other          _ZN2at6native53_GLOBAL__N__069e5665_20_UpSampleNearest3d_cu_ab8a35b428upsample_nearest3d_out_frameIhXadL_ZNS0_37nearest_neighbor_compute_source_indexEfiiEEEEvPKT_mmmmmmmmPS3_fff,@"STO_CUDA_ENTRY STV_DEFAULT"
_ZN2at6native53_GLOBAL__N__069e5665_20_UpSampleNearest3d_cu_ab8a35b428upsample_nearest3d_out_frameIhXadL_ZNS0_37nearest_neighbor_compute_source_indexEfiiEEEEvPKT_mmmmmmmmPS3_fff:
        /* <DEDUP_REMOVED lines=37> */
[----:B------:R-:W-:Y:S05]  /*0250*/  CALL.REL.NOINC `($__internal_45_$__cuda_sm20_div_s64) ;  /* 0x0000297000007944 */ /* 0x000fea0003c00000 */
[----:B------:R-:W-:Y:S05]  /*0260*/  BRA `(.L_x_526) ;  /* 0x0000013000007947 */ /* 0x000fea0003800000 */
.L_x_525:
        /* <DEDUP_REMOVED lines=19> */
.L_x_526:
[----:B------:R-:W-:Y:S05]  /*03a0*/  BSYNC B0 ;  /* 0x0000000000007941 */ /* 0x000fea0003800000 */
.L_x_524:
        /* <DEDUP_REMOVED lines=8> */
[----:B------:R-:W-:Y:S05]  /*0430*/  CALL.REL.NOINC `($__internal_47_$__cuda_sm20_rem_u64) ;  /* 0x0000312000007944 */ /* 0x000fea0003c00000 */
[----:B------:R-:W-:Y:S01]  /*0440*/  IMAD.MOV.U32 R7, RZ, RZ, R6 ;  /* 0x000000ffff077224 */ /* 0x000fe200078e0006 */
[----:B------:R-:W-:Y:S05]  /*0450*/  BRA `(.L_x_529) ;  /* 0x0000011000007947 */ /* 0x000fea0003800000 */
.L_x_528:
        /* <DEDUP_REMOVED lines=17> */
.L_x_529:
[----:B------:R-:W-:Y:S05]  /*0570*/  BSYNC B0 ;  /* 0x0000000000007941 */ /* 0x000fea0003800000 */
.L_x_527:
        /* <DEDUP_REMOVED lines=9> */
[----:B------:R-:W-:Y:S05]  /*0610*/  CALL.REL.NOINC `($__internal_46_$__cuda_sm20_div_u64) ;  /* 0x00002ae000007944 */ /* 0x000fea0003c00000 */
[----:B------:R-:W-:Y:S05]  /*0620*/  BRA `(.L_x_532) ;  /* 0x0000013000007947 */ /* 0x000fea0003800000 */
.L_x_531:
        /* <DEDUP_REMOVED lines=19> */
.L_x_532:
[----:B------:R-:W-:Y:S05]  /*0760*/  BSYNC B0 ;  /* 0x0000000000007941 */ /* 0x000fea0003800000 */
.L_x_530:
        /* <DEDUP_REMOVED lines=8> */
[----:B------:R-:W-:Y:S05]  /*07f0*/  CALL.REL.NOINC `($__internal_46_$__cuda_sm20_div_u64) ;  /* 0x0000290000007944 */ /* 0x000fea0003c00000 */
[----:B------:R-:W-:Y:S05]  /*0800*/  BRA `(.L_x_535) ;  /* 0x0000014000007947 */ /* 0x000fea0003800000 */
.L_x_534:
        /* <DEDUP_REMOVED lines=20> */
.L_x_535:
[----:B------:R-:W-:Y:S05]  /*0950*/  BSYNC B0 ;  /* 0x0000000000007941 */ /* 0x000fea0003800000 */
.L_x_533:
        /* <DEDUP_REMOVED lines=8> */
[----:B------:R-:W-:Y:S05]  /*09e0*/  CALL.REL.NOINC `($__internal_47_$__cuda_sm20_rem_u64) ;  /* 0x00002b7000007944 */ /* 0x000fea0003c00000 */
[----:B------:R-:W-:Y:S01]  /*09f0*/  MOV R3, R6 ;  /* 0x0000000600037202 */ /* 0x000fe20000000f00 */
[----:B------:R-:W-:Y:S05]  /*0a00*/  BRA `(.L_x_538) ;  /* 0x0000011000007947 */ /* 0x000fea0003800000 */
.L_x_537:
        /* <DEDUP_REMOVED lines=17> */
.L_x_538:
[----:B------:R-:W-:Y:S05]  /*0b20*/  BSYNC B0 ;  /* 0x0000000000007941 */ /* 0x000fea0003800000 */
.L_x_536:
        /* <DEDUP_REMOVED lines=9> */
[----:B------:R-:W-:Y:S05]  /*0bc0*/  CALL.REL.NOINC `($__internal_46_$__cuda_sm20_div_u64) ;  /* 0x0000253000007944 */ /* 0x000fea0003c00000 */
[----:B------:R-:W-:-:S05]  /*0bd0*/  IADD3 R5, -R20, RZ, RZ ;  /* 0x000000ff14057210 */ /* 0x000fca0007ffe1ff */
[----:B------:R-:W-:Y:S01]  /*0be0*/  IMAD R5, R5, c[0x0][0x1a0], R10 ;  /* 0x0000680005057a24 */ /* 0x000fe200078e020a */
[----:B------:R-:W-:Y:S05]  /*0bf0*/  BRA `(.L_x_541) ;  /* 0x0000015000007947 */ /* 0x000fea0003800000 */
.L_x_540:
        /* <DEDUP_REMOVED lines=21> */
.L_x_541:
[----:B------:R-:W-:Y:S05]  /*0d50*/  BSYNC B0 ;  /* 0x0000000000007941 */ /* 0x000fea0003800000 */
.L_x_539:
        /* <DEDUP_REMOVED lines=11> */
.L_x_543:
        /* <DEDUP_REMOVED lines=17> */
.L_x_544:
[----:B------:R-:W-:Y:S05]  /*0f20*/  BSYNC B0 ;  /* 0x0000000000007941 */ /* 0x000fea0003800000 */
.L_x_542:
[----:B------:R-:W0:Y:S01]  /*0f30*/  I2F R3, R3 ;  /* 0x0000000300037306 */ /* 0x000e220000201400 */
[----:B------:R-:W-:Y:S01]  /*0f40*/  IMAD.MOV.U32 R14, RZ, RZ, c[0x0][0x178] ;  /* 0x00005e00ff0e7624 */ /* 0x000fe200078e00ff */
[----:B------:R-:W-:Y:S01]  /*0f50*/  MOV R18, c[0x0][0x180] ;  /* 0x0000600000127a02 */ /* 0x000fe20000000f00 */
[----:B------:R-:W-:Y:S01]  /*0f60*/  UMOV UR6, 0x1 ;  /* 0x0000000100067882 */ /* 0x000fe20000000000 */
[----:B------:R-:W-:Y:S01]  /*0f70*/  ISETP.NE.U32.AND P0, PT, RZ, c[0x0][0x168], PT ;  /* 0x00005a00ff007a0c */ /* 0x000fe20003f05070 */
[C---:B------:R-:W-:Y:S01]  /*0f80*/  IMAD R11, R14.reuse, c[0x0][0x184], RZ ;  /* 0x000061000e0b7a24 */ /* 0x040fe200078e02ff */
[----:B------:R-:W-:Y:S01]  /*0f90*/  ULDC UR4, c[0x0][0x178] ;  /* 0x00005e0000047ab9 */ /* 0x000fe20000000800 */
[----:B------:R-:W-:Y:S01]  /*0fa0*/  IMAD.WIDE.U32 R14, R14, c[0x0][0x180], RZ ;  /* 0x000060000e0e7a25 */ /* 0x000fe200078e00ff */
[----:B------:R-:W1:Y:S01]  /*0fb0*/  I2F R4, R4 ;  /* 0x0000000400047306 */ /* 0x000e620000201400 */
[----:B------:R-:W-:Y:S01]  /*0fc0*/  UIADD3 UR4, -UR6, UR4, URZ ;  /* 0x0000000406047290 */ /* 0x000fe2000fffe13f */
[----:B------:R-:W-:Y:S01]  /*0fd0*/  ISETP.NE.AND.EX P0, PT, RZ, c[0x0][0x16c], PT, P0 ;  /* 0x00005b00ff007a0c */ /* 0x000fe20003f05300 */
[----:B------:R-:W-:Y:S01]  /*0fe0*/  IMAD R11, R18, c[0x0][0x17c], R11 ;  /* 0x00005f00120b7a24 */ /* 0x000fe200078e020b */
[----:B------:R-:W-:-:S02]  /*0ff0*/  ULDC UR5, c[0x0][0x180] ;  /* 0x0000600000057ab9 */ /* 0x000fc40000000800 */
[----:B------:R-:W-:Y:S01]  /*1000*/  UIADD3 UR5, -UR6, UR5, URZ ;  /* 0x0000000506057290 */ /* 0x000fe2000fffe13f */
[----:B0-----:R-:W-:Y:S01]  /*1010*/  FMUL.FTZ R6, R3, c[0x0][0x1b0] ;  /* 0x00006c0003067a20 */ /* 0x001fe20000410000 */
[----:B------:R-:W0:Y:S01]  /*1020*/  I2F R5, R5 ;  /* 0x0000000500057306 */ /* 0x000e220000201400 */
[----:B------:R-:W-:Y:S01]  /*1030*/  IMAD.IADD R3, R15, 0x1, R11 ;  /* 0x000000010f037824 */ /* 0x000fe200078e020b */
[----:B------:R-:W-:-:S03]  /*1040*/  SHF.R.S32.HI R11, RZ, 0x1f, R7 ;  /* 0x0000001fff0b7819 */ /* 0x000fc60000011407 */
[----:B------:R-:W-:Y:S02]  /*1050*/  IMAD R3, R3, c[0x0][0x188], RZ ;  /* 0x0000620003037a24 */ /* 0x000fe400078e02ff */
[----:B-1----:R-:W-:Y:S01]  /*1060*/  FMUL.FTZ R8, R4, c[0x0][0x1b4] ;  /* 0x00006d0004087a20 */ /* 0x002fe20000410000 */
[----:B------:R-:W1:Y:S01]  /*1070*/  F2I.FTZ.FLOOR.NTZ R6, R6 ;  /* 0x0000000600067305 */ /* 0x000e620000217100 */
[C---:B------:R-:W-:Y:S02]  /*1080*/  IMAD R3, R14.reuse, c[0x0][0x18c], R3 ;  /* 0x000063000e037a24 */ /* 0x040fe400078e0203 */
[----:B------:R-:W-:-:S05]  /*1090*/  IMAD.WIDE.U32 R14, R14, c[0x0][0x188], RZ ;  /* 0x000062000e0e7a25 */ /* 0x000fca00078e00ff */
[----:B------:R-:W2:Y:S01]  /*10a0*/  F2I.FTZ.FLOOR.NTZ R8, R8 ;  /* 0x0000000800087305 */ /* 0x000ea20000217100 */
[----:B0-----:R-:W-:Y:S01]  /*10b0*/  FMUL.FTZ R5, R5, c[0x0][0x1b8] ;  /* 0x00006e0005057a20 */ /* 0x001fe20000410000 */
[----:B------:R-:W-:Y:S01]  /*10c0*/  IADD3 R4, R15, R3, RZ ;  /* 0x000000030f047210 */ /* 0x000fe20007ffe0ff */
[-C--:B------:R-:W-:Y:S02]  /*10d0*/  IMAD R3, R11, R14.reuse, RZ ;  /* 0x0000000e0b037224 */ /* 0x080fe400078e02ff */
[----:B------:R-:W-:Y:S01]  /*10e0*/  IMAD.WIDE.U32 R24, R7, R14, RZ ;  /* 0x0000000e07187225 */ /* 0x000fe200078e00ff */
[----:B-1----:R-:W-:-:S03]  /*10f0*/  IMNMX R20, R6, UR4, PT ;  /* 0x0000000406147c17 */ /* 0x002fc6000b800200 */
[----:B------:R-:W-:Y:S01]  /*1100*/  IMAD R3, R7, R4, R3 ;  /* 0x0000000407037224 */ /* 0x000fe200078e0203 */
[----:B------:R0:W1:Y:S01]  /*1110*/  F2I.FTZ.FLOOR.NTZ R6, R5 ;  /* 0x0000000500067305 */ /* 0x0000620000217100 */
[----:B------:R-:W-:Y:S01]  /*1120*/  ULDC UR4, c[0x0][0x188] ;  /* 0x0000620000047ab9 */ /* 0x000fe20000000800 */
[----:B------:R-:W-:Y:S01]  /*1130*/  SHF.R.S32.HI R21, RZ, 0x1f, R20 ;  /* 0x0000001fff157819 */ /* 0x000fe20000011414 */
[----:B------:R-:W-:Y:S01]  /*1140*/  IMAD.IADD R25, R25, 0x1, R3 ;  /* 0x0000000119197824 */ /* 0x000fe200078e0203 */
[----:B------:R-:W-:Y:S01]  /*1150*/  UIADD3 UR4, -UR6, UR4, URZ ;  /* 0x0000000406047290 */ /* 0x000fe2000fffe13f */
[----:B--2---:R-:W-:Y:S02]  /*1160*/  IMNMX R18, R8, UR5, PT ;  /* 0x0000000508127c17 */ /* 0x004fe4000b800200 */
[----:B------:R-:W-:Y:S02]  /*1170*/  IMAD R23, R21, c[0x0][0x180], RZ ;  /* 0x0000600015177a24 */ /* 0x000fe400078e02ff */
[----:B------:R-:W-:-:S02]  /*1180*/  SHF.R.S32.HI R19, RZ, 0x1f, R18 ;  /* 0x0000001fff137819 */ /* 0x000fc40000011412 */
[----:B------:R-:W-:-:S03]  /*1190*/  IMAD R27, R20, c[0x0][0x184], R23 ;  /* 0x00006100141b7a24 */ /* 0x000fc600078e0217 */
[----:B------:R-:W-:-:S05]  /*11a0*/  IMAD.WIDE.U32 R22, R20, c[0x0][0x180], R18 ;  /* 0x0000600014167a25 */ /* 0x000fca00078e0012 */
[----:B------:R-:W-:-:S05]  /*11b0*/  IADD3 R3, R23, R27, RZ ;  /* 0x0000001b17037210 */ /* 0x000fca0007ffe0ff */
[----:B------:R-:W-:Y:S01]  /*11c0*/  IMAD R3, R3, c[0x0][0x188], RZ ;  /* 0x0000620003037a24 */ /* 0x000fe200078e02ff */
[----:B------:R-:W-:Y:S06]  /*11d0*/  @!P0 EXIT ;  /* 0x000000000000894d */ /* 0x000fec0003800000 */
[----:B01----:R-:W-:Y:S01]  /*11e0*/  IMAD.MOV.U32 R5, RZ, RZ, c[0x0][0x168] ;  /* 0x00005a00ff057624 */ /* 0x003fe200078e00ff */
[----:B------:R-:W-:Y:S01]  /*11f0*/  MOV R8, c[0x0][0x16c] ;  /* 0x00005b0000087a02 */ /* 0x000fe20000000f00 */
[C---:B------:R-:W-:Y:S02]  /*1200*/  IMAD R3, R22.reuse, c[0x0][0x18c], R3 ;  /* 0x0000630016037a24 */ /* 0x040fe400078e0203 */
[----:B------:R-:W-:Y:S01]  /*1210*/  IMAD.WIDE.U32 R22, R22, c[0x0][0x188], R24 ;  /* 0x0000620016167a25 */ /* 0x000fe200078e0018 */
[----:B------:R-:W-:Y:S02]  /*1220*/  IADD3 R24, P1, R5, -0x1, RZ ;  /* 0xffffffff05187810 */ /* 0x000fe40007f3e0ff */
[----:B------:R-:W-:Y:S01]  /*1230*/  IMNMX R25, R6, UR4, PT ;  /* 0x0000000406197c17 */ /* 0x000fe2000b800200 */
[----:B------:R-:W-:Y:S01]  /*1240*/  ULDC.64 UR4, c[0x0][0x118] ;  /* 0x0000460000047ab9 */ /* 0x000fe20000000a00 */
[----:B------:R-:W-:-:S02]  /*1250*/  ISETP.GE.U32.AND P0, PT, R24, 0x3, PT ;  /* 0x000000031800780c */ /* 0x000fc40003f06070 */
[----:B------:R-:W-:Y:S02]  /*1260*/  IADD3.X R8, R8, -0x1, RZ, P1, !PT ;  /* 0xffffffff08087810 */ /* 0x000fe40000ffe4ff */
[----:B------:R-:W-:Y:S02]  /*1270*/  IADD3 R22, P1, R25, R22, RZ ;  /* 0x0000001619167210 */ /* 0x000fe40007f3e0ff */
[----:B------:R-:W-:Y:S02]  /*1280*/  ISETP.GE.U32.AND.EX P0, PT, R8, RZ, PT, P0 ;  /* 0x000000ff0800720c */ /* 0x000fe40003f06100 */
[----:B------:R-:W-:Y:S01]  /*1290*/  SHF.R.S32.HI R6, RZ, 0x1f, R25 ;  /* 0x0000001fff067819 */ /* 0x000fe20000011419 */
[----:B------:R-:W-:Y:S01]  /*12a0*/  IMAD.MOV.U32 R8, RZ, RZ, R22 ;  /* 0x000000ffff087224 */ /* 0x000fe200078e0016 */
        /* <DEDUP_REMOVED lines=8> */
[----:B------:R-:W-:-:S03]  /*1330*/  IMAD.WIDE.U32 R20, R10, c[0x0][0x180], R18 ;  /* 0x000060000a147a25 */ /* 0x000fc600078e0012 */
[----:B------:R-:W-:-:S03]  /*1340*/  IADD3 R6, R11, R7, RZ ;  /* 0x000000070b067210 */ /* 0x000fc60007ffe0ff */
[----:B------:R-:W-:-:S04]  /*1350*/  IMAD.WIDE.U32 R18, R20, c[0x0][0x188], R22 ;  /* 0x0000620014127a25 */ /* 0x000fc800078e0016 */
[----:B------:R-:W-:-:S04]  /*1360*/  IMAD R7, R6, c[0x0][0x180], RZ ;  /* 0x0000600006077a24 */ /* 0x000fc800078e02ff */
[----:B------:R-:W-:Y:S02]  /*1370*/  IMAD R7, R10, c[0x0][0x184], R7 ;  /* 0x000061000a077a24 */ /* 0x000fe400078e0207 */
[----:B------:R-:W-:Y:S01]  /*1380*/  IMAD.WIDE.U32 R10, R0, c[0x0][0x0], R16 ;  /* 0x00000000000a7a25 */ /* 0x000fe200078e0010 */
[----:B------:R-:W-:-:S03]  /*1390*/  IADD3 R0, P1, R18, c[0x0][0x160], RZ ;  /* 0x0000580012007a10 */ /* 0x000fc60007f3e0ff */
[----:B------:R-:W-:Y:S01]  /*13a0*/  IMAD.IADD R6, R21, 0x1, R7 ;  /* 0x0000000115067824 */ /* 0x000fe200078e0207 */
[----:B------:R-:W-:Y:S02]  /*13b0*/  IADD3 R7, P0, R5, -c[0x0][0x168], RZ ;  /* 0x80005a0005077a10 */ /* 0x000fe40007f1e0ff */
[----:B------:R-:W-:Y:S01]  /*13c0*/  IADD3 R18, P3, R10, c[0x0][0x1a8], RZ ;  /* 0x00006a000a127a10 */ /* 0x000fe20007f7e0ff */
[----:B------:R-:W-:Y:S01]  /*13d0*/  IMAD R9, R6, c[0x0][0x188], RZ ;  /* 0x0000620006097a24 */ /* 0x000fe200078e02ff */
[----:B------:R-:W-:-:S03]  /*13e0*/  IADD3.X R6, RZ, ~c[0x0][0x16c], RZ, P0, !PT ;  /* 0x80005b00ff067a10 */ /* 0x000fc600007fe4ff */
[----:B------:R-:W-:Y:S01]  /*13f0*/  IMAD R9, R20, c[0x0][0x18c], R9 ;  /* 0x0000630014097a24 */ /* 0x000fe200078e0209 */
[----:B------:R-:W-:Y:S02]  /*1400*/  ISETP.GE.AND P0, PT, R6, RZ, PT ;  /* 0x000000ff0600720c */ /* 0x000fe40003f06270 */
[----:B------:R-:W-:Y:S02]  /*1410*/  IADD3 R20, P2, R0, -0x1, RZ ;  /* 0xffffffff00147810 */ /* 0x000fe40007f5e0ff */
[----:B------:R-:W-:Y:S01]  /*1420*/  IADD3.X R0, R19, c[0x0][0x164], R9, P1, !PT ;  /* 0x0000590013007a10 */ /* 0x000fe20000ffe409 */
[----:B------:R-:W-:Y:S01]  /*1430*/  IMAD.MOV.U32 R9, RZ, RZ, R11 ;  /* 0x000000ffff097224 */ /* 0x000fe200078e000b */
[----:B------:R-:W-:Y:S02]  /*1440*/  IADD3.X R19, R11, c[0x0][0x1ac], RZ, P3, !PT ;  /* 0x00006b000b137a10 */ /* 0x000fe40001ffe4ff */
[----:B------:R-:W-:-:S05]  /*1450*/  IADD3.X R11, R0, -0x1, RZ, P2, !PT ;  /* 0xffffffff000b7810 */ /* 0x000fca00017fe4ff */
[----:B------:R-:W-:Y:S05]  /*1460*/  @P0 BRA `(.L_x_546) ;  /* 0x0000121000000947 */ /* 0x000fea0003800000 */
[----:B------:R-:W-:-:S04]  /*1470*/  IADD3 R0, P0, RZ, -R7, RZ ;  /* 0x80000007ff007210 */ /* 0x000fc80007f1e0ff */
[----:B------:R-:W-:Y:S02]  /*1480*/  ISETP.GT.U32.AND P1, PT, R0, 0xc, PT ;  /* 0x0000000c0000780c */ /* 0x000fe40003f24070 */
[----:B------:R-:W-:Y:S02]  /*1490*/  IADD3.X R0, RZ, ~R6, RZ, P0, !PT ;  /* 0x80000006ff007210 */ /* 0x000fe400007fe4ff */
[----:B------:R-:W-:Y:S02]  /*14a0*/  PLOP3.LUT P0, PT, PT, PT, PT, 0x80, 0x0 ;  /* 0x000000000000781c */ /* 0x000fe40003f0f070 */
[----:B------:R-:W-:-:S13]  /*14b0*/  ISETP.GT.AND.EX P1, PT, R0, RZ, PT, P1 ;  /* 0x000000ff0000720c */ /* 0x000fda0003f24310 */
[----:B------:R-:W-:Y:S05]  /*14c0*/  @!P1 BRA `(.L_x_547) ;  /* 0x00000b3000009947 */ /* 0x000fea0003800000 */
[----:B------:R-:W-:Y:S02]  /*14d0*/  PLOP3.LUT P0, PT, PT, PT, PT, 0x8, 0x0 ;  /* 0x000000000000781c */ /* 0x000fe40003f0e170 */
.L_x_548:
[----:B------:R-:W-:-:S05]  /*14e0*/  IMAD.MOV.U32 R21, RZ, RZ, R11 ;  /* 0x000000ffff157224 */ /* 0x000fca00078e000b */
[----:B0-----:R0:W2:Y:S01]  /*14f0*/  LDG.E.U8 R11, [R20.64] ;  /* 0x00000004140b7981 */ /* 0x0010a2000c1e1100 */
[----:B------:R-:W-:Y:S02]  /*1500*/  IMAD R23, R4, c[0x0][0x170], RZ ;  /* 0x00005c0004177a24 */ /* 0x000fe400078e02ff */
[----:B------:R-:W-:-:S04]  /*1510*/  IMAD.WIDE.U32 R16, R14, c[0x0][0x170], R20 ;  /* 0x00005c000e107a25 */ /* 0x000fc800078e0014 */
[----:B------:R-:W-:Y:S02]  /*1520*/  IMAD R23, R14, c[0x0][0x174], R23 ;  /* 0x00005d000e177a24 */ /* 0x000fe400078e0217 */
[----:B0-----:R-:W-:Y:S01]  /*1530*/  IMAD.MOV.U32 R20, RZ, RZ, R18 ;  /* 0x000000ffff147224 */ /* 0x001fe200078e0012 */
[----:B------:R-:W-:Y:S02]  /*1540*/  MOV R21, R19 ;  /* 0x0000001300157202 */ /* 0x000fe40000000f00 */
[----:B------:R-:W-:-:S03]  /*1550*/  IADD3 R17, R17, R23, RZ ;  /* 0x0000001711117210 */ /* 0x000fc60007ffe0ff */
[----:B--2---:R0:W-:Y:S04]  /*1560*/  STG.E.U8 [R20.64], R11 ;  /* 0x0000000b14007986 */ /* 0x0041e8000c101104 */
[----:B------:R-:W2:Y:S01]  /*1570*/  LDG.E.U8 R29, [R16.64] ;  /* 0x00000004101d7981 */ /* 0x000ea2000c1e1100 */
[----:B------:R-:W-:Y:S02]  /*1580*/  IMAD R25, R2, c[0x0][0x170], RZ ;  /* 0x00005c0002197a24 */ /* 0x000fe400078e02ff */
[----:B------:R-:W-:-:S04]  /*1590*/  IMAD.WIDE.U32 R18, R12, c[0x0][0x170], R20 ;  /* 0x00005c000c127a25 */ /* 0x000fc800078e0014 */
[----:B------:R-:W-:Y:S02]  /*15a0*/  IMAD R25, R12, c[0x0][0x174], R25 ;  /* 0x00005d000c197a24 */ /* 0x000fe400078e0219 */
[----:B------:R-:W-:-:S04]  /*15b0*/  IMAD.WIDE.U32 R26, R14, c[0x0][0x170], R16 ;  /* 0x00005c000e1a7a25 */ /* 0x000fc800078e0010 */
[----:B------:R-:W-:Y:S01]  /*15c0*/  IMAD.IADD R19, R19, 0x1, R25 ;  /* 0x0000000113137824 */ /* 0x000fe200078e0219 */
[----:B------:R-:W-:-:S04]  /*15d0*/  IADD3 R27, R23, R27, RZ ;  /* 0x0000001b171b7210 */ /* 0x000fc80007ffe0ff */
[----:B--2---:R1:W-:Y:S04]  /*15e0*/  STG.E.U8 [R18.64], R29 ;  /* 0x0000001d12007986 */ /* 0x0043e8000c101104 */
[----:B0-----:R-:W2:Y:S01]  /*15f0*/  LDG.E.U8 R11, [R26.64] ;  /* 0x000000041a0b7981 */ /* 0x001ea2000c1e1100 */
[----:B------:R-:W-:-:S04]  /*1600*/  IMAD.WIDE.U32 R16, R12, c[0x0][0x170], R18 ;  /* 0x00005c000c107a25 */ /* 0x000fc800078e0012 */
[----:B------:R-:W-:-:S04]  /*1610*/  IMAD.WIDE.U32 R20, R14, c[0x0][0x170], R26 ;  /* 0x00005c000e147a25 */ /* 0x000fc800078e001a */
[----:B------:R-:W-:Y:S01]  /*1620*/  IMAD.IADD R17, R25, 0x1, R17 ;  /* 0x0000000119117824 */ /* 0x000fe200078e0211 */
[----:B------:R-:W-:-:S04]  /*1630*/  IADD3 R21, R23, R21, RZ ;  /* 0x0000001517157210 */ /* 0x000fc80007ffe0ff */
        /* <DEDUP_REMOVED lines=156> */
.L_x_547:
        /* <DEDUP_REMOVED lines=101> */
.L_x_549:
[----:B------:R-:W-:-:S04]  /*2650*/  ISETP.NE.U32.AND P1, PT, R7, RZ, PT ;  /* 0x000000ff0700720c */ /* 0x000fc80003f25070 */
[----:B------:R-:W-:-:S13]  /*2660*/  ISETP.NE.OR.EX P0, PT, R6, RZ, P0, P1 ;  /* 0x000000ff0600720c */ /* 0x000fda0000705710 */
[----:B------:R-:W-:Y:S05]  /*2670*/  @!P0 BRA `(.L_x_545) ;  /* 0x0000039000008947 */ /* 0x000fea0003800000 */
.L_x_546:
        /* <DEDUP_REMOVED lines=57> */
.L_x_545:
        /* <DEDUP_REMOVED lines=9> */
.L_x_550:
        /* <DEDUP_REMOVED lines=19> */
        .weak           $__internal_45_$__cuda_sm20_div_s64
        .type           $__internal_45_$__cuda_sm20_div_s64,@function
        .size           $__internal_45_$__cuda_sm20_div_s64,($__internal_46_$__cuda_sm20_div_u64 - $__internal_45_$__cuda_sm20_div_s64)
$__internal_45_$__cuda_sm20_div_s64:
        /* <DEDUP_REMOVED lines=82> */
[----:B------:R-:W-:Y:S06]  /*30f0*/  RET.REL.NODEC R6 `(_ZN2at6native53_GLOBAL__N__069e5665_20_UpSampleNearest3d_cu_ab8a35b428upsample_nearest3d_out_frameIhXadL_ZNS0_37nearest_neighbor_compute_source_indexEfiiEEEEvPKT_mmmmmmmmPS3_fff) ;  /* 0xffffcf0006007950 */ /* 0x000fec0003c3ffff */
        .weak           $__internal_46_$__cuda_sm20_div_u64
        .type           $__internal_46_$__cuda_sm20_div_u64,@function
        .size           $__internal_46_$__cuda_sm20_div_u64,($__internal_47_$__cuda_sm20_rem_u64 - $__internal_46_$__cuda_sm20_div_u64)
$__internal_46_$__cuda_sm20_div_u64:
        /* <DEDUP_REMOVED lines=69> */
[----:B------:R-:W-:Y:S06]  /*3550*/  RET.REL.NODEC R4 `(_ZN2at6native53_GLOBAL__N__069e5665_20_UpSampleNearest3d_cu_ab8a35b428upsample_nearest3d_out_frameIhXadL_ZNS0_37nearest_neighbor_compute_source_indexEfiiEEEEvPKT_mmmmmmmmPS3_fff) ;  /* 0xffffcaa004007950 */ /* 0x000fec0003c3ffff */
        .weak           $__internal_47_$__cuda_sm20_rem_u64
        .type           $__internal_47_$__cuda_sm20_rem_u64,@function
        .size           $__internal_47_$__cuda_sm20_rem_u64,(.L_x_724 - $__internal_47_$__cuda_sm20_rem_u64)
$__internal_47_$__cuda_sm20_rem_u64:
        /* <DEDUP_REMOVED lines=62> */
[----:B------:R-:W-:Y:S08]  /*3940*/  RET.REL.NODEC R14 `(_ZN2at6native53_GLOBAL__N__069e5665_20_UpSampleNearest3d_cu_ab8a35b428upsample_nearest3d_out_frameIhXadL_ZNS0_37nearest_neighbor_compute_source_indexEfiiEEEEvPKT_mmmmmmmmPS3_fff) ;  /* 0xffffc6b00e007950 */ /* 0x000ff00003c3ffff */
.L_x_551:
        /* <DEDUP_REMOVED lines=11> */
.L_x_724:


//--------------------- .text._ZN2at6native53_GLOBAL__N__069e5665_20_UpSampleNearest3d_cu_ab8a35b428upsample_nearest3d_out_frameIN3c108BFloat16EXadL_ZNS0_37nearest_neighbor_compute_source_indexEfiiEEEEvPKT_mmmmmmmmPS5_fff --------------------------
	.section	.text._ZN2at6native53_GLOBAL__N__069e5665_20_UpSampleNearest3d_cu_ab8a35b428upsample_nearest3d_out_frameIN3c108BFloat16EXadL_ZNS0_37nearest_neighbor_compute_source_indexEfiiEEEEvPKT_mmmmmmmmPS5_fff,"ax",@progbits
	.sectioninfo	@"SHI_REGISTERS=32"
	.align	128
.text._ZN2at6native53_GLOBAL__N__069e5665_20_UpSampleNearest3d_cu_ab8a35b428upsample_nearest3d_out_frameIN3c108BFloat16EXadL_ZNS0_37nearest_neighbor_compute_source_indexEfiiEEEEvPKT_mmmmmmmmPS5_fff:
        .type           _ZN2at6native53_GLOBAL__N__069e5665_20_UpSampleNearest3d_cu_ab8a35b428upsample_nearest3d_out_frameIN3c108BFloat16EXadL_ZNS0_37nearest_neighbor_compute_source_indexEfiiEEEEvPKT_mmmmmmmmPS5_fff,@function
        .size           _ZN2at6native53_GLOBAL__N__069e5665_20_UpSampleNearest3d_cu_ab8a35b428upsample_nearest3d_out_frameIN3c108BFloat16EXadL_ZNS0_37nearest_neighbor_compute_source_indexEfiiEEEEvPKT_mmmmmmmmPS5_fff,(.L_x_728 - _ZN2at6native53_GLOBAL__N__069e5665_20_UpSampleNearest3d_cu_ab8a35b428upsample_nearest3d_out_frameIN3c108BFloat16EXadL_ZNS0_37nearest_neighbor_compute_source_indexEfiiEEEEvPKT_mmmmmmmmPS5_fff)
        .other          _ZN2at6native53_GLOBAL__N__069e5665_20_UpSampleNearest3d_cu_ab8a35b428upsample_nearest3d_out_frameIN3c108BFloat16EXadL_ZNS0_37nearest_neighbor_compute_source_indexEfiiEEEEvPKT_mmmmmmmmPS5_fff,@"STO_CUDA_ENTRY STV_DEFAULT"
_ZN2at6native53_GLOBAL__N__069e5665_20_UpSampleNearest3d_cu_ab8a35b428upsample_nearest3d_out_frameIN3c108BFloat16EXadL_ZNS0_37nearest_neighbor_compute_source_indexEfiiEEEEvPKT_mmmmmmmmPS5_fff:
        /* <DEDUP_REMOVED lines=36> */
[----:B------:R-:W-:Y:S05]  /*0240*/  CALL.REL.NOINC `($__internal_48_$__cuda_sm20_div_s64) ;  /* 0x00002da000007944 */ /* 0x000fea0003c00000 */
[----:B------:R-:W-:Y:S05]  /*0250*/  BRA `(.L_x_554) ;  /* 0x0000013000007947 */ /* 0x000fea0003800000 */
.L_x_553:
        /* <DEDUP_REMOVED lines=19> */
.L_x_554:
[----:B------:R-:W-:Y:S05]  /*0390*/  BSYNC B0 ;  /* 0x0000000000007941 */ /* 0x000fea0003800000 */
.L_x_552:
        /* <DEDUP_REMOVED lines=8> */
[----:B------:R-:W-:Y:S05]  /*0420*/  CALL.REL.NOINC `($__internal_50_$__cuda_sm20_rem_u64) ;  /* 0x0000354000007944 */ /* 0x000fea0003c00000 */
[----:B------:R-:W-:Y:S01]  /*0430*/  IMAD.MOV.U32 R4, RZ, RZ, R8 ;  /* 0x000000ffff047224 */ /* 0x000fe200078e0008 */
[----:B------:R-:W-:Y:S05]  /*0440*/  BRA `(.L_x_557) ;  /* 0x0000012000007947 */ /* 0x000fea0003800000 */
.L_x_556:
        /* <DEDUP_REMOVED lines=18> */
.L_x_557:
[----:B------:R-:W-:Y:S05]  /*0570*/  BSYNC B0 ;  /* 0x0000000000007941 */ /* 0x000fea0003800000 */
.L_x_555:
        /* <DEDUP_REMOVED lines=9> */
[----:B------:R-:W-:Y:S05]  /*0610*/  CALL.REL.NOINC `($__internal_49_$__cuda_sm20_div_u64) ;  /* 0x00002f0000007944 */ /* 0x000fea0003c00000 */
[----:B------:R-:W-:Y:S05]  /*0620*/  BRA `(.L_x_560) ;  /* 0x0000013000007947 */ /* 0x000fea0003800000 */
.L_x_559:
        /* <DEDUP_REMOVED lines=19> */
.L_x_560:
[----:B------:R-:W-:Y:S05]  /*0760*/  BSYNC B0 ;  /* 0x0000000000007941 */ /* 0x000fea0003800000 */
.L_x_558:
        /* <DEDUP_REMOVED lines=8> */
[----:B------:R-:W-:Y:S05]  /*07f0*/  CALL.REL.NOINC `($__internal_49_$__cuda_sm20_div_u64) ;  /* 0x00002d2000007944 */ /* 0x000fea0003c00000 */
[----:B------:R-:W-:Y:S01]  /*0800*/  IMAD.MOV.U32 R10, RZ, RZ, R8 ;  /* 0x000000ffff0a7224 */ /* 0x000fe200078e0008 */
[----:B------:R-:W-:Y:S01]  /*0810*/  MOV R11, R9 ;  /* 0x00000009000b7202 */ /* 0x000fe20000000f00 */
[----:B------:R-:W-:Y:S05]  /*0820*/  BRA `(.L_x_563) ;  /* 0x0000013000007947 */ /* 0x000fea0003800000 */
.L_x_562:
        /* <DEDUP_REMOVED lines=19> */
.L_x_563:
[----:B------:R-:W-:Y:S05]  /*0960*/  BSYNC B0 ;  /* 0x0000000000007941 */ /* 0x000fea0003800000 */
.L_x_561:
        /* <DEDUP_REMOVED lines=8> */
[----:B------:R-:W-:Y:S05]  /*09f0*/  CALL.REL.NOINC `($__internal_50_$__cuda_sm20_rem_u64) ;  /* 0x00002f7000007944 */ /* 0x000fea0003c00000 */
[----:B------:R-:W-:Y:S01]  /*0a00*/  MOV R5, R8 ;  /* 0x0000000800057202 */ /* 0x000fe20000000f00 */
[----:B------:R-:W-:Y:S05]  /*0a10*/  BRA `(.L_x_566) ;  /* 0x0000011000007947 */ /* 0x000fea0003800000 */
.L_x_565:
        /* <DEDUP_REMOVED lines=17> */
.L_x_566:
[----:B------:R-:W-:Y:S05]  /*0b30*/  BSYNC B0 ;  /* 0x0000000000007941 */ /* 0x000fea0003800000 */
.L_x_564:
        /* <DEDUP_REMOVED lines=10> */
[----:B------:R-:W-:Y:S01]  /*0be0*/  IADD3 R7, -R8, RZ, RZ ;  /* 0x000000ff08077210 */ /* 0x000fe20007ffe1ff */
[----:B------:R-:W-:Y:S02]  /*0bf0*/  IMAD.MOV.U32 R10, RZ, RZ, R8 ;  /* 0x000000ffff0a7224 */ /* 0x000fe400078e0008 */
[----:B------:R-:W-:Y:S02]  /*0c00*/  IMAD.MOV.U32 R11, RZ, RZ, R9 ;  /* 0x000000ffff0b7224 */ /* 0x000fe400078e0009 */
[----:B------:R-:W-:Y:S01]  /*0c10*/  IMAD R7, R7, c[0x0][0x1a0], R2 ;  /* 0x0000680007077a24 */ /* 0x000fe200078e0202 */
[----:B------:R-:W-:Y:S05]  /*0c20*/  BRA `(.L_x_569) ;  /* 0x0000015000007947 */ /* 0x000fea0003800000 */
.L_x_568:
        /* <DEDUP_REMOVED lines=21> */
.L_x_569:
[----:B------:R-:W-:Y:S05]  /*0d80*/  BSYNC B0 ;  /* 0x0000000000007941 */ /* 0x000fea0003800000 */
.L_x_567:
        /* <DEDUP_REMOVED lines=21> */
.L_x_571:
        /* <DEDUP_REMOVED lines=17> */
.L_x_572:
[----:B------:R-:W-:Y:S05]  /*0ff0*/  BSYNC B0 ;  /* 0x0000000000007941 */ /* 0x000fea0003800000 */
.L_x_570:
        /* <DEDUP_REMOVED lines=9> */
[----:B0-----:R-:W-:-:S06]  /*1090*/  FMUL.FTZ R8, R5, c[0x0][0x1b0] ;  /* 0x00006c0005087a20 */ /* 0x001fcc0000410000 */
[----:B------:R-:W0:Y:S01]  /*10a0*/  I2F R7, R7 ;  /* 0x0000000700077306 */ /* 0x000e220000201400 */
[----:B------:R-:W-:Y:S01]  /*10b0*/  SHF.R.S32.HI R5, RZ, 0x1f, R4 ;  /* 0x0000001fff057819 */ /* 0x000fe20000011404 */
[----:B-1----:R-:W-:-:S06]  /*10c0*/  FMUL.FTZ R10, R6, c[0x0][0x1b4] ;  /* 0x00006d00060a7a20 */ /* 0x002fcc0000410000 */
[----:B------:R-:W1:Y:S01]  /*10d0*/  F2I.FTZ.FLOOR.NTZ R8, R8 ;  /* 0x0000000800087305 */ /* 0x000e620000217100 */
[----:B------:R-:W-:-:S04]  /*10e0*/  IMAD R6, R5, R14, RZ ;  /* 0x0000000e05067224 */ /* 0x000fc800078e02ff */
[----:B------:R-:W-:-:S03]  /*10f0*/  IMAD R21, R9, R4, R6 ;  /* 0x0000000409157224 */ /* 0x000fc600078e0206 */
[----:B------:R-:W2:Y:S01]  /*1100*/  F2I.FTZ.FLOOR.NTZ R10, R10 ;  /* 0x0000000a000a7305 */ /* 0x000ea20000217100 */
[----:B0-----:R-:W-:Y:S01]  /*1110*/  FMUL.FTZ R7, R7, c[0x0][0x1b8] ;  /* 0x00006e0007077a20 */ /* 0x001fe20000410000 */
[----:B-1----:R-:W-:-:S06]  /*1120*/  IMNMX R16, R8, UR4, PT ;  /* 0x0000000408107c17 */ /* 0x002fcc000b800200 */
[----:B------:R0:W1:Y:S01]  /*1130*/  F2I.FTZ.FLOOR.NTZ R8, R7 ;  /* 0x0000000700087305 */ /* 0x0000620000217100 */
[----:B------:R-:W-:Y:S02]  /*1140*/  SHF.R.S32.HI R17, RZ, 0x1f, R16 ;  /* 0x0000001fff117819 */ /* 0x000fe40000011410 */
[----:B--2---:R-:W-:Y:S01]  /*1150*/  IMNMX R18, R10, UR7, PT ;  /* 0x000000070a127c17 */ /* 0x004fe2000b800200 */
[----:B------:R-:W-:-:S03]  /*1160*/  IMAD.WIDE.U32 R10, R4, R14, RZ ;  /* 0x0000000e040a7225 */ /* 0x000fc600078e00ff */
[----:B------:R-:W-:Y:S01]  /*1170*/  SHF.R.S32.HI R19, RZ, 0x1f, R18 ;  /* 0x0000001fff137819 */ /* 0x000fe20000011412 */
[----:B------:R-:W-:Y:S01]  /*1180*/  IMAD R23, R17, c[0x0][0x180], RZ ;  /* 0x0000600011177a24 */ /* 0x000fe200078e02ff */
[----:B------:R-:W-:Y:S06]  /*1190*/  @!P0 EXIT ;  /* 0x000000000000894d */ /* 0x000fec0003800000 */
[----:B0-----:R-:W-:Y:S01]  /*11a0*/  ULDC.64 UR8, c[0x0][0x168] ;  /* 0x00005a0000087ab9 */ /* 0x001fe20000000a00 */
        /* <DEDUP_REMOVED lines=90> */
.L_x_576:
        /* <DEDUP_REMOVED lines=176> */
.L_x_575:
        /* <DEDUP_REMOVED lines=99> */
.L_x_577:
[----:B------:R-:W-:-:S04]  /*2880*/  ISETP.NE.U32.AND P1, PT, R18, RZ, PT ;  /* 0x000000ff1200720c */ /* 0x000fc80003f25070 */
[----:B------:R-:W-:-:S13]  /*2890*/  ISETP.NE.OR.EX P0, PT, R10, RZ, P0, P1 ;  /* 0x000000ff0a00720c */ /* 0x000fda0000705710 */
[----:B------:R-:W-:Y:S05]  /*28a0*/  @!P0 BRA `(.L_x_573) ;  /* 0x0000039000008947 */ /* 0x000fea0003800000 */
.L_x_574:
[----:B0-----:R-:W-:Y:S01]  /*28b0*/  MOV R16, R8 ;  /* 0x0000000800107202 */ /* 0x001fe20000000f00 */
[----:B------:R-:W-:-:S05]  /*28c0*/  IMAD.MOV.U32 R17, RZ, RZ, R5 ;  /* 0x000000ffff117224 */ /* 0x000fca00078e0005 */
[----:B------:R-:W2:Y:S01]  /*28d0*/  LDG.E.U16 R19, [R16.64] ;  /* 0x0000001210137981 */ /* 0x000ea2000c1e1500 */
[----:B------:R-:W-:Y:S01]  /*28e0*/  IADD3 R20, P0, R8, UR13, RZ ;  /* 0x0000000d08147c10 */ /* 0x000fe2000ff1e0ff */
[----:B------:R-:W-:Y:S02]  /*28f0*/  IMAD.MOV.U32 R22, RZ, RZ, R4 ;  /* 0x000000ffff167224 */ /* 0x000fe400078e0004 */
[----:B------:R-:W-:Y:S01]  /*2900*/  IMAD.MOV.U32 R23, RZ, RZ, R7 ;  /* 0x000000ffff177224 */ /* 0x000fe200078e0007 */
[----:B------:R-:W-:Y:S02]  /*2910*/  IADD3.X R21, R5, UR10, RZ, P0, !PT ;  /* 0x0000000a05157c10 */ /* 0x000fe400087fe4ff */
[----:B------:R-:W-:Y:S02]  /*2920*/  IADD3 R24, P0, R4, UR14, RZ ;  /* 0x0000000e04187c10 */ /* 0x000fe4000ff1e0ff */
        /* <DEDUP_REMOVED lines=10> */
[----:B------:R-:W-:Y:S02]  /*29d0*/  IADD3.X R5, R27, UR10, RZ, P1, !PT ;  /* 0x0000000a1b057c10 */ /* 0x000fe40008ffe4ff */
[----:B------:R-:W-:Y:S01]  /*29e0*/  MOV R7, R11 ;  /* 0x0000000b00077202 */ /* 0x000fe20000000f00 */
[----:B------:R-:W-:Y:S02]  /*29f0*/  IMAD.MOV.U32 R20, RZ, RZ, R2 ;  /* 0x000000ffff147224 */ /* 0x000fe400078e0002 */
[----:B------:R-:W-:Y:S02]  /*2a00*/  IMAD.MOV.U32 R21, RZ, RZ, R3 ;  /* 0x000000ffff157224 */ /* 0x000fe400078e0003 */
[----:B0-----:R-:W-:Y:S02]  /*2a10*/  IMAD R19, R0, c[0x0][0x170], RZ ;  /* 0x00005c0000137a24 */ /* 0x001fe400078e02ff */
[----:B------:R-:W-:-:S02]  /*2a20*/  IMAD R11, R9, c[0x0][0x170], RZ ;  /* 0x00005c00090b7a24 */ /* 0x000fc400078e02ff */
[----:B------:R-:W-:-:S04]  /*2a30*/  IMAD.WIDE.U32 R2, R14, c[0x0][0x170], R6 ;  /* 0x00005c000e027a25 */ /* 0x000fc800078e0006 */
[----:B------:R-:W-:-:S04]  /*2a40*/  IMAD.WIDE.U32 R6, R12, c[0x0][0x170], R20 ;  /* 0x00005c000c067a25 */ /* 0x000fc800078e0014 */
[----:B------:R-:W-:Y:S02]  /*2a50*/  IMAD R19, R12, c[0x0][0x174], R19 ;  /* 0x00005d000c137a24 */ /* 0x000fe400078e0213 */
[----:B------:R-:W-:-:S03]  /*2a60*/  IMAD R11, R14, c[0x0][0x174], R11 ;  /* 0x00005d000e0b7a24 */ /* 0x000fc600078e020b */
[----:B------:R-:W-:Y:S01]  /*2a70*/  IADD3 R7, R7, R19, RZ ;  /* 0x0000001307077210 */ /* 0x000fe20007ffe0ff */
[----:B------:R-:W-:Y:S01]  /*2a80*/  IMAD.IADD R3, R3, 0x1, R11 ;  /* 0x0000000103037824 */ /* 0x000fe200078e020b */
[----:B--2---:R0:W-:Y:S04]  /*2a90*/  STG.E.U16 [R16.64], R8 ;  /* 0x0000000810007986 */ /* 0x0041e8000c101512 */
[----:B------:R1:W2:Y:S01]  /*2aa0*/  LDG.E.U16 R23, [R4.64] ;  /* 0x0000001204177981 */ /* 0x0002a2000c1e1500 */
[----:B------:R-:W-:-:S04]  /*2ab0*/  IMAD.WIDE.U32 R20, R14, c[0x0][0x170], R2 ;  /* 0x00005c000e147a25 */ /* 0x000fc800078e0002 */
[----:B------:R-:W-:Y:S01]  /*2ac0*/  IMAD.WIDE.U32 R2, R12, c[0x0][0x170], R6 ;  /* 0x00005c000c027a25 */ /* 0x000fe200078e0006 */
[----:B------:R-:W-:Y:S02]  /*2ad0*/  IADD3 R6, P0, R16, UR14, RZ ;  /* 0x0000000e10067c10 */ /* 0x000fe4000ff1e0ff */
[----:B0-----:R-:W-:Y:S01]  /*2ae0*/  IADD3 R8, P1, R4, UR13, RZ ;  /* 0x0000000d04087c10 */ /* 0x001fe2000ff3e0ff */
[----:B------:R-:W-:Y:S01]  /*2af0*/  IMAD.IADD R3, R19, 0x1, R3 ;  /* 0x0000000113037824 */ /* 0x000fe200078e0203 */
[----:B------:R-:W-:Y:S01]  /*2b00*/  IADD3.X R7, R17, UR8, RZ, P0, !PT ;  /* 0x0000000811077c10 */ /* 0x000fe200087fe4ff */
[----:B------:R-:W-:Y:S01]  /*2b10*/  IMAD.IADD R21, R11, 0x1, R21 ;  /* 0x000000010b157824 */ /* 0x000fe200078e0215 */
[----:B------:R-:W-:Y:S01]  /*2b20*/  IADD3 R18, P0, R18, 0x4, RZ ;  /* 0x0000000412127810 */ /* 0x000fe20007f1e0ff */
[----:B------:R-:W-:Y:S01]  /*2b30*/  IMAD.WIDE.U32 R2, R12, c[0x0][0x170], R2 ;  /* 0x00005c000c027a25 */ /* 0x000fe200078e0002 */
[----:B-1----:R-:W-:Y:S02]  /*2b40*/  IADD3 R4, P2, R6, UR14, RZ ;  /* 0x0000000e06047c10 */ /* 0x002fe4000ff5e0ff */
[----:B------:R-:W-:Y:S01]  /*2b50*/  IADD3.X R5, R5, UR10, RZ, P1, !PT ;  /* 0x0000000a05057c10 */ /* 0x000fe20008ffe4ff */
[----:B------:R-:W-:Y:S01]  /*2b60*/  IMAD.X R10, RZ, RZ, R10, P0 ;  /* 0x000000ffff0a7224 */ /* 0x000fe200000e060a */
[----:B------:R-:W-:Y:S01]  /*2b70*/  ISETP.NE.U32.AND P0, PT, R18, RZ, PT ;  /* 0x000000ff1200720c */ /* 0x000fe20003f05070 */
[----:B------:R-:W-:Y:S01]  /*2b80*/  IMAD.WIDE.U32 R20, R14, c[0x0][0x170], R20 ;  /* 0x00005c000e147a25 */ /* 0x000fe200078e0014 */
[----:B------:R-:W-:-:S02]  /*2b90*/  IADD3 R3, R19, R3, RZ ;  /* 0x0000000313037210 */ /* 0x000fc40007ffe0ff */
[----:B------:R-:W-:Y:S01]  /*2ba0*/  ISETP.NE.AND.EX P0, PT, R10, RZ, PT, P0 ;  /* 0x000000ff0a00720c */ /* 0x000fe20003f05300 */
[----:B------:R-:W-:Y:S02]  /*2bb0*/  IMAD.IADD R21, R11, 0x1, R21 ;  /* 0x000000010b157824 */ /* 0x000fe400078e0215 */
        /* <DEDUP_REMOVED lines=8> */
.L_x_573:
        /* <DEDUP_REMOVED lines=41> */
.L_x_578:
        /* <DEDUP_REMOVED lines=18> */
        .weak           $__internal_48_$__cuda_sm20_div_s64
        .type           $__internal_48_$__cuda_sm20_div_s64,@function
        .size           $__internal_48_$__cuda_sm20_div_s64,($__internal_49_$__cuda_sm20_div_u64 - $__internal_48_$__cuda_sm20_div_s64)
$__internal_48_$__cuda_sm20_div_s64:
        /* <DEDUP_REMOVED lines=82> */
[----:B------:R-:W-:Y:S06]  /*3510*/  RET.REL.NODEC R6 `(_ZN2at6native53_GLOBAL__N__069e5665_20_UpSampleNearest3d_cu_ab8a35b428upsample_nearest3d_out_frameIN3c108BFloat16EXadL_ZNS0_37nearest_neighbor_compute_source_indexEfiiEEEEvPKT_mmmmmmmmPS5_fff) ;  /* 0xffffcae006007950 */ /* 0x000fec0003c3ffff */
        .weak           $__internal_49_$__cuda_sm20_div_u64
        .type           $__internal_49_$__cuda_sm20_div_u64,@function
        .size           $__internal_49_$__cuda_sm20_div_u64,($__internal_50_$__cuda_sm20_rem_u64 - $__internal_49_$__cuda_sm20_div_u64)
$__internal_49_$__cuda_sm20_div_u64:
        /* <DEDUP_REMOVED lines=68> */
[----:B------:R-:W-:Y:S06]  /*3960*/  RET.REL.NODEC R10 `(_ZN2at6native53_GLOBAL__N__069e5665_20_UpSampleNearest3d_cu_ab8a35b428upsample_nearest3d_out_frameIN3c108BFloat16EXadL_ZNS0_37nearest_neighbor_compute_source_indexEfiiEEEEvPKT_mmmmmmmmPS5_fff) ;  /* 0xffffc6900a007950 */ /* 0x000fec0003c3ffff */
        .weak           $__internal_50_$__cuda_sm20_rem_u64
        .type           $__internal_50_$__cuda_sm20_rem_u64,@function
        .size           $__internal_50_$__cuda_sm20_rem_u64,(.L_x_728 - $__internal_50_$__cuda_sm20_rem_u64)
$__internal_50_$__cuda_sm20_rem_u64:
        /* <DEDUP_REMOVED lines=62> */
[----:B------:R-:W-:Y:S06]  /*3d50*/  RET.REL.NODEC R10 `(_ZN2at6native53_GLOBAL__N__069e5665_20_UpSampleNearest3d_cu_ab8a35b428upsample_nearest3d_out_frameIN3c108BFloat16EXadL_ZNS0_37nearest_neighbor_compute_source_indexEfiiEEEEvPKT_mmmmmmmmPS5_fff) ;  /* 0xffffc2a00a007950 */ /* 0x000fec0003c3ffff */
.L_x_579:
        /* <DEDUP_REMOVED lines=10> */
.L_x_728:


//--------------------- .text._ZN2at6native53_GLOBAL__N__069e5665_20_UpSampleNearest3d_cu_ab8a35b428upsample_nearest3d_out_frameIN3c104HalfEXadL_ZNS0_37nearest_neighbor_compute_source_indexEfiiEEEEvPKT_mmmmmmmmPS5_fff --------------------------
	.section	.text._ZN2at6native53_GLOBAL__N__069e5665_20_UpSampleNearest3d_cu_ab8a35b428upsample_nearest3d_out_frameIN3c104HalfEXadL_ZNS0_37nearest_neighbor_compute_source_indexEfiiEEEEvPKT_mmmmmmmmPS5_fff,"ax",@progbits
	.sectioninfo	@"SHI_REGISTERS=32"
	.align	128
.text._ZN2at6native53_GLOBAL__N__069e5665_20_UpSampleNearest3d_cu_ab8a35b428upsample_nearest3d_out_frameIN3c104HalfEXadL_ZNS0_37nearest_neighbor_compute_source_indexEfiiEEEEvPKT_mmmmmmmmPS5_fff:
        .type           _ZN2at6native53_GLOBAL__N__069e5665_20_UpSampleNearest3d_cu_ab8a35b428upsample_nearest3d_out_frameIN3c104HalfEXadL_ZNS0_37nearest_neighbor_compute_source_indexEfiiEEEEvPKT_mmmmmmmmPS5_fff,@function
        .size           _ZN2at6native53_GLOBAL__N__069e5665_20_UpSampleNearest3d_cu_ab8a35b428upsample_nearest3d_out_frameIN3c104HalfEXadL_ZNS0_37nearest_neighbor_compute_source_indexEfiiEEEEvPKT_mmmmmmmmPS5_fff,(.L_x_732 - _ZN2at6native53_GLOBAL__N__069e5665_20_UpSampleNearest3d_cu_ab8a35b428upsample_nearest3d_out_frameIN3c104HalfEXadL_ZNS0_37nearest_neighbor_compute_source_indexEfiiEEEEvPKT_mmmmmmmmPS5_fff)
        .other          _ZN2at6native53_GLOBAL__N__069e5665_20_UpSampleNearest3d_cu_ab8a35b428upsample_nearest3d_out_frameIN3c104HalfEXadL_ZNS0_37nearest_neighbor_compute_source_indexEfiiEEEEvPKT_mmmmmmmmPS5_fff,@"STO_CUDA_ENTRY STV_DEFAULT"
_ZN2at6native53_GLOBAL__N__069e5665_20_UpSampleNearest3d_cu_ab8a35b428upsample_nearest3d_out_frameIN3c104HalfEXadL_ZNS0_37nearest_neighbor_compute_source_indexEfiiEEEEvPKT_mmmmmmmmPS5_fff:
        /* <DEDUP_REMOVED lines=36> */
[----:B------:R-:W-:Y:S05]  /*0240*/  CALL.REL.NOINC `($__internal_51_$__cuda_sm20_div_s64) ;  /* 0x00002da000007944 */ /* 0x000fea0003c00000 */
[----:B------:R-:W-:Y:S05]  /*0250*/  BRA `(.L_x_582) ;  /* 0x0000013000007947 */ /* 0x000fea0003800000 */
.L_x_581:
        /* <DEDUP_REMOVED lines=19> */
.L_x_582:
[----:B------:R-:W-:Y:S05]  /*0390*/  BSYNC B0 ;  /* 0x0000000000007941 */ /* 0x000fea0003800000 */
.L_x_580:
        /* <DEDUP_REMOVED lines=8> */
[----:B------:R-:W-:Y:S05]  /*0420*/  CALL.REL.NOINC `($__internal_53_$__cuda_sm20_rem_u64) ;  /* 0x0000354000007944 */ /* 0x000fea0003c00000 */
[----:B------:R-:W-:Y:S01]  /*0430*/  IMAD.MOV.U32 R4, RZ, RZ, R8 ;  /* 0x000000ffff047224 */ /* 0x000fe200078e0008 */
[----:B------:R-:W-:Y:S05]  /*0440*/  BRA `(.L_x_585) ;  /* 0x0000012000007947 */ /* 0x000fea0003800000 */
.L_x_584:
        /* <DEDUP_REMOVED lines=18> */
.L_x_585:
[----:B------:R-:W-:Y:S05]  /*0570*/  BSYNC B0 ;  /* 0x0000000000007941 */ /* 0x000fea0003800000 */
.L_x_583:
        /* <DEDUP_REMOVED lines=9> */
[----:B------:R-:W-:Y:S05]  /*0610*/  CALL.REL.NOINC `($__internal_52_$__cuda_sm20_div_u64) ;  /* 0x00002f0000007944 */ /* 0x000fea0003c00000 */
[----:B------:R-:W-:Y:S05]  /*0620*/  BRA `(.L_x_588) ;  /* 0x0000013000007947 */ /* 0x000fea0003800000 */
.L_x_587:
        /* <DEDUP_REMOVED lines=19> */
.L_x_588:
[----:B------:R-:W-:Y:S05]  /*0760*/  BSYNC B0 ;  /* 0x0000000000007941 */ /* 0x000fea0003800000 */
.L_x_586:
        /* <DEDUP_REMOVED lines=8> */
[----:B------:R-:W-:Y:S05]  /*07f0*/  CALL.REL.NOINC `($__internal_52_$__cuda_sm20_div_u64) ;  /* 0x00002d2000007944 */ /* 0x000fea0003c00000 */
[----:B------:R-:W-:Y:S01]  /*0800*/  IMAD.MOV.U32 R10, RZ, RZ, R8 ;  /* 0x000000ffff0a7224 */ /* 0x000fe200078e0008 */
[----:B------:R-:W-:Y:S01]  /*0810*/  MOV R11, R9 ;  /* 0x00000009000b7202 */ /* 0x000fe20000000f00 */
[----:B------:R-:W-:Y:S05]  /*0820*/  BRA `(.L_x_591) ;  /* 0x0000013000007947 */ /* 0x000fea0003800000 */
.L_x_590:
        /* <DEDUP_REMOVED lines=19> */
.L_x_591:
[----:B------:R-:W-:Y:S05]  /*0960*/  BSYNC B0 ;  /* 0x0000000000007941 */ /* 0x000fea0003800000 */
.L_x_589:
        /* <DEDUP_REMOVED lines=8> */
[----:B------:R-:W-:Y:S05]  /*09f0*/  CALL.REL.NOINC `($__internal_53_$__cuda_sm20_rem_u64) ;  /* 0x00002f7000007944 */ /* 0x000fea0003c00000 */
[----:B------:R-:W-:Y:S01]  /*0a00*/  MOV R5, R8 ;  /* 0x0000000800057202 */ /* 0x000fe20000000f00 */
[----:B------:R-:W-:Y:S05]  /*0a10*/  BRA `(.L_x_594) ;  /* 0x0000011000007947 */ /* 0x000fea0003800000 */
.L_x_593:
        /* <DEDUP_REMOVED lines=17> */
.L_x_594:
[----:B------:R-:W-:Y:S05]  /*0b30*/  BSYNC B0 ;  /* 0x0000000000007941 */ /* 0x000fea0003800000 */
.L_x_592:
        /* <DEDUP_REMOVED lines=10> */
[----:B------:R-:W-:Y:S01]  /*0be0*/  IADD3 R7, -R8, RZ, RZ ;  /* 0x000000ff08077210 */ /* 0x000fe20007ffe1ff */
[----:B------:R-:W-:Y:S02]  /*0bf0*/  IMAD.MOV.U32 R10, RZ, RZ, R8 ;  /* 0x000000ffff0a7224 */ /* 0x000fe400078e0008 */
[----:B------:R-:W-:Y:S02]  /*0c00*/  IMAD.MOV.U32 R11, RZ, RZ, R9 ;  /* 0x000000ffff0b7224 */ /* 0x000fe400078e0009 */
[----:B------:R-:W-:Y:S01]  /*0c10*/  IMAD R7, R7, c[0x0][0x1a0], R2 ;  /* 0x0000680007077a24 */ /* 0x000fe200078e0202 */
[----:B------:R-:W-:Y:S05]  /*0c20*/  BRA `(.L_x_597) ;  /* 0x0000015000007947 */ /* 0x000fea0003800000 */
.L_x_596:
        /* <DEDUP_REMOVED lines=21> */
.L_x_597:
[----:B------:R-:W-:Y:S05]  /*0d80*/  BSYNC B0 ;  /* 0x0000000000007941 */ /* 0x000fea0003800000 */
.L_x_595:
        /* <DEDUP_REMOVED lines=21> */
.L_x_599:
        /* <DEDUP_REMOVED lines=17> */
.L_x_600:
[----:B------:R-:W-:Y:S05]  /*0ff0*/  BSYNC B0 ;  /* 0x0000000000007941 */ /* 0x000fea0003800000 */
.L_x_598:
        /* <DEDUP_REMOVED lines=117> */
.L_x_604:
        /* <DEDUP_REMOVED lines=176> */
.L_x_603:
        /* <DEDUP_REMOVED lines=99> */
.L_x_605:
[----:B------:R-:W-:-:S04]  /*2880*/  ISETP.NE.U32.AND P1, PT, R18, RZ, PT ;  /* 0x000000ff1200720c */ /* 0x000fc80003f25070 */
[----:B------:R-:W-:-:S13]  /*2890*/  ISETP.NE.OR.EX P0, PT, R10, RZ, P0, P1 ;  /* 0x000000ff0a00720c */ /* 0x000fda0000705710 */
[----:B------:R-:W-:Y:S05]  /*28a0*/  @!P0 BRA `(.L_x_601) ;  /* 0x0000039000008947 */ /* 0x000fea0003800000 */
.L_x_602:
        /* <DEDUP_REMOVED lines=57> */
.L_x_601:
        /* <DEDUP_REMOVED lines=41> */
.L_x_606:
        /* <DEDUP_REMOVED lines=18> */
        .weak           $__internal_51_$__cuda_sm20_div_s64
        .type           $__internal_51_$__cuda_sm20_div_s64,@function
        .size           $__internal_51_$__cuda_sm20_div_s64,($__internal_52_$__cuda_sm20_div_u64 - $__internal_51_$__cuda_sm20_div_s64)
$__internal_51_$__cuda_sm20_div_s64:
        /* <DEDUP_REMOVED lines=82> */
[----:B------:R-:W-:Y:S06]  /*3510*/  RET.REL.NODEC R6 `(_ZN2at6native53_GLOBAL__N__069e5665_20_UpSampleNearest3d_cu_ab8a35b428upsample_nearest3d_out_frameIN3c104HalfEXadL_ZNS0_37nearest_neighbor_compute_source_indexEfiiEEEEvPKT_mmmmmmmmPS5_fff) ;  /* 0xffffcae006007950 */ /* 0x000fec0003c3ffff */
        .weak           $__internal_52_$__cuda_sm20_div_u64
        .type           $__internal_52_$__cuda_sm20_div_u64,@function
        .size           $__internal_52_$__cuda_sm20_div_u64,($__internal_53_$__cuda_sm20_rem_u64 - $__internal_52_$__cuda_sm20_div_u64)
$__internal_52_$__cuda_sm20_div_u64:
        /* <DEDUP_REMOVED lines=68> */
[----:B------:R-:W-:Y:S06]  /*3960*/  RET.REL.NODEC R10 `(_ZN2at6native53_GLOBAL__N__069e5665_20_UpSampleNearest3d_cu_ab8a35b428upsample_nearest3d_out_frameIN3c104HalfEXadL_ZNS0_37nearest_neighbor_compute_source_indexEfiiEEEEvPKT_mmmmmmmmPS5_fff) ;  /* 0xffffc6900a007950 */ /* 0x000fec0003c3ffff */
        .weak           $__internal_53_$__cuda_sm20_rem_u64
        .type           $__internal_53_$__cuda_sm20_rem_u64,@function
        .size           $__internal_53_$__cuda_sm20_rem_u64,(.L_x_732 - $__internal_53_$__cuda_sm20_rem_u64)
$__internal_53_$__cuda_sm20_rem_u64:
        /* <DEDUP_REMOVED lines=62> */
[----:B------:R-:W-:Y:S06]  /*3d50*/  RET.REL.NODEC R10 `(_ZN2at6native53_GLOBAL__N__069e5665_20_UpSampleNearest3d_cu_ab8a35b428upsample_nearest3d_out_frameIN3c104HalfEXadL_ZNS0_37nearest_neighbor_compute_source_indexEfiiEEEEvPKT_mmmmmmmmPS5_fff) ;  /* 0xffffc2a00a007950 */ /* 0x000fec0003c3ffff */
.L_x_607:
        /* <DEDUP_REMOVED lines=10> */
.L_x_732:


//--------------------- .text._ZN2at6native53_GLOBAL__N__069e5665_20_UpSampleNearest3d_cu_ab8a35b428upsample_nearest3d_out_frameIfXadL_ZNS0_37nearest_neighbor_compute_source_indexEfiiEEEEvPKT_mmmmmmmmPS3_fff --------------------------
	.section	.text._ZN2at6native53_GLOBAL__N__069e5665_20_UpSampleNearest3d_cu_ab8a35b428upsample_nearest3d_out_frameIfXadL_ZNS0_37nearest_neighbor_compute_source_indexEfiiEEEEvPKT_mmmmmmmmPS3_fff,"ax",@progbits
	.sectioninfo	@"SHI_REGISTERS=32"
	.align	128
.text._ZN2at6native53_GLOBAL__N__069e5665_20_UpSampleNearest3d_cu_ab8a35b428upsample_nearest3d_out_frameIfXadL_ZNS0_37nearest_neighbor_compute_source_indexEfiiEEEEvPKT_mmmmmmmmPS3_fff:
        .type           _ZN2at6native53_GLOBAL__N__069e5665_20_UpSampleNearest3d_cu_ab8a35b428upsample_nearest3d_out_frameIfXadL_ZNS0_37nearest_neighbor_compute_source_indexEfiiEEEEvPKT_mmmmmmmmPS3_fff,@function
        .size           _ZN2at6native53_GLOBAL__N__069e5665_20_UpSampleNearest3d_cu_ab8a35b428upsample_nearest3d_out_frameIfXadL_ZNS0_37nearest_neighbor_compute_source_indexEfiiEEEEvPKT_mmmmmmmmPS3_fff,(.L_x_736 - _ZN2at6native53_GLOBAL__N__069e5665_20_UpSampleNearest3d_cu_ab8a35b428upsample_nearest3d_out_frameIfXadL_ZNS0_37nearest_neighbor_compute_source_indexEfiiEEEEvPKT_mmmmmmmmPS3_fff)
        .other          _ZN2at6native53_GLOBAL__N__069e5665_20_UpSampleNearest3d_cu_ab8a35b428upsample_nearest3d_out_frameIfXadL_ZNS0_37nearest_neighbor_compute_source_indexEfiiEEEEvPKT_mmmmmmmmPS3_fff,@"STO_CUDA_ENTRY STV_DEFAULT"
_ZN2at6native53_GLOBAL__N__069e5665_20_UpSampleNearest3d_cu_ab8a35b428upsample_nearest3d_out_frameIfXadL_ZNS0_37nearest_neighbor_compute_source_indexEfiiEEEEvPKT_mmmmmmmmPS3_fff:
        /* <DEDUP_REMOVED lines=36> */
[----:B------:R-:W-:Y:S05]  /*0240*/  CALL.REL.NOINC `($__internal_54_$__cuda_sm20_div_s64) ;  /* 0x00002da000007944 */ /* 0x000fea0003c00000 */
[----:B------:R-:W-:Y:S05]  /*0250*/  BRA `(.L_x_610) ;  /* 0x0000013000007947 */ /* 0x000fea0003800000 */
.L_x_609:
        /* <DEDUP_REMOVED lines=19> */
.L_x_610:
[----:B------:R-:W-:Y:S05]  /*0390*/  BSYNC B0 ;  /* 0x0000000000007941 */ /* 0x000fea0003800000 */
.L_x_608:
        /* <DEDUP_REMOVED lines=8> */
[----:B------:R-:W-:Y:S05]  /*0420*/  CALL.REL.NOINC `($__internal_56_$__cuda_sm20_rem_u64) ;  /* 0x0000354000007944 */ /* 0x000fea0003c00000 */
[----:B------:R-:W-:Y:S01]  /*0430*/  IMAD.MOV.U32 R4, RZ, RZ, R8 ;  /* 0x000000ffff047224 */ /* 0x000fe200078e0008 */
[----:B------:R-:W-:Y:S05]  /*0440*/  BRA `(.L_x_613) ;  /* 0x0000012000007947 */ /* 0x000fea0003800000 */
.L_x_612:
        /* <DEDUP_REMOVED lines=18> */
.L_x_613:
[----:B------:R-:W-:Y:S05]  /*0570*/  BSYNC B0 ;  /* 0x0000000000007941 */ /* 0x000fea0003800000 */
.L_x_611:
        /* <DEDUP_REMOVED lines=9> */
[----:B------:R-:W-:Y:S05]  /*0610*/  CALL.REL.NOINC `($__internal_55_$__cuda_sm20_div_u64) ;  /* 0x00002f0000007944 */ /* 0x000fea0003c00000 */
[----:B------:R-:W-:Y:S05]  /*0620*/  BRA `(.L_x_616) ;  /* 0x0000013000007947 */ /* 0x000fea0003800000 */
.L_x_615:
        /* <DEDUP_REMOVED lines=19> */
.L_x_616:
[----:B------:R-:W-:Y:S05]  /*0760*/  BSYNC B0 ;  /* 0x0000000000007941 */ /* 0x000fea0003800000 */
.L_x_614:
        /* <DEDUP_REMOVED lines=8> */
[----:B------:R-:W-:Y:S05]  /*07f0*/  CALL.REL.NOINC `($__internal_55_$__cuda_sm20_div_u64) ;  /* 0x00002d2000007944 */ /* 0x000fea0003c00000 */
[----:B------:R-:W-:Y:S01]  /*0800*/  IMAD.MOV.U32 R10, RZ, RZ, R8 ;  /* 0x000000ffff0a7224 */ /* 0x000fe200078e0008 */
[----:B------:R-:W-:Y:S01]  /*0810*/  MOV R11, R9 ;  /* 0x00000009000b7202 */ /* 0x000fe20000000f00 */
[----:B------:R-:W-:Y:S05]  /*0820*/  BRA `(.L_x_619) ;  /* 0x0000013000007947 */ /* 0x000fea0003800000 */
.L_x_618:
        /* <DEDUP_REMOVED lines=19> */
.L_x_619:
[----:B------:R-:W-:Y:S05]  /*0960*/  BSYNC B0 ;  /* 0x0000000000007941 */ /* 0x000fea0003800000 */
.L_x_617:
        /* <DEDUP_REMOVED lines=8> */
[----:B------:R-:W-:Y:S05]  /*09f0*/  CALL.REL.NOINC `($__internal_56_$__cuda_sm20_rem_u64) ;  /* 0x00002f7000007944 */ /* 0x000fea0003c00000 */
[----:B------:R-:W-:Y:S01]  /*0a00*/  MOV R5, R8 ;  /* 0x0000000800057202 */ /* 0x000fe20000000f00 */
[----:B------:R-:W-:Y:S05]  /*0a10*/  BRA `(.L_x_622) ;  /* 0x0000011000007947 */ /* 0x000fea0003800000 */
.L_x_621:
        /* <DEDUP_REMOVED lines=17> */
.L_x_622:
[----:B------:R-:W-:Y:S05]  /*0b30*/  BSYNC B0 ;  /* 0x0000000000007941 */ /* 0x000fea0003800000 */
.L_x_620:
        /* <DEDUP_REMOVED lines=10> */
[----:B------:R-:W-:Y:S01]  /*0be0*/  IADD3 R7, -R8, RZ, RZ ;  /* 0x000000ff08077210 */ /* 0x000fe20007ffe1ff */
[----:B------:R-:W-:Y:S02]  /*0bf0*/  IMAD.MOV.U32 R10, RZ, RZ, R8 ;  /* 0x000000ffff0a7224 */ /* 0x000fe400078e0008 */
[----:B------:R-:W-:Y:S02]  /*0c00*/  IMAD.MOV.U32 R11, RZ, RZ, R9 ;  /* 0x000000ffff0b7224 */ /* 0x000fe400078e0009 */
[----:B------:R-:W-:Y:S01]  /*0c10*/  IMAD R7, R7, c[0x0][0x1a0], R2 ;  /* 0x0000680007077a24 */ /* 0x000fe200078e0202 */
[----:B------:R-:W-:Y:S05]  /*0c20*/  BRA `(.L_x_625) ;  /* 0x0000015000007947 */ /* 0x000fea0003800000 */
.L_x_624:
        /* <DEDUP_REMOVED lines=21> */
.L_x_625:
[----:B------:R-:W-:Y:S05]  /*0d80*/  BSYNC B0 ;  /* 0x0000000000007941 */ /* 0x000fea0003800000 */
.L_x_623:
        /* <DEDUP_REMOVED lines=21> */
.L_x_627:
        /* <DEDUP_REMOVED lines=17> */
.L_x_628:
[----:B------:R-:W-:Y:S05]  /*0ff0*/  BSYNC B0 ;  /* 0x0000000000007941 */ /* 0x000fea0003800000 */
.L_x_626:
        /* <DEDUP_REMOVED lines=117> */
.L_x_632:
        /* <DEDUP_REMOVED lines=176> */
.L_x_631:
        /* <DEDUP_REMOVED lines=99> */
.L_x_633:
[----:B------:R-:W-:-:S04]  /*2880*/  ISETP.NE.U32.AND P1, PT, R18, RZ, PT ;  /* 0x000000ff1200720c */ /* 0x000fc80003f25070 */
[----:B------:R-:W-:-:S13]  /*2890*/  ISETP.NE.OR.EX P0, PT, R10, RZ, P0, P1 ;  /* 0x000000ff0a00720c */ /* 0x000fda0000705710 */
[----:B------:R-:W-:Y:S05]  /*28a0*/  @!P0 BRA `(.L_x_629) ;  /* 0x0000039000008947 */ /* 0x000fea0003800000 */
.L_x_630:
[----:B0-----:R-:W-:Y:S01]  /*28b0*/  MOV R16, R8 ;  /* 0x0000000800107202 */ /* 0x001fe20000000f00 */
[----:B------:R-:W-:-:S05]  /*28c0*/  IMAD.MOV.U32 R17, RZ, RZ, R5 ;  /* 0x000000ffff117224 */ /* 0x000fca00078e0005 */
[----:B------:R-:W2:Y:S01]  /*28d0*/  LDG.E R19, [R16.64] ;  /* 0x0000001210137981 */ /* 0x000ea2000c1e1900 */
[----:B------:R-:W-:Y:S01]  /*28e0*/  IADD3 R20, P0, R8, UR14, RZ ;  /* 0x0000000e08147c10 */ /* 0x000fe2000ff1e0ff */
[----:B------:R-:W-:Y:S02]  /*28f0*/  IMAD.MOV.U32 R22, RZ, RZ, R4 ;  /* 0x000000ffff167224 */ /* 0x000fe400078e0004 */
[----:B------:R-:W-:Y:S01]  /*2900*/  IMAD.MOV.U32 R23, RZ, RZ, R7 ;  /* 0x000000ffff177224 */ /* 0x000fe200078e0007 */
[----:B------:R-:W-:Y:S02]  /*2910*/  IADD3.X R21, R5, UR8, RZ, P0, !PT ;  /* 0x0000000805157c10 */ /* 0x000fe400087fe4ff */
[----:B------:R-:W-:Y:S02]  /*2920*/  IADD3 R24, P0, R4, UR13, RZ ;  /* 0x0000000d04187c10 */ /* 0x000fe4000ff1e0ff */
        /* <DEDUP_REMOVED lines=22> */
[----:B--2---:R0:W-:Y:S04]  /*2a90*/  STG.E [R16.64], R8 ;  /* 0x0000000810007986 */ /* 0x0041e8000c101912 */
[----:B------:R1:W2:Y:S01]  /*2aa0*/  LDG.E R23, [R4.64] ;  /* 0x0000001204177981 */ /* 0x0002a2000c1e1900 */
        /* <DEDUP_REMOVED lines=25> */
.L_x_629:
        /* <DEDUP_REMOVED lines=41> */
.L_x_634:
        /* <DEDUP_REMOVED lines=18> */
        .weak           $__internal_54_$__cuda_sm20_div_s64
        .type           $__internal_54_$__cuda_sm20_div_s64,@function
        .size           $__internal_54_$__cuda_sm20_div_s64,($__internal_55_$__cuda_sm20_div_u64 - $__internal_54_$__cuda_sm20_div_s64)
$__internal_54_$__cuda_sm20_div_s64:
        /* <DEDUP_REMOVED lines=82> */
[----:B------:R-:W-:Y:S06]  /*3510*/  RET.REL.NODEC R6 `(_ZN2at6native53_GLOBAL__N__069e5665_20_UpSampleNearest3d_cu_ab8a35b428upsample_nearest3d_out_frameIfXadL_ZNS0_37nearest_neighbor_compute_source_indexEfiiEEEEvPKT_mmmmmmmmPS3_fff) ;  /* 0xffffcae006007950 */ /* 0x000fec0003c3ffff */
        .weak           $__internal_55_$__cuda_sm20_div_u64
        .type           $__internal_55_$__cuda_sm20_div_u64,@function
        .size           $__internal_55_$__cuda_sm20_div_u64,($__internal_56_$__cuda_sm20_rem_u64 - $__internal_55_$__cuda_sm20_div_u64)
$__internal_55_$__cuda_sm20_div_u64:
        /* <DEDUP_REMOVED lines=68> */
[----:B------:R-:W-:Y:S06]  /*3960*/  RET.REL.NODEC R10 `(_ZN2at6native53_GLOBAL__N__069e5665_20_UpSampleNearest3d_cu_ab8a35b428upsample_nearest3d_out_frameIfXadL_ZNS0_37nearest_neighbor_compute_source_indexEfiiEEEEvPKT_mmmmmmmmPS3_fff) ;  /* 0xffffc6900a007950 */ /* 0x000fec0003c3ffff */
        .weak           $__internal_56_$__cuda_sm20_rem_u64
        .type           $__internal_56_$__cuda_sm20_rem_u64,@function
        .size           $__internal_56_$__cuda_sm20_rem_u64,(.L_x_736 - $__internal_56_$__cuda_sm20_rem_u64)
$__internal_56_$__cuda_sm20_rem_u64:
        /* <DEDUP_REMOVED lines=62> */
[----:B------:R-:W-:Y:S06]  /*3d50*/  RET.REL.NODEC R10 `(_ZN2at6native53_GLOBAL__N__069e5665_20_UpSampleNearest3d_cu_ab8a35b428upsample_nearest3d_out_frameIfXadL_ZNS0_37nearest_neighbor_compute_source_indexEfiiEEEEvPKT_mmmmmmmmPS3_fff) ;  /* 0xffffc2a00a007950 */ /* 0x000fec0003c3ffff */
.L_x_635:
        /* <DEDUP_REMOVED lines=10> */
.L_x_736:


//--------------------- .text._ZN2at6native53_GLOBAL__N__069e5665_20_UpSampleNearest3d_cu_ab8a35b428upsample_nearest3d_out_frameIdXadL_ZNS0_37nearest_neighbor_compute_source_indexEfiiEEEEvPKT_mmmmmmmmPS3_fff --------------------------
	.section	.text._ZN2at6native53_GLOBAL__N__069e5665_20_UpSampleNearest3d_cu_ab8a35b428upsample_nearest3d_out_frameIdXadL_ZNS0_37nearest_neighbor_compute_source_indexEfiiEEEEvPKT_mmmmmmmmPS3_fff,"ax",@progbits
	.sectioninfo	@"SHI_REGISTERS=32"
	.align	128
.text._ZN2at6native53_GLOBAL__N__069e5665_20_UpSampleNearest3d_cu_ab8a35b428upsample_nearest3d_out_frameIdXadL_ZNS0_37nearest_neighbor_compute_source_indexEfiiEEEEvPKT_mmmmmmmmPS3_fff:
        .type           _ZN2at6native53_GLOBAL__N__069e5665_20_UpSampleNearest3d_cu_ab8a35b428upsample_nearest3d_out_frameIdXadL_ZNS0_37nearest_neighbor_compute_source_indexEfiiEEEEvPKT_mmmmmmmmPS3_fff,@function
        .size           _ZN2at6native53_GLOBAL__N__069e5665_20_UpSampleNearest3d_cu_ab8a35b428upsample_nearest3d_out_frameIdXadL_ZNS0_37nearest_neighbor_compute_source_indexEfiiEEEEvPKT_mmmmmmmmPS3_fff,(.L_x_740 - _ZN2at6native53_GLOBAL__N__069e5665_20_UpSampleNearest3d_cu_ab8a35b428upsample_nearest3d_out_frameIdXadL_ZNS0_37nearest_neighbor_compute_source_indexEfiiEEEEvPKT_mmmmmmmmPS3_fff)
        .other          _ZN2at6native53_GLOBAL__N__069e5665_20_UpSampleNearest3d_cu_ab8a35b428upsample_nearest3d_out_frameIdXadL_ZNS0_37nearest_neighbor_compute_source_indexEfiiEEEEvPKT_mmmmmmmmPS3_fff,@"STO_CUDA_ENTRY STV_DEFAULT"
_ZN2at6native53_GLOBAL__N__069e5665_20_UpSampleNearest3d_cu_ab8a35b428upsample_nearest3d_out_frameIdXadL_ZNS0_37nearest_neighbor_compute_source_indexEfiiEEEEvPKT_mmmmmmmmPS3_fff:
        /* <DEDUP_REMOVED lines=36> */
[----:B------:R-:W-:Y:S05]  /*0240*/  CALL.REL.NOINC `($__internal_57_$__cuda_sm20_div_s64) ;  /* 0x00002d4000007944 */ /* 0x000fea0003c00000 */
[----:B------:R-:W-:Y:S05]  /*0250*/  BRA `(.L_x_638) ;  /* 0x0000013000007947 */ /* 0x000fea0003800000 */
.L_x_637:
        /* <DEDUP_REMOVED lines=19> */
.L_x_638:
[----:B------:R-:W-:Y:S05]  /*0390*/  BSYNC B0 ;  /* 0x0000000000007941 */ /* 0x000fea0003800000 */
.L_x_636:
        /* <DEDUP_REMOVED lines=8> */
[----:B------:R-:W-:Y:S05]  /*0420*/  CALL.REL.NOINC `($__internal_59_$__cuda_sm20_rem_u64) ;  /* 0x000034e000007944 */ /* 0x000fea0003c00000 */
[----:B------:R-:W-:Y:S01]  /*0430*/  IMAD.MOV.U32 R4, RZ, RZ, R8 ;  /* 0x000000ffff047224 */ /* 0x000fe200078e0008 */
[----:B------:R-:W-:Y:S05]  /*0440*/  BRA `(.L_x_641) ;  /* 0x0000012000007947 */ /* 0x000fea0003800000 */
.L_x_640:
        /* <DEDUP_REMOVED lines=18> */
.L_x_641:
[----:B------:R-:W-:Y:S05]  /*0570*/  BSYNC B0 ;  /* 0x0000000000007941 */ /* 0x000fea0003800000 */
.L_x_639:
        /* <DEDUP_REMOVED lines=9> */
[----:B------:R-:W-:Y:S05]  /*0610*/  CALL.REL.NOINC `($__internal_58_$__cuda_sm20_div_u64) ;  /* 0x00002ea000007944 */ /* 0x000fea0003c00000 */
[----:B------:R-:W-:Y:S05]  /*0620*/  BRA `(.L_x_644) ;  /* 0x0000013000007947 */ /* 0x000fea0003800000 */
.L_x_643:
        /* <DEDUP_REMOVED lines=19> */
.L_x_644:
[----:B------:R-:W-:Y:S05]  /*0760*/  BSYNC B0 ;  /* 0x0000000000007941 */ /* 0x000fea0003800000 */
.L_x_642:
        /* <DEDUP_REMOVED lines=8> */
[----:B------:R-:W-:Y:S05]  /*07f0*/  CALL.REL.NOINC `($__internal_58_$__cuda_sm20_div_u64) ;  /* 0x00002cc000007944 */ /* 0x000fea0003c00000 */
[----:B------:R-:W-:Y:S01]  /*0800*/  IMAD.MOV.U32 R10, RZ, RZ, R8 ;  /* 0x000000ffff0a7224 */ /* 0x000fe200078e0008 */
[----:B------:R-:W-:Y:S01]  /*0810*/  MOV R11, R9 ;  /* 0x00000009000b7202 */ /* 0x000fe20000000f00 */
[----:B------:R-:W-:Y:S05]  /*0820*/  BRA `(.L_x_647) ;  /* 0x0000013000007947 */ /* 0x000fea0003800000 */
.L_x_646:
        /* <DEDUP_REMOVED lines=19> */
.L_x_647:
[----:B------:R-:W-:Y:S05]  /*0960*/  BSYNC B0 ;  /* 0x0000000000007941 */ /* 0x000fea0003800000 */
.L_x_645:
        /* <DEDUP_REMOVED lines=8> */
[----:B------:R-:W-:Y:S05]  /*09f0*/  CALL.REL.NOINC `($__internal_59_$__cuda_sm20_rem_u64) ;  /* 0x00002f1000007944 */ /* 0x000fea0003c00000 */
[----:B------:R-:W-:Y:S01]  /*0a00*/  MOV R5, R8 ;  /* 0x0000000800057202 */ /* 0x000fe20000000f00 */
[----:B------:R-:W-:Y:S05]  /*0a10*/  BRA `(.L_x_650) ;  /* 0x0000011000007947 */ /* 0x000fea0003800000 */
.L_x_649:
        /* <DEDUP_REMOVED lines=17> */
.L_x_650:
[----:B------:R-:W-:Y:S05]  /*0b30*/  BSYNC B0 ;  /* 0x0000000000007941 */ /* 0x000fea0003800000 */
.L_x_648:
        /* <DEDUP_REMOVED lines=10> */
[----:B------:R-:W-:Y:S01]  /*0be0*/  IADD3 R7, -R8, RZ, RZ ;  /* 0x000000ff08077210 */ /* 0x000fe20007ffe1ff */
[----:B------:R-:W-:Y:S02]  /*0bf0*/  IMAD.MOV.U32 R10, RZ, RZ, R8 ;  /* 0x000000ffff0a7224 */ /* 0x000fe400078e0008 */
[----:B------:R-:W-:Y:S02]  /*0c00*/  IMAD.MOV.U32 R11, RZ, RZ, R9 ;  /* 0x000000ffff0b7224 */ /* 0x000fe400078e0009 */
[----:B------:R-:W-:Y:S01]  /*0c10*/  IMAD R7, R7, c[0x0][0x1a0], R2 ;  /* 0x0000680007077a24 */ /* 0x000fe200078e0202 */
[----:B------:R-:W-:Y:S05]  /*0c20*/  BRA `(.L_x_653) ;  /* 0x0000015000007947 */ /* 0x000fea0003800000 */
.L_x_652:
        /* <DEDUP_REMOVED lines=21> */
.L_x_653:
[----:B------:R-:W-:Y:S05]  /*0d80*/  BSYNC B0 ;  /* 0x0000000000007941 */ /* 0x000fea0003800000 */
.L_x_651:
        /* <DEDUP_REMOVED lines=21> */
.L_x_655:
        /* <DEDUP_REMOVED lines=17> */
.L_x_656:
[----:B------:R-:W-:Y:S05]  /*0ff0*/  BSYNC B0 ;  /* 0x0000000000007941 */ /* 0x000fea0003800000 */
.L_x_654:
        /* <DEDUP_REMOVED lines=10> */
[----:B0-----:R-:W-:-:S06]  /*10a0*/  FMUL.FTZ R8, R5, c[0x0][0x1b0] ;  /* 0x00006c0005087a20 */ /* 0x001fcc0000410000 */
[----:B------:R-:W0:Y:S01]  /*10b0*/  I2F R7, R7 ;  /* 0x0000000700077306 */ /* 0x000e220000201400 */
[----:B------:R-:W-:-:S05]  /*10c0*/  SHF.R.S32.HI R5, RZ, 0x1f, R4 ;  /* 0x0000001fff057819 */ /* 0x000fca0000011404 */
[----:B------:R-:W-:Y:S02]  /*10d0*/  IMAD R11, R5, R14, RZ ;  /* 0x0000000e050b7224 */ /* 0x000fe400078e02ff */
[----:B------:R-:W2:Y:S01]  /*10e0*/  F2I.FTZ.FLOOR.NTZ R8, R8 ;  /* 0x0000000800087305 */ /* 0x000ea20000217100 */
[----:B-1----:R-:W-:Y:S02]  /*10f0*/  FMUL.FTZ R10, R6, c[0x0][0x1b4] ;  /* 0x00006d00060a7a20 */ /* 0x002fe40000410000 */
[----:B------:R-:W-:-:S05]  /*1100*/  IMAD R21, R9, R4, R11 ;  /* 0x0000000409157224 */ /* 0x000fca00078e020b */
[----:B------:R-:W1:Y:S01]  /*1110*/  F2I.FTZ.FLOOR.NTZ R10, R10 ;  /* 0x0000000a000a7305 */ /* 0x000e620000217100 */
[----:B0-----:R-:W-:Y:S01]  /*1120*/  FMUL.FTZ R16, R7, c[0x0][0x1b8] ;  /* 0x00006e0007107a20 */ /* 0x001fe20000410000 */
[----:B--2---:R-:W-:-:S06]  /*1130*/  IMNMX R6, R8, UR4, PT ;  /* 0x0000000408067c17 */ /* 0x004fcc000b800200 */
[----:B------:R0:W2:Y:S01]  /*1140*/  F2I.FTZ.FLOOR.NTZ R8, R16 ;  /* 0x0000001000087305 */ /* 0x0000a20000217100 */
[----:B------:R-:W-:Y:S02]  /*1150*/  SHF.R.S32.HI R7, RZ, 0x1f, R6 ;  /* 0x0000001fff077819 */ /* 0x000fe40000011406 */
[----:B-1----:R-:W-:-:S03]  /*1160*/  IMNMX R10, R10, UR7, PT ;  /* 0x000000070a0a7c17 */ /* 0x002fc6000b800200 */
[----:B------:R-:W-:Y:S01]  /*1170*/  IMAD R17, R7, c[0x0][0x180], RZ ;  /* 0x0000600007117a24 */ /* 0x000fe200078e02ff */
[----:B------:R-:W-:Y:S01]  /*1180*/  SHF.R.S32.HI R11, RZ, 0x1f, R10 ;  /* 0x0000001fff0b7819 */ /* 0x000fe2000001140a */
        /* <DEDUP_REMOVED lines=92> */
.L_x_660:
        /* <DEDUP_REMOVED lines=174> */
.L_x_659:
        /* <DEDUP_REMOVED lines=97> */
.L_x_661:
[----:B------:R-:W-:-:S04]  /*2840*/  ISETP.NE.U32.AND P1, PT, R8, RZ, PT ;  /* 0x000000ff0800720c */ /* 0x000fc80003f25070 */
[----:B------:R-:W-:-:S13]  /*2850*/  ISETP.NE.OR.EX P0, PT, R16, RZ, P0, P1 ;  /* 0x000000ff1000720c */ /* 0x000fda0000705710 */
[----:B------:R-:W-:Y:S05]  /*2860*/  @!P0 BRA `(.L_x_657) ;  /* 0x0000037000008947 */ /* 0x000fea0003800000 */
.L_x_658:
        /* <DEDUP_REMOVED lines=55> */
.L_x_657:
        /* <DEDUP_REMOVED lines=23> */
[----:B------:R-:W-:-:S02]  /*2d50*/  LEA.HI.X R12, R2, c[0x0][0x1ac], R3, 0x3, P1 ;  /* 0x00006b00020c7a11 */ /* 0x000fc400008f1c03 */
[C---:B------:R-:W-:Y:S01]  /*2d60*/  IMAD R7, R4.reuse, c[0x0][0x194], R7 ;  /* 0x0000650004077a24 */ /* 0x040fe200078e0207 */
[----:B------:R-:W-:Y:S01]  /*2d70*/  UIMAD UR5, UR8, UR11, UR5 ;  /* 0x0000000b080572a4 */ /* 0x000fe2000f8e0205 */
[----:B------:R-:W-:Y:S01]  /*2d80*/  IMAD.WIDE.U32 R4, R4, c[0x0][0x190], RZ ;  /* 0x0000640004047a25 */ /* 0x000fe200078e00ff */
[----:B------:R-:W-:Y:S01]  /*2d90*/  IADD3.X R10, RZ, -0x1, RZ, P2, !PT ;  /* 0xffffffffff0a7810 */ /* 0x000fe200017fe4ff */
        /* <DEDUP_REMOVED lines=9> */
[----:B------:R-:W-:Y:S01]  /*2e30*/  UIADD3 UR5, UR9, UR5, URZ ;  /* 0x0000000509057290 */ /* 0x000fe2000fffe03f */
[----:B------:R-:W-:-:S03]  /*2e40*/  IMAD.IADD R7, R5, 0x1, R7 ;  /* 0x0000000105077824 */ /* 0x000fc600078e0207 */
[----:B------:R-:W-:Y:S02]  /*2e50*/  USHF.L.U64.HI UR4, UR8, 0x3, UR5 ;  /* 0x0000000308047899 */ /* 0x000fe40008010205 */
[----:B------:R-:W-:Y:S02]  /*2e60*/  SHF.L.U64.HI R15, R4, 0x3, R7 ;  /* 0x00000003040f7819 */ /* 0x000fe40000010207 */
.L_x_662:
[----:B0-----:R-:W-:Y:S02]  /*2e70*/  IMAD.MOV.U32 R2, RZ, RZ, R13 ;  /* 0x000000ffff027224 */ /* 0x001fe400078e000d */
[----:B------:R-:W-:-:S06]  /*2e80*/  IMAD.MOV.U32 R3, RZ, RZ, R18 ;  /* 0x000000ffff037224 */ /* 0x000fcc00078e0012 */
[----:B------:R-:W2:Y:S01]  /*2e90*/  LDG.E.64 R2, [R2.64] ;  /* 0x0000001202027981 */ /* 0x000ea2000c1e1b00 */
[----:B------:R-:W-:Y:S01]  /*2ea0*/  IADD3 R0, P0, R0, 0x1, RZ ;  /* 0x0000000100007810 */ /* 0x000fe20007f1e0ff */
[----:B------:R-:W-:Y:S01]  /*2eb0*/  IMAD.U32 R8, RZ, RZ, UR8 ;  /* 0x00000008ff087e24 */ /* 0x000fe2000f8e00ff */
[----:B------:R-:W-:Y:S01]  /*2ec0*/  MOV R7, R12 ;  /* 0x0000000c00077202 */ /* 0x000fe20000000f00 */
        /* <DEDUP_REMOVED lines=12> */
        .weak           $__internal_57_$__cuda_sm20_div_s64
        .type           $__internal_57_$__cuda_sm20_div_s64,@function
        .size           $__internal_57_$__cuda_sm20_div_s64,($__internal_58_$__cuda_sm20_div_u64 - $__internal_57_$__cuda_sm20_div_s64)
$__internal_57_$__cuda_sm20_div_s64:
        /* <DEDUP_REMOVED lines=82> */
[----:B------:R-:W-:Y:S06]  /*34b0*/  RET.REL.NODEC R6 `(_ZN2at6native53_GLOBAL__N__069e5665_20_UpSampleNearest3d_cu_ab8a35b428upsample_nearest3d_out_frameIdXadL_ZNS0_37nearest_neighbor_compute_source_indexEfiiEEEEvPKT_mmmmmmmmPS3_fff) ;  /* 0xffffcb4006007950 */ /* 0x000fec0003c3ffff */
        .weak           $__internal_58_$__cuda_sm20_div_u64
        .type           $__internal_58_$__cuda_sm20_div_u64,@function
        .size           $__internal_58_$__cuda_sm20_div_u64,($__internal_59_$__cuda_sm20_rem_u64 - $__internal_58_$__cuda_sm20_div_u64)
$__internal_58_$__cuda_sm20_div_u64:
        /* <DEDUP_REMOVED lines=68> */
[----:B------:R-:W-:Y:S06]  /*3900*/  RET.REL.NODEC R10 `(_ZN2at6native53_GLOBAL__N__069e5665_20_UpSampleNearest3d_cu_ab8a35b428upsample_nearest3d_out_frameIdXadL_ZNS0_37nearest_neighbor_compute_source_indexEfiiEEEEvPKT_mmmmmmmmPS3_fff) ;  /* 0xffffc6f00a007950 */ /* 0x000fec0003c3ffff */
        .weak           $__internal_59_$__cuda_sm20_rem_u64
        .type           $__internal_59_$__cuda_sm20_rem_u64,@function
        .size           $__internal_59_$__cuda_sm20_rem_u64,(.L_x_740 - $__internal_59_$__cuda_sm20_rem_u64)
$__internal_59_$__cuda_sm20_rem_u64:
        /* <DEDUP_REMOVED lines=62> */
[----:B------:R-:W-:Y:S06]  /*3cf0*/  RET.REL.NODEC R10 `(_ZN2at6native53_GLOBAL__N__069e5665_20_UpSampleNearest3d_cu_ab8a35b428upsample_nearest3d_out_frameIdXadL_ZNS0_37nearest_neighbor_compute_source_indexEfiiEEEEvPKT_mmmmmmmmPS3_fff) ;  /* 0xffffc3000a007950 */ /* 0x000fec0003c3ffff */
.L_x_663:
        /* <DEDUP_REMOVED lines=16> */
.L_x_740:


//--------------------- .nv.global                --------------------------
	.section	.nv.global,"aw",@nobits
.nv.global:
	.type		_ZN51_INTERNAL_069e5665_20_UpSampleNearest3d_cu_ab8a35b44cuda3std3__48in_placeE,@object
	.size		_ZN51_INTERNAL_069e5665_20_UpSampleNearest3d_cu_ab8a35b44cuda3std3__48in_placeE,(_ZN51_INTERNAL_069e5665_20_UpSampleNearest3d_cu_ab8a35b44cuda3std6ranges3__45__cpo8distanceE - _ZN51_INTERNAL_069e5665_20_UpSampleNearest3d_cu_ab8a35b44cuda3std3__48in_placeE)
_ZN51_INTERNAL_069e5665_20_UpSampleNearest3d_cu_ab8a35b44cuda3std3__48in_placeE:
	.zero		1
	.type		_ZN51_INTERNAL_069e5665_20_UpSampleNearest3d_cu_ab8a35b44cuda3std6ranges3__45__cpo8distanceE,@object
	.size		_ZN51_INTERNAL_069e5665_20_UpSampleNearest3d_cu_ab8a35b44cuda3std6ranges3__45__cpo8distanceE,(_ZN51_INTERNAL_069e5665_20_UpSampleNearest3d_cu_ab8a35b44cuda3std3__45__cpo6cbeginE - _ZN51_INTERNAL_069e5665_20_UpSampleNearest3d_cu_ab8a35b44cuda3std6ranges3__45__cpo8distanceE)
_ZN51_INTERNAL_069e5665_20_UpSampleNearest3d_cu_ab8a35b44cuda3std6ranges3__45__cpo8distanceE:
	.zero		1
	.type		_ZN51_INTERNAL_069e5665_20_UpSampleNearest3d_cu_ab8a35b44cuda3std3__45__cpo6cbeginE,@object
	.size		_ZN51_INTERNAL_069e5665_20_UpSampleNearest3d_cu_ab8a35b44cuda3std3__45__cpo6cbeginE,(_ZN51_INTERNAL_069e5665_20_UpSampleNearest3d_cu_ab8a35b44cuda3std6ranges3__45__cpo7advanceE - _ZN51_INTERNAL_069e5665_20_UpSampleNearest3d_cu_ab8a35b44cuda3std3__45__cpo6cbeginE)
_ZN51_INTERNAL_069e5665_20_UpSampleNearest3d_cu_ab8a35b44cuda3std3__45__cpo6cbeginE:
	.zero		1
	.type		_ZN51_INTERNAL_069e5665_20_UpSampleNearest3d_cu_ab8a35b44cuda3std6ranges3__45__cpo7advanceE,@object
	.size		_ZN51_INTERNAL_069e5665_20_UpSampleNearest3d_cu_ab8a35b44cuda3std6ranges3__45__cpo7advanceE,(_ZN51_INTERNAL_069e5665_20_UpSampleNearest3d_cu_ab8a35b44cuda3std3__45__cpo7crbeginE - _ZN51_INTERNAL_069e5665_20_UpSampleNearest3d_cu_ab8a35b44cuda3std6ranges3__45__cpo7advanceE)
_ZN51_INTERNAL_069e5665_20_UpSampleNearest3d_cu_ab8a35b44cuda3std6ranges3__45__cpo7advanceE:
	.zero		1
	.type		_ZN51_INTERNAL_069e5665_20_UpSampleNearest3d_cu_ab8a35b44cuda3std3__45__cpo7crbeginE,@object
	.size		_ZN51_INTERNAL_069e5665_20_UpSampleNearest3d_cu_ab8a35b44cuda3std3__45__cpo7crbeginE,(_ZN51_INTERNAL_069e5665_20_UpSampleNearest3d_cu_ab8a35b44cuda3std6ranges3__45__cpo4dataE - _ZN51_INTERNAL_069e5665_20_UpSampleNearest3d_cu_ab8a35b44cuda3std3__45__cpo7crbeginE)
_ZN51_INTERNAL_069e5665_20_UpSampleNearest3d_cu_ab8a35b44cuda3std3__45__cpo7crbeginE:
	.zero		1
	.type		_ZN51_INTERNAL_069e5665_20_UpSampleNearest3d_cu_ab8a35b44cuda3std6ranges3__45__cpo4dataE,@object
	.size		_ZN51_INTERNAL_069e5665_20_UpSampleNearest3d_cu_ab8a35b44cuda3std6ranges3__45__cpo4dataE,(_ZN51_INTERNAL_069e5665_20_UpSampleNearest3d_cu_ab8a35b44cuda3std6ranges3__45__cpo5beginE - _ZN51_INTERNAL_069e5665_20_UpSampleNearest3d_cu_ab8a35b44cuda3std6ranges3__45__cpo4dataE)
_ZN51_INTERNAL_069e5665_20_UpSampleNearest3d_cu_ab8a35b44cuda3std6ranges3__45__cpo4dataE:
	.zero		1
	.type		_ZN51_INTERNAL_069e5665_20_UpSampleNearest3d_cu_ab8a35b44cuda3std6ranges3__45__cpo5beginE,@object
	.size		_ZN51_INTERNAL_069e5665_20_UpSampleNearest3d_cu_ab8a35b44cuda3std6ranges3__45__cpo5beginE,(_ZN51_INTERNAL_069e5665_20_UpSampleNearest3d_cu_ab8a35b44cuda3std3__453_GLOBAL__N__069e5665_20_UpSampleNearest3d_cu_ab8a35b46ignoreE - _ZN51_INTERNAL_069e5665_20_UpSampleNearest3d_cu_ab8a35b44cuda3std6ranges3__45__cpo5beginE)
_ZN51_INTERNAL_069e5665_20_UpSampleNearest3d_cu_ab8a35b44cuda3std6ranges3__45__cpo5beginE:
	.zero		1
	.type		_ZN51_INTERNAL_069e5665_20_UpSampleNearest3d_cu_ab8a35b44cuda3std3__453_GLOBAL__N__069e5665_20_UpSampleNearest3d_cu_ab8a35b46ignoreE,@object
	.size		_ZN51_INTERNAL_069e5665_20_UpSampleNearest3d_cu_ab8a35b44cuda3std3__453_GLOBAL__N__069e5665_20_UpSampleNearest3d_cu_ab8a35b46ignoreE,(_ZN51_INTERNAL_069e5665_20_UpSampleNearest3d_cu_ab8a35b44cuda3std6ranges3__45__cpo4sizeE - _ZN51_INTERNAL_069e5665_20_UpSampleNearest3d_cu_ab8a35b44cuda3std3__453_GLOBAL__N__069e5665_20_UpSampleNearest3d_cu_ab8a35b46ignoreE)
_ZN51_INTERNAL_069e5665_20_UpSampleNearest3d_cu_ab8a35b44cuda3std3__453_GLOBAL__N__069e5665_20_UpSampleNearest3d_cu_ab8a35b46ignoreE:
	.zero		1
	.type		_ZN51_INTERNAL_069e5665_20_UpSampleNearest3d_cu_ab8a35b44cuda3std6ranges3__45__cpo4sizeE,@object
	.size		_ZN51_INTERNAL_069e5665_20_UpSampleNearest3d_cu_ab8a35b44cuda3std6ranges3__45__cpo4sizeE,(_ZN51_INTERNAL_069e5665_20_UpSampleNearest3d_cu_ab8a35b44cuda3std3__45__cpo5beginE - _ZN51_INTERNAL_069e5665_20_UpSampleNearest3d_cu_ab8a35b44cuda3std6ranges3__45__cpo4sizeE)
_ZN51_INTERNAL_069e5665_20_UpSampleNearest3d_cu_ab8a35b44cuda3std6ranges3__45__cpo4sizeE:
	.zero		1
	.type		_ZN51_INTERNAL_069e5665_20_UpSampleNearest3d_cu_ab8a35b44cuda3std3__45__cpo5beginE,@object
	.size		_ZN51_INTERNAL_069e5665_20_UpSampleNearest3d_cu_ab8a35b44cuda3std3__45__cpo5beginE,(_ZN51_INTERNAL_069e5665_20_UpSampleNearest3d_cu_ab8a35b44cuda3std6ranges3__45__cpo6cbeginE - _ZN51_INTERNAL_069e5665_20_UpSampleNearest3d_cu_ab8a35b44cuda3std3__45__cpo5beginE)
_ZN51_INTERNAL_069e5665_20_UpSampleNearest3d_cu_ab8a35b44cuda3std3__45__cpo5beginE:
	.zero		1
	.type		_ZN51_INTERNAL_069e5665_20_UpSampleNearest3d_cu_ab8a35b44cuda3std6ranges3__45__cpo6cbeginE,@object
	.size		_ZN51_INTERNAL_069e5665_20_UpSampleNearest3d_cu_ab8a35b44cuda3std6ranges3__45__cpo6cbeginE,(_ZN51_INTERNAL_069e5665_20_UpSampleNearest3d_cu_ab8a35b44cuda3std3__45__cpo6rbeginE - _ZN51_INTERNAL_069e5665_20_UpSampleNearest3d_cu_ab8a35b44cuda3std6ranges3__45__cpo6cbeginE)
_ZN51_INTERNAL_069e5665_20_UpSampleNearest3d_cu_ab8a35b44cuda3std6ranges3__45__cpo6cbeginE:
	.zero		1
	.type		_ZN51_INTERNAL_069e5665_20_UpSampleNearest3d_cu_ab8a35b44cuda3std3__45__cpo6rbeginE,@object
	.size		_ZN51_INTERNAL_069e5665_20_UpSampleNearest3d_cu_ab8a35b44cuda3std3__45__cpo6rbeginE,(_ZN51_INTERNAL_069e5665_20_UpSampleNearest3d_cu_ab8a35b44cuda3std6ranges3__45__cpo4nextE - _ZN51_INTERNAL_069e5665_20_UpSampleNearest3d_cu_ab8a35b44cuda3std3__45__cpo6rbeginE)
_ZN51_INTERNAL_069e5665_20_UpSampleNearest3d_cu_ab8a35b44cuda3std3__45__cpo6rbeginE:
	.zero		1
	.type		_ZN51_INTERNAL_069e5665_20_UpSampleNearest3d_cu_ab8a35b44cuda3std6ranges3__45__cpo4nextE,@object
	.size		_ZN51_INTERNAL_069e5665_20_UpSampleNearest3d_cu_ab8a35b44cuda3std6ranges3__45__cpo4nextE,(_ZN51_INTERNAL_069e5665_20_UpSampleNearest3d_cu_ab8a35b44cuda3std6ranges3__45__cpo4swapE - _ZN51_INTERNAL_069e5665_20_UpSampleNearest3d_cu_ab8a35b44cuda3std6ranges3__45__cpo4nextE)
_ZN51_INTERNAL_069e5665_20_UpSampleNearest3d_cu_ab8a35b44cuda3std6ranges3__45__cpo4nextE:
	.zero		1
	.type		_ZN51_INTERNAL_069e5665_20_UpSampleNearest3d_cu_ab8a35b44cuda3std6ranges3__45__cpo4swapE,@object
	.size		_ZN51_INTERNAL_069e5665_20_UpSampleNearest3d_cu_ab8a35b44cuda3std6ranges3__45__cpo4swapE,(_ZN51_INTERNAL_069e5665_20_UpSampleNearest3d_cu_ab8a35b44cuda3std3__420unreachable_sentinelE - _ZN51_INTERNAL_069e5665_20_UpSampleNearest3d_cu_ab8a35b44cuda3std6ranges3__45__cpo4swapE)
_ZN51_INTERNAL_069e5665_20_UpSampleNearest3d_cu_ab8a35b44cuda3std6ranges3__45__cpo4swapE:
	.zero		1
	.type		_ZN51_INTERNAL_069e5665_20_UpSampleNearest3d_cu_ab8a35b44cuda3std3__420unreachable_sentinelE,@object
	.size		_ZN51_INTERNAL_069e5665_20_UpSampleNearest3d_cu_ab8a35b44cuda3std3__420unreachable_sentinelE,(_ZN51_INTERNAL_069e5665_20_UpSampleNearest3d_cu_ab8a35b46thrust23THRUST_300001_SM_800_NS6system6detail10sequential3seqE - _ZN51_INTERNAL_069e5665_20_UpSampleNearest3d_cu_ab8a35b44cuda3std3__420unreachable_sentinelE)
_ZN51_INTERNAL_069e5665_20_UpSampleNearest3d_cu_ab8a35b44cuda3std3__420unreachable_sentinelE:
	.zero		1
	.type		_ZN51_INTERNAL_069e5665_20_UpSampleNearest3d_cu_ab8a35b46thrust23THRUST_300001_SM_800_NS6system6detail10sequential3seqE,@object
	.size		_ZN51_INTERNAL_069e5665_20_UpSampleNearest3d_cu_ab8a35b46thrust23THRUST_300001_SM_800_NS6system6detail10sequential3seqE,(_ZN51_INTERNAL_069e5665_20_UpSampleNearest3d_cu_ab8a35b44cuda3std3__45__cpo4cendE - _ZN51_INTERNAL_069e5665_20_UpSampleNearest3d_cu_ab8a35b46thrust23THRUST_300001_SM_800_NS6system6detail10sequential3seqE)
_ZN51_INTERNAL_069e5665_20_UpSampleNearest3d_cu_ab8a35b46thrust23THRUST_300001_SM_800_NS6system6detail10sequential3seqE:
	.zero		1
	.type		_ZN51_INTERNAL_069e5665_20_UpSampleNearest3d_cu_ab8a35b44cuda3std3__45__cpo4cendE,@object
	.size		_ZN51_INTERNAL_069e5665_20_UpSampleNearest3d_cu_ab8a35b44cuda3std3__45__cpo4cendE,(_ZN51_INTERNAL_069e5665_20_UpSampleNearest3d_cu_ab8a35b44cuda3std6ranges3__45__cpo9iter_swapE - _ZN51_INTERNAL_069e5665_20_UpSampleNearest3d_cu_ab8a35b44cuda3std3__45__cpo4cendE)
_ZN51_INTERNAL_069e5665_20_UpSampleNearest3d_cu_ab8a35b44cuda3std3__45__cpo4cendE:
	.zero		1
	.type		_ZN51_INTERNAL_069e5665_20_UpSampleNearest3d_cu_ab8a35b44cuda3std6ranges3__45__cpo9iter_swapE,@object
	.size		_ZN51_INTERNAL_069e5665_20_UpSampleNearest3d_cu_ab8a35b44cuda3std6ranges3__45__cpo9iter_swapE,(_ZN51_INTERNAL_069e5665_20_UpSampleNearest3d_cu_ab8a35b44cuda3std3__45__cpo5crendE - _ZN51_INTERNAL_069e5665_20_UpSampleNearest3d_cu_ab8a35b44cuda3std6ranges3__45__cpo9iter_swapE)
_ZN51_INTERNAL_069e5665_20_UpSampleNearest3d_cu_ab8a35b44cuda3std6ranges3__45__cpo9iter_swapE:
	.zero		1
	.type		_ZN51_INTERNAL_069e5665_20_UpSampleNearest3d_cu_ab8a35b44cuda3std3__45__cpo5crendE,@object
	.size		_ZN51_INTERNAL_069e5665_20_UpSampleNearest3d_cu_ab8a35b44cuda3std3__45__cpo5crendE,(_ZN51_INTERNAL_069e5665_20_UpSampleNearest3d_cu_ab8a35b44cuda3std6ranges3__45__cpo5cdataE - _ZN51_INTERNAL_069e5665_20_UpSampleNearest3d_cu_ab8a35b44cuda3std3__45__cpo5crendE)
_ZN51_INTERNAL_069e5665_20_UpSampleNearest3d_cu_ab8a35b44cuda3std3__45__cpo5crendE:
	.zero		1
	.type		_ZN51_INTERNAL_069e5665_20_UpSampleNearest3d_cu_ab8a35b44cuda3std6ranges3__45__cpo5cdataE,@object
	.size		_ZN51_INTERNAL_069e5665_20_UpSampleNearest3d_cu_ab8a35b44cuda3std6ranges3__45__cpo5cdataE,(_ZN51_INTERNAL_069e5665_20_UpSampleNearest3d_cu_ab8a35b44cuda3std6ranges3__45__cpo3endE - _ZN51_INTERNAL_069e5665_20_UpSampleNearest3d_cu_ab8a35b44cuda3std6ranges3__45__cpo5cdataE)
_ZN51_INTERNAL_069e5665_20_UpSampleNearest3d_cu_ab8a35b44cuda3std6ranges3__45__cpo5cdataE:
	.zero		1
	.type		_ZN51_INTERNAL_069e5665_20_UpSampleNearest3d_cu_ab8a35b44cuda3std6ranges3__45__cpo3endE,@object
	.size		_ZN51_INTERNAL_069e5665_20_UpSampleNearest3d_cu_ab8a35b44cuda3std6ranges3__45__cpo3endE,(_ZN51_INTERNAL_069e5665_20_UpSampleNearest3d_cu_ab8a35b44cuda3std3__419piecewise_constructE - _ZN51_INTERNAL_069e5665_20_UpSampleNearest3d_cu_ab8a35b44cuda3std6ranges3__45__cpo3endE)
_ZN51_INTERNAL_069e5665_20_UpSampleNearest3d_cu_ab8a35b44cuda3std6ranges3__45__cpo3endE:
	.zero		1
	.type		_ZN51_INTERNAL_069e5665_20_UpSampleNearest3d_cu_ab8a35b44cuda3std3__419piecewise_constructE,@object
	.size		_ZN51_INTERNAL_069e5665_20_UpSampleNearest3d_cu_ab8a35b44cuda3std3__419piecewise_constructE,(_ZN51_INTERNAL_069e5665_20_UpSampleNearest3d_cu_ab8a35b44cuda3std6ranges3__45__cpo5ssizeE - _ZN51_INTERNAL_069e5665_20_UpSampleNearest3d_cu_ab8a35b44cuda3std3__419piecewise_constructE)
_ZN51_INTERNAL_069e5665_20_UpSampleNearest3d_cu_ab8a35b44cuda3std3__419piecewise_constructE:
	.zero		1
	.type		_ZN51_INTERNAL_069e5665_20_UpSampleNearest3d_cu_ab8a35b44cuda3std6ranges3__45__cpo5ssizeE,@object
	.size		_ZN51_INTERNAL_069e5665_20_UpSampleNearest3d_cu_ab8a35b44cuda3std6ranges3__45__cpo5ssizeE,(_ZN51_INTERNAL_069e5665_20_UpSampleNearest3d_cu_ab8a35b44cuda3std3__45__cpo3endE - _ZN51_INTERNAL_069e5665_20_UpSampleNearest3d_cu_ab8a35b44cuda3std6ranges3__45__cpo5ssizeE)
_ZN51_INTERNAL_069e5665_20_UpSampleNearest3d_cu_ab8a35b44cuda3std6ranges3__45__cpo5ssizeE:
	.zero		1
	.type		_ZN51_INTERNAL_069e5665_20_UpSampleNearest3d_cu_ab8a35b44cuda3std3__45__cpo3endE,@object
	.size		_ZN51_INTERNAL_069e5665_20_UpSampleNearest3d_cu_ab8a35b44cuda3std3__45__cpo3endE,(_ZN51_INTERNAL_069e5665_20_UpSampleNearest3d_cu_ab8a35b44cuda3std6ranges3__45__cpo4cendE - _ZN51_INTERNAL_069e5665_20_UpSampleNearest3d_cu_ab8a35b44cuda3std3__45__cpo3endE)
_ZN51_INTERNAL_069e5665_20_UpSampleNearest3d_cu_ab8a35b44cuda3std3__45__cpo3endE:
	.zero		1
	.type		_ZN51_INTERNAL_069e5665_20_UpSampleNearest3d_cu_ab8a35b44cuda3std6ranges3__45__cpo4cendE,@object
	.size		_ZN51_INTERNAL_069e5665_20_UpSampleNearest3d_cu_ab8a35b44cuda3std6ranges3__45__cpo4cendE,(_ZN51_INTERNAL_069e5665_20_UpSampleNearest3d_cu_ab8a35b44cuda3std3__45__cpo4rendE - _ZN51_INTERNAL_069e5665_20_UpSampleNearest3d_cu_ab8a35b44cuda3std6ranges3__45__cpo4cendE)
_ZN51_INTERNAL_069e5665_20_UpSampleNearest3d_cu_ab8a35b44cuda3std6ranges3__45__cpo4cendE:
	.zero		1
	.type		_ZN51_INTERNAL_069e5665_20_UpSampleNearest3d_cu_ab8a35b44cuda3std3__45__cpo4rendE,@object
	.size		_ZN51_INTERNAL_069e5665_20_UpSampleNearest3d_cu_ab8a35b44cuda3std3__45__cpo4rendE,(_ZN51_INTERNAL_069e5665_20_UpSampleNearest3d_cu_ab8a35b44cuda3std6ranges3__45__cpo4prevE - _ZN51_INTERNAL_069e5665_20_UpSampleNearest3d_cu_ab8a35b44cuda3std3__45__cpo4rendE)
_ZN51_INTERNAL_069e5665_20_UpSampleNearest3d_cu_ab8a35b44cuda3std3__45__cpo4rendE:
	.zero		1
	.type		_ZN51_INTERNAL_069e5665_20_UpSampleNearest3d_cu_ab8a35b44cuda3std6ranges3__45__cpo4prevE,@object
	.size		_ZN51_INTERNAL_069e5665_20_UpSampleNearest3d_cu_ab8a35b44cuda3std6ranges3__45__cpo4prevE,(_ZN51_INTERNAL_069e5665_20_UpSampleNearest3d_cu_ab8a35b44cuda3std6ranges3__45__cpo9iter_moveE - _ZN51_INTERNAL_069e5665_20_UpSampleNearest3d_cu_ab8a35b44cuda3std6ranges3__45__cpo4prevE)
_ZN51_INTERNAL_069e5665_20_UpSampleNearest3d_cu_ab8a35b44cuda3std6ranges3__45__cpo4prevE:
	.zero		1
	.type		_ZN51_INTERNAL_069e5665_20_UpSampleNearest3d_cu_ab8a35b44cuda3std6ranges3__45__cpo9iter_moveE,@object
	.size		_ZN51_INTERNAL_069e5665_20_UpSampleNearest3d_cu_ab8a35b44cuda3std6ranges3__45__cpo9iter_moveE,(.L_13 - _ZN51_INTERNAL_069e5665_20_UpSampleNearest3d_cu_ab8a35b44cuda3std6ranges3__45__cpo9iter_moveE)
_ZN51_INTERNAL_069e5665_20_UpSampleNearest3d_cu_ab8a35b44cuda3std6ranges3__45__cpo9iter_moveE:
	.zero		1
.L_13:
